//
// Generated by NVIDIA NVVM Compiler
//
// Compiler Build ID: CL-36424714
// Cuda compilation tools, release 13.0, V13.0.88
// Based on NVVM 20.0.0
//

.version 9.0
.target sm_100
.address_size 64

	// .globl	_Z14cost_aggregatePjS_jjjjj

.visible .entry _Z14cost_aggregatePjS_jjjjj(
	.param .u64 .ptr .align 1 _Z14cost_aggregatePjS_jjjjj_param_0,
	.param .u64 .ptr .align 1 _Z14cost_aggregatePjS_jjjjj_param_1,
	.param .u32 _Z14cost_aggregatePjS_jjjjj_param_2,
	.param .u32 _Z14cost_aggregatePjS_jjjjj_param_3,
	.param .u32 _Z14cost_aggregatePjS_jjjjj_param_4,
	.param .u32 _Z14cost_aggregatePjS_jjjjj_param_5,
	.param .u32 _Z14cost_aggregatePjS_jjjjj_param_6
)
{
	.reg .pred 	%p<286>;
	.reg .b32 	%r<1003>;
	.reg .b32 	%f<533>;
	.reg .b64 	%rd<460>;

	ld.param.u64 	%rd29, [_Z14cost_aggregatePjS_jjjjj_param_0];
	ld.param.u64 	%rd30, [_Z14cost_aggregatePjS_jjjjj_param_1];
	ld.param.u32 	%r212, [_Z14cost_aggregatePjS_jjjjj_param_2];
	ld.param.u32 	%r213, [_Z14cost_aggregatePjS_jjjjj_param_3];
	ld.param.u32 	%r214, [_Z14cost_aggregatePjS_jjjjj_param_4];
	ld.param.u32 	%r215, [_Z14cost_aggregatePjS_jjjjj_param_5];
	ld.param.u32 	%r216, [_Z14cost_aggregatePjS_jjjjj_param_6];
	cvta.to.global.u64 	%rd1, %rd30;
	cvta.to.global.u64 	%rd2, %rd29;
	mul.lo.s32 	%r1, %r213, %r212;
	mul.lo.s32 	%r2, %r1, %r214;
	mov.u32 	%r3, %tid.x;
	mov.u32 	%r217, %ctaid.x;
	setp.gt.s32 	%p1, %r217, 1;
	@%p1 bra 	$L__BB0_27;
	setp.eq.s32 	%p4, %r217, 0;
	@%p4 bra 	$L__BB0_54;
	setp.eq.s32 	%p5, %r217, 1;
	@%p5 bra 	$L__BB0_3;
	bra.uni 	$L__BB0_264;
$L__BB0_3:
	add.s32 	%r69, %r213, -1;
	setp.lt.s32 	%p146, %r212, 1;
	@%p146 bra 	$L__BB0_15;
	and.b32  	%r70, %r212, 7;
	setp.lt.u32 	%p147, %r212, 8;
	mov.b32 	%r965, 0;
	@%p147 bra 	$L__BB0_7;
	and.b32  	%r965, %r212, 2147483640;
	mov.b32 	%r963, 0;
$L__BB0_6:
	.pragma "nounroll";
	mad.lo.s32 	%r583, %r963, %r213, %r69;
	mad.lo.s32 	%r584, %r583, %r214, %r3;
	mul.wide.s32 	%rd251, %r584, 4;
	add.s64 	%rd252, %rd2, %rd251;
	ld.global.u32 	%r585, [%rd252];
	add.s32 	%r586, %r584, %r2;
	mul.wide.s32 	%rd253, %r586, 4;
	add.s64 	%rd254, %rd1, %rd253;
	st.global.u32 	[%rd254], %r585;
	add.s32 	%r587, %r583, %r213;
	mad.lo.s32 	%r588, %r587, %r214, %r3;
	mul.wide.s32 	%rd255, %r588, 4;
	add.s64 	%rd256, %rd2, %rd255;
	ld.global.u32 	%r589, [%rd256];
	add.s32 	%r590, %r588, %r2;
	mul.wide.s32 	%rd257, %r590, 4;
	add.s64 	%rd258, %rd1, %rd257;
	st.global.u32 	[%rd258], %r589;
	add.s32 	%r591, %r587, %r213;
	mad.lo.s32 	%r592, %r591, %r214, %r3;
	mul.wide.s32 	%rd259, %r592, 4;
	add.s64 	%rd260, %rd2, %rd259;
	ld.global.u32 	%r593, [%rd260];
	add.s32 	%r594, %r592, %r2;
	mul.wide.s32 	%rd261, %r594, 4;
	add.s64 	%rd262, %rd1, %rd261;
	st.global.u32 	[%rd262], %r593;
	add.s32 	%r595, %r591, %r213;
	mad.lo.s32 	%r596, %r595, %r214, %r3;
	mul.wide.s32 	%rd263, %r596, 4;
	add.s64 	%rd264, %rd2, %rd263;
	ld.global.u32 	%r597, [%rd264];
	add.s32 	%r598, %r596, %r2;
	mul.wide.s32 	%rd265, %r598, 4;
	add.s64 	%rd266, %rd1, %rd265;
	st.global.u32 	[%rd266], %r597;
	add.s32 	%r599, %r595, %r213;
	mad.lo.s32 	%r600, %r599, %r214, %r3;
	mul.wide.s32 	%rd267, %r600, 4;
	add.s64 	%rd268, %rd2, %rd267;
	ld.global.u32 	%r601, [%rd268];
	add.s32 	%r602, %r600, %r2;
	mul.wide.s32 	%rd269, %r602, 4;
	add.s64 	%rd270, %rd1, %rd269;
	st.global.u32 	[%rd270], %r601;
	add.s32 	%r603, %r599, %r213;
	mad.lo.s32 	%r604, %r603, %r214, %r3;
	mul.wide.s32 	%rd271, %r604, 4;
	add.s64 	%rd272, %rd2, %rd271;
	ld.global.u32 	%r605, [%rd272];
	add.s32 	%r606, %r604, %r2;
	mul.wide.s32 	%rd273, %r606, 4;
	add.s64 	%rd274, %rd1, %rd273;
	st.global.u32 	[%rd274], %r605;
	add.s32 	%r607, %r603, %r213;
	mad.lo.s32 	%r608, %r607, %r214, %r3;
	mul.wide.s32 	%rd275, %r608, 4;
	add.s64 	%rd276, %rd2, %rd275;
	ld.global.u32 	%r609, [%rd276];
	add.s32 	%r610, %r608, %r2;
	mul.wide.s32 	%rd277, %r610, 4;
	add.s64 	%rd278, %rd1, %rd277;
	st.global.u32 	[%rd278], %r609;
	add.s32 	%r611, %r607, %r213;
	mad.lo.s32 	%r612, %r611, %r214, %r3;
	mul.wide.s32 	%rd279, %r612, 4;
	add.s64 	%rd280, %rd2, %rd279;
	ld.global.u32 	%r613, [%rd280];
	add.s32 	%r614, %r612, %r2;
	mul.wide.s32 	%rd281, %r614, 4;
	add.s64 	%rd282, %rd1, %rd281;
	st.global.u32 	[%rd282], %r613;
	add.s32 	%r963, %r963, 8;
	setp.ne.s32 	%p148, %r963, %r965;
	@%p148 bra 	$L__BB0_6;
$L__BB0_7:
	setp.eq.s32 	%p149, %r70, 0;
	@%p149 bra 	$L__BB0_15;
	and.b32  	%r75, %r212, 3;
	setp.lt.u32 	%p150, %r70, 4;
	@%p150 bra 	$L__BB0_10;
	mad.lo.s32 	%r615, %r965, %r213, %r69;
	mad.lo.s32 	%r616, %r615, %r214, %r3;
	mul.wide.s32 	%rd283, %r616, 4;
	add.s64 	%rd284, %rd2, %rd283;
	ld.global.u32 	%r617, [%rd284];
	add.s32 	%r618, %r616, %r2;
	mul.wide.s32 	%rd285, %r618, 4;
	add.s64 	%rd286, %rd1, %rd285;
	st.global.u32 	[%rd286], %r617;
	add.s32 	%r619, %r615, %r213;
	mad.lo.s32 	%r620, %r619, %r214, %r3;
	mul.wide.s32 	%rd287, %r620, 4;
	add.s64 	%rd288, %rd2, %rd287;
	ld.global.u32 	%r621, [%rd288];
	add.s32 	%r622, %r620, %r2;
	mul.wide.s32 	%rd289, %r622, 4;
	add.s64 	%rd290, %rd1, %rd289;
	st.global.u32 	[%rd290], %r621;
	add.s32 	%r623, %r619, %r213;
	mad.lo.s32 	%r624, %r623, %r214, %r3;
	mul.wide.s32 	%rd291, %r624, 4;
	add.s64 	%rd292, %rd2, %rd291;
	ld.global.u32 	%r625, [%rd292];
	add.s32 	%r626, %r624, %r2;
	mul.wide.s32 	%rd293, %r626, 4;
	add.s64 	%rd294, %rd1, %rd293;
	st.global.u32 	[%rd294], %r625;
	add.s32 	%r627, %r623, %r213;
	mad.lo.s32 	%r628, %r627, %r214, %r3;
	mul.wide.s32 	%rd295, %r628, 4;
	add.s64 	%rd296, %rd2, %rd295;
	ld.global.u32 	%r629, [%rd296];
	add.s32 	%r630, %r628, %r2;
	mul.wide.s32 	%rd297, %r630, 4;
	add.s64 	%rd298, %rd1, %rd297;
	st.global.u32 	[%rd298], %r629;
	add.s32 	%r965, %r965, 4;
$L__BB0_10:
	setp.eq.s32 	%p151, %r75, 0;
	@%p151 bra 	$L__BB0_15;
	setp.eq.s32 	%p152, %r75, 1;
	@%p152 bra 	$L__BB0_13;
	mad.lo.s32 	%r631, %r965, %r213, %r69;
	mad.lo.s32 	%r632, %r631, %r214, %r3;
	mul.wide.s32 	%rd299, %r632, 4;
	add.s64 	%rd300, %rd2, %rd299;
	ld.global.u32 	%r633, [%rd300];
	add.s32 	%r634, %r632, %r2;
	mul.wide.s32 	%rd301, %r634, 4;
	add.s64 	%rd302, %rd1, %rd301;
	st.global.u32 	[%rd302], %r633;
	add.s32 	%r635, %r631, %r213;
	mad.lo.s32 	%r636, %r635, %r214, %r3;
	mul.wide.s32 	%rd303, %r636, 4;
	add.s64 	%rd304, %rd2, %rd303;
	ld.global.u32 	%r637, [%rd304];
	add.s32 	%r638, %r636, %r2;
	mul.wide.s32 	%rd305, %r638, 4;
	add.s64 	%rd306, %rd1, %rd305;
	st.global.u32 	[%rd306], %r637;
	add.s32 	%r965, %r965, 2;
$L__BB0_13:
	and.b32  	%r639, %r212, 1;
	setp.eq.b32 	%p153, %r639, 1;
	not.pred 	%p154, %p153;
	@%p154 bra 	$L__BB0_15;
	mad.lo.s32 	%r640, %r965, %r213, %r69;
	mad.lo.s32 	%r641, %r640, %r214, %r3;
	mul.wide.s32 	%rd307, %r641, 4;
	add.s64 	%rd308, %rd2, %rd307;
	ld.global.u32 	%r642, [%rd308];
	add.s32 	%r643, %r641, %r2;
	mul.wide.s32 	%rd309, %r643, 4;
	add.s64 	%rd310, %rd1, %rd309;
	st.global.u32 	[%rd310], %r642;
$L__BB0_15:
	setp.lt.s32 	%p155, %r213, 2;
	@%p155 bra 	$L__BB0_264;
	add.s32 	%r967, %r213, -2;
	add.s32 	%r81, %r214, -1;
	and.b32  	%r82, %r81, 3;
$L__BB0_17:
	mov.u32 	%r83, %r967;
	setp.lt.s32 	%p156, %r212, 1;
	bar.sync 	0;
	@%p156 bra 	$L__BB0_158;
	setp.lt.s32 	%p157, %r214, 2;
	@%p157 bra 	$L__BB0_133;
	mov.b32 	%r968, 0;
$L__BB0_20:
	mad.lo.s32 	%r85, %r968, %r213, %r83;
	mad.lo.s32 	%r86, %r85, %r214, %r3;
	mul.wide.s32 	%rd338, %r86, 4;
	add.s64 	%rd339, %rd2, %rd338;
	ld.global.u32 	%r87, [%rd339];
	setp.eq.s32 	%p171, %r87, 30;
	@%p171 bra 	$L__BB0_119;
	setp.eq.s32 	%p172, %r3, 0;
	add.s32 	%r88, %r85, 1;
	add.s32 	%r691, %r86, %r214;
	add.s32 	%r692, %r691, %r2;
	mul.wide.s32 	%rd340, %r692, 4;
	add.s64 	%rd9, %rd1, %rd340;
	ld.global.u32 	%r693, [%rd9];
	cvt.rn.f32.u32 	%f36, %r693;
	mov.f32 	%f485, %f36;
	@%p172 bra 	$L__BB0_23;
	ld.global.u32 	%r694, [%rd9+-4];
	add.s32 	%r695, %r694, %r215;
	cvt.rn.f32.u32 	%f485, %r695;
$L__BB0_23:
	setp.eq.s32 	%p173, %r3, %r81;
	mov.f32 	%f486, %f36;
	@%p173 bra 	$L__BB0_25;
	ld.global.u32 	%r696, [%rd9+4];
	add.s32 	%r697, %r696, %r215;
	cvt.rn.f32.u32 	%f486, %r697;
$L__BB0_25:
	add.s32 	%r699, %r214, -2;
	setp.lt.u32 	%p174, %r699, 15;
	mad.lo.s32 	%r700, %r88, %r214, %r2;
	mul.wide.s32 	%rd341, %r700, 4;
	add.s64 	%rd10, %rd1, %rd341;
	ld.global.u32 	%r701, [%rd10];
	add.s32 	%r702, %r701, %r216;
	cvt.rn.f32.u32 	%f494, %r702;
	mov.b32 	%r971, 1;
	@%p174 bra 	$L__BB0_122;
	mov.b32 	%r969, 1;
	bra.uni 	$L__BB0_121;
$L__BB0_27:
	setp.eq.s32 	%p2, %r217, 3;
	@%p2 bra 	$L__BB0_199;
	setp.ne.s32 	%p3, %r217, 2;
	@%p3 bra 	$L__BB0_264;
	setp.lt.s32 	%p76, %r213, 1;
	@%p76 bra 	$L__BB0_42;
	shl.b32 	%r4, %r2, 1;
	add.s32 	%r404, %r213, -1;
	and.b32  	%r5, %r213, 15;
	setp.lt.u32 	%p77, %r404, 15;
	mov.b32 	%r975, 0;
	@%p77 bra 	$L__BB0_33;
	and.b32  	%r975, %r213, 2147483632;
	mov.b32 	%r980, 0;
	mul.wide.s32 	%rd145, %r214, 4;
$L__BB0_32:
	.pragma "nounroll";
	mad.lo.s32 	%r406, %r980, %r214, %r3;
	mul.wide.s32 	%rd141, %r406, 4;
	add.s64 	%rd142, %rd2, %rd141;
	ld.global.u32 	%r407, [%rd142];
	add.s32 	%r408, %r406, %r4;
	mul.wide.s32 	%rd143, %r408, 4;
	add.s64 	%rd144, %rd1, %rd143;
	st.global.u32 	[%rd144], %r407;
	add.s64 	%rd146, %rd142, %rd145;
	ld.global.u32 	%r409, [%rd146];
	add.s64 	%rd147, %rd144, %rd145;
	st.global.u32 	[%rd147], %r409;
	add.s64 	%rd148, %rd146, %rd145;
	ld.global.u32 	%r410, [%rd148];
	add.s64 	%rd149, %rd147, %rd145;
	st.global.u32 	[%rd149], %r410;
	add.s64 	%rd150, %rd148, %rd145;
	ld.global.u32 	%r411, [%rd150];
	add.s64 	%rd151, %rd149, %rd145;
	st.global.u32 	[%rd151], %r411;
	add.s64 	%rd152, %rd150, %rd145;
	ld.global.u32 	%r412, [%rd152];
	add.s64 	%rd153, %rd151, %rd145;
	st.global.u32 	[%rd153], %r412;
	add.s64 	%rd154, %rd152, %rd145;
	ld.global.u32 	%r413, [%rd154];
	add.s64 	%rd155, %rd153, %rd145;
	st.global.u32 	[%rd155], %r413;
	add.s64 	%rd156, %rd154, %rd145;
	ld.global.u32 	%r414, [%rd156];
	add.s64 	%rd157, %rd155, %rd145;
	st.global.u32 	[%rd157], %r414;
	add.s64 	%rd158, %rd156, %rd145;
	ld.global.u32 	%r415, [%rd158];
	add.s64 	%rd159, %rd157, %rd145;
	st.global.u32 	[%rd159], %r415;
	add.s64 	%rd160, %rd158, %rd145;
	ld.global.u32 	%r416, [%rd160];
	add.s64 	%rd161, %rd159, %rd145;
	st.global.u32 	[%rd161], %r416;
	add.s64 	%rd162, %rd160, %rd145;
	ld.global.u32 	%r417, [%rd162];
	add.s64 	%rd163, %rd161, %rd145;
	st.global.u32 	[%rd163], %r417;
	add.s64 	%rd164, %rd162, %rd145;
	ld.global.u32 	%r418, [%rd164];
	add.s64 	%rd165, %rd163, %rd145;
	st.global.u32 	[%rd165], %r418;
	add.s64 	%rd166, %rd164, %rd145;
	ld.global.u32 	%r419, [%rd166];
	add.s64 	%rd167, %rd165, %rd145;
	st.global.u32 	[%rd167], %r419;
	add.s64 	%rd168, %rd166, %rd145;
	ld.global.u32 	%r420, [%rd168];
	add.s64 	%rd169, %rd167, %rd145;
	st.global.u32 	[%rd169], %r420;
	add.s64 	%rd170, %rd168, %rd145;
	ld.global.u32 	%r421, [%rd170];
	add.s64 	%rd171, %rd169, %rd145;
	st.global.u32 	[%rd171], %r421;
	add.s64 	%rd172, %rd170, %rd145;
	ld.global.u32 	%r422, [%rd172];
	add.s64 	%rd173, %rd171, %rd145;
	st.global.u32 	[%rd173], %r422;
	add.s64 	%rd174, %rd172, %rd145;
	ld.global.u32 	%r423, [%rd174];
	add.s64 	%rd175, %rd173, %rd145;
	st.global.u32 	[%rd175], %r423;
	add.s32 	%r980, %r980, 16;
	setp.eq.s32 	%p78, %r980, %r975;
	@%p78 bra 	$L__BB0_33;
	bra.uni 	$L__BB0_32;
$L__BB0_33:
	setp.eq.s32 	%p79, %r5, 0;
	@%p79 bra 	$L__BB0_42;
	and.b32  	%r114, %r213, 7;
	setp.lt.u32 	%p80, %r5, 8;
	@%p80 bra 	$L__BB0_36;
	mad.lo.s32 	%r424, %r975, %r214, %r3;
	mul.wide.s32 	%rd176, %r424, 4;
	add.s64 	%rd177, %rd2, %rd176;
	ld.global.u32 	%r425, [%rd177];
	add.s32 	%r426, %r424, %r4;
	mul.wide.s32 	%rd178, %r426, 4;
	add.s64 	%rd179, %rd1, %rd178;
	st.global.u32 	[%rd179], %r425;
	mul.wide.s32 	%rd180, %r214, 4;
	add.s64 	%rd181, %rd177, %rd180;
	ld.global.u32 	%r427, [%rd181];
	add.s64 	%rd182, %rd179, %rd180;
	st.global.u32 	[%rd182], %r427;
	add.s64 	%rd183, %rd181, %rd180;
	ld.global.u32 	%r428, [%rd183];
	add.s64 	%rd184, %rd182, %rd180;
	st.global.u32 	[%rd184], %r428;
	add.s64 	%rd185, %rd183, %rd180;
	ld.global.u32 	%r429, [%rd185];
	add.s64 	%rd186, %rd184, %rd180;
	st.global.u32 	[%rd186], %r429;
	add.s64 	%rd187, %rd185, %rd180;
	ld.global.u32 	%r430, [%rd187];
	add.s64 	%rd188, %rd186, %rd180;
	st.global.u32 	[%rd188], %r430;
	add.s64 	%rd189, %rd187, %rd180;
	ld.global.u32 	%r431, [%rd189];
	add.s64 	%rd190, %rd188, %rd180;
	st.global.u32 	[%rd190], %r431;
	add.s64 	%rd191, %rd189, %rd180;
	ld.global.u32 	%r432, [%rd191];
	add.s64 	%rd192, %rd190, %rd180;
	st.global.u32 	[%rd192], %r432;
	add.s64 	%rd193, %rd191, %rd180;
	ld.global.u32 	%r433, [%rd193];
	add.s64 	%rd194, %rd192, %rd180;
	st.global.u32 	[%rd194], %r433;
	add.s32 	%r975, %r975, 8;
$L__BB0_36:
	setp.eq.s32 	%p81, %r114, 0;
	@%p81 bra 	$L__BB0_42;
	and.b32  	%r117, %r213, 3;
	setp.lt.u32 	%p82, %r114, 4;
	@%p82 bra 	$L__BB0_39;
	mad.lo.s32 	%r434, %r975, %r214, %r3;
	mul.wide.s32 	%rd195, %r434, 4;
	add.s64 	%rd196, %rd2, %rd195;
	ld.global.u32 	%r435, [%rd196];
	add.s32 	%r436, %r434, %r4;
	mul.wide.s32 	%rd197, %r436, 4;
	add.s64 	%rd198, %rd1, %rd197;
	st.global.u32 	[%rd198], %r435;
	mul.wide.s32 	%rd199, %r214, 4;
	add.s64 	%rd200, %rd196, %rd199;
	ld.global.u32 	%r437, [%rd200];
	add.s64 	%rd201, %rd198, %rd199;
	st.global.u32 	[%rd201], %r437;
	add.s64 	%rd202, %rd200, %rd199;
	ld.global.u32 	%r438, [%rd202];
	add.s64 	%rd203, %rd201, %rd199;
	st.global.u32 	[%rd203], %r438;
	add.s64 	%rd204, %rd202, %rd199;
	ld.global.u32 	%r439, [%rd204];
	add.s64 	%rd205, %rd203, %rd199;
	st.global.u32 	[%rd205], %r439;
	add.s32 	%r975, %r975, 4;
$L__BB0_39:
	setp.eq.s32 	%p83, %r117, 0;
	@%p83 bra 	$L__BB0_42;
	mov.b32 	%r979, 0;
$L__BB0_41:
	.pragma "nounroll";
	mad.lo.s32 	%r441, %r975, %r214, %r3;
	mul.wide.s32 	%rd206, %r441, 4;
	add.s64 	%rd207, %rd2, %rd206;
	ld.global.u32 	%r442, [%rd207];
	add.s32 	%r443, %r441, %r4;
	mul.wide.s32 	%rd208, %r443, 4;
	add.s64 	%rd209, %rd1, %rd208;
	st.global.u32 	[%rd209], %r442;
	add.s32 	%r975, %r975, 1;
	add.s32 	%r979, %r979, 1;
	setp.ne.s32 	%p84, %r979, %r117;
	@%p84 bra 	$L__BB0_41;
$L__BB0_42:
	setp.lt.s32 	%p85, %r212, 2;
	@%p85 bra 	$L__BB0_264;
	shl.b32 	%r124, %r2, 1;
	add.s32 	%r125, %r214, -1;
	and.b32  	%r126, %r214, 15;
	and.b32  	%r127, %r214, 7;
	mov.b32 	%r981, 1;
$L__BB0_44:
	setp.lt.s32 	%p86, %r213, 1;
	bar.sync 	0;
	@%p86 bra 	$L__BB0_198;
	setp.lt.s32 	%p87, %r214, 1;
	mul.lo.s32 	%r131, %r981, %r213;
	sub.s32 	%r132, %r131, %r213;
	@%p87 bra 	$L__BB0_173;
	mov.b32 	%r982, 0;
$L__BB0_47:
	add.s32 	%r496, %r982, %r131;
	mad.lo.s32 	%r134, %r496, %r214, %r3;
	mul.wide.u32 	%rd236, %r134, 4;
	add.s64 	%rd237, %rd2, %rd236;
	ld.global.u32 	%r135, [%rd237];
	setp.eq.s32 	%p101, %r135, 30;
	@%p101 bra 	$L__BB0_159;
	setp.eq.s32 	%p102, %r3, 0;
	add.s32 	%r497, %r982, %r132;
	mul.lo.s32 	%r136, %r497, %r214;
	add.s32 	%r498, %r136, %r3;
	add.s32 	%r499, %r498, %r124;
	mul.wide.s32 	%rd238, %r499, 4;
	add.s64 	%rd15, %rd1, %rd238;
	ld.global.u32 	%r500, [%rd15];
	cvt.rn.f32.u32 	%f71, %r500;
	mov.f32 	%f501, %f71;
	@%p102 bra 	$L__BB0_50;
	ld.global.u32 	%r501, [%rd15+-4];
	add.s32 	%r502, %r501, %r215;
	cvt.rn.f32.u32 	%f501, %r502;
$L__BB0_50:
	setp.eq.s32 	%p103, %r3, %r125;
	mov.f32 	%f502, %f71;
	@%p103 bra 	$L__BB0_52;
	ld.global.u32 	%r503, [%rd15+4];
	add.s32 	%r504, %r503, %r215;
	cvt.rn.f32.u32 	%f502, %r504;
$L__BB0_52:
	setp.lt.u32 	%p104, %r125, 15;
	add.s32 	%r506, %r136, %r124;
	mul.wide.s32 	%rd239, %r506, 4;
	add.s64 	%rd16, %rd1, %rd239;
	ld.global.u32 	%r507, [%rd16];
	add.s32 	%r508, %r507, %r216;
	cvt.rn.f32.u32 	%f510, %r508;
	mov.b32 	%r985, 0;
	@%p104 bra 	$L__BB0_162;
	mov.b32 	%r983, 0;
	bra.uni 	$L__BB0_161;
$L__BB0_54:
	setp.lt.s32 	%p216, %r212, 1;
	@%p216 bra 	$L__BB0_67;
	mul.lo.s32 	%r7, %r214, %r213;
	and.b32  	%r8, %r212, 15;
	setp.lt.u32 	%p217, %r212, 16;
	mov.b32 	%r943, 0;
	@%p217 bra 	$L__BB0_58;
	and.b32  	%r943, %r212, 2147483632;
	mov.b32 	%r948, 0;
	mul.wide.s32 	%rd356, %r7, 4;
$L__BB0_57:
	.pragma "nounroll";
	mad.lo.s32 	%r783, %r7, %r948, %r3;
	mul.wide.s32 	%rd353, %r783, 4;
	add.s64 	%rd354, %rd2, %rd353;
	ld.global.u32 	%r784, [%rd354];
	add.s64 	%rd355, %rd1, %rd353;
	st.global.u32 	[%rd355], %r784;
	add.s64 	%rd357, %rd354, %rd356;
	ld.global.u32 	%r785, [%rd357];
	add.s64 	%rd358, %rd355, %rd356;
	st.global.u32 	[%rd358], %r785;
	add.s64 	%rd359, %rd357, %rd356;
	ld.global.u32 	%r786, [%rd359];
	add.s64 	%rd360, %rd358, %rd356;
	st.global.u32 	[%rd360], %r786;
	add.s64 	%rd361, %rd359, %rd356;
	ld.global.u32 	%r787, [%rd361];
	add.s64 	%rd362, %rd360, %rd356;
	st.global.u32 	[%rd362], %r787;
	add.s64 	%rd363, %rd361, %rd356;
	ld.global.u32 	%r788, [%rd363];
	add.s64 	%rd364, %rd362, %rd356;
	st.global.u32 	[%rd364], %r788;
	add.s64 	%rd365, %rd363, %rd356;
	ld.global.u32 	%r789, [%rd365];
	add.s64 	%rd366, %rd364, %rd356;
	st.global.u32 	[%rd366], %r789;
	add.s64 	%rd367, %rd365, %rd356;
	ld.global.u32 	%r790, [%rd367];
	add.s64 	%rd368, %rd366, %rd356;
	st.global.u32 	[%rd368], %r790;
	add.s64 	%rd369, %rd367, %rd356;
	ld.global.u32 	%r791, [%rd369];
	add.s64 	%rd370, %rd368, %rd356;
	st.global.u32 	[%rd370], %r791;
	add.s64 	%rd371, %rd369, %rd356;
	ld.global.u32 	%r792, [%rd371];
	add.s64 	%rd372, %rd370, %rd356;
	st.global.u32 	[%rd372], %r792;
	add.s64 	%rd373, %rd371, %rd356;
	ld.global.u32 	%r793, [%rd373];
	add.s64 	%rd374, %rd372, %rd356;
	st.global.u32 	[%rd374], %r793;
	add.s64 	%rd375, %rd373, %rd356;
	ld.global.u32 	%r794, [%rd375];
	add.s64 	%rd376, %rd374, %rd356;
	st.global.u32 	[%rd376], %r794;
	add.s64 	%rd377, %rd375, %rd356;
	ld.global.u32 	%r795, [%rd377];
	add.s64 	%rd378, %rd376, %rd356;
	st.global.u32 	[%rd378], %r795;
	add.s64 	%rd379, %rd377, %rd356;
	ld.global.u32 	%r796, [%rd379];
	add.s64 	%rd380, %rd378, %rd356;
	st.global.u32 	[%rd380], %r796;
	add.s64 	%rd381, %rd379, %rd356;
	ld.global.u32 	%r797, [%rd381];
	add.s64 	%rd382, %rd380, %rd356;
	st.global.u32 	[%rd382], %r797;
	add.s64 	%rd383, %rd381, %rd356;
	ld.global.u32 	%r798, [%rd383];
	add.s64 	%rd384, %rd382, %rd356;
	st.global.u32 	[%rd384], %r798;
	add.s64 	%rd385, %rd383, %rd356;
	ld.global.u32 	%r799, [%rd385];
	add.s64 	%rd386, %rd384, %rd356;
	st.global.u32 	[%rd386], %r799;
	add.s32 	%r948, %r948, 16;
	setp.eq.s32 	%p218, %r948, %r943;
	@%p218 bra 	$L__BB0_58;
	bra.uni 	$L__BB0_57;
$L__BB0_58:
	setp.eq.s32 	%p219, %r8, 0;
	@%p219 bra 	$L__BB0_67;
	and.b32  	%r11, %r212, 7;
	setp.lt.u32 	%p220, %r8, 8;
	@%p220 bra 	$L__BB0_61;
	mad.lo.s32 	%r800, %r7, %r943, %r3;
	mul.wide.s32 	%rd387, %r800, 4;
	add.s64 	%rd388, %rd2, %rd387;
	ld.global.u32 	%r801, [%rd388];
	add.s64 	%rd389, %rd1, %rd387;
	st.global.u32 	[%rd389], %r801;
	mul.wide.s32 	%rd390, %r7, 4;
	add.s64 	%rd391, %rd388, %rd390;
	ld.global.u32 	%r802, [%rd391];
	add.s64 	%rd392, %rd389, %rd390;
	st.global.u32 	[%rd392], %r802;
	add.s64 	%rd393, %rd391, %rd390;
	ld.global.u32 	%r803, [%rd393];
	add.s64 	%rd394, %rd392, %rd390;
	st.global.u32 	[%rd394], %r803;
	add.s64 	%rd395, %rd393, %rd390;
	ld.global.u32 	%r804, [%rd395];
	add.s64 	%rd396, %rd394, %rd390;
	st.global.u32 	[%rd396], %r804;
	add.s64 	%rd397, %rd395, %rd390;
	ld.global.u32 	%r805, [%rd397];
	add.s64 	%rd398, %rd396, %rd390;
	st.global.u32 	[%rd398], %r805;
	add.s64 	%rd399, %rd397, %rd390;
	ld.global.u32 	%r806, [%rd399];
	add.s64 	%rd400, %rd398, %rd390;
	st.global.u32 	[%rd400], %r806;
	add.s64 	%rd401, %rd399, %rd390;
	ld.global.u32 	%r807, [%rd401];
	add.s64 	%rd402, %rd400, %rd390;
	st.global.u32 	[%rd402], %r807;
	add.s64 	%rd403, %rd401, %rd390;
	ld.global.u32 	%r808, [%rd403];
	add.s64 	%rd404, %rd402, %rd390;
	st.global.u32 	[%rd404], %r808;
	add.s32 	%r943, %r943, 8;
$L__BB0_61:
	setp.eq.s32 	%p221, %r11, 0;
	@%p221 bra 	$L__BB0_67;
	and.b32  	%r14, %r212, 3;
	setp.lt.u32 	%p222, %r11, 4;
	@%p222 bra 	$L__BB0_64;
	mad.lo.s32 	%r809, %r7, %r943, %r3;
	mul.wide.s32 	%rd405, %r809, 4;
	add.s64 	%rd406, %rd2, %rd405;
	ld.global.u32 	%r810, [%rd406];
	add.s64 	%rd407, %rd1, %rd405;
	st.global.u32 	[%rd407], %r810;
	mul.wide.s32 	%rd408, %r7, 4;
	add.s64 	%rd409, %rd406, %rd408;
	ld.global.u32 	%r811, [%rd409];
	add.s64 	%rd410, %rd407, %rd408;
	st.global.u32 	[%rd410], %r811;
	add.s64 	%rd411, %rd409, %rd408;
	ld.global.u32 	%r812, [%rd411];
	add.s64 	%rd412, %rd410, %rd408;
	st.global.u32 	[%rd412], %r812;
	add.s64 	%rd413, %rd411, %rd408;
	ld.global.u32 	%r813, [%rd413];
	add.s64 	%rd414, %rd412, %rd408;
	st.global.u32 	[%rd414], %r813;
	add.s32 	%r943, %r943, 4;
$L__BB0_64:
	setp.eq.s32 	%p223, %r14, 0;
	@%p223 bra 	$L__BB0_67;
	mov.b32 	%r947, 0;
$L__BB0_66:
	.pragma "nounroll";
	mad.lo.s32 	%r815, %r7, %r943, %r3;
	mul.wide.s32 	%rd415, %r815, 4;
	add.s64 	%rd416, %rd2, %rd415;
	ld.global.u32 	%r816, [%rd416];
	add.s64 	%rd417, %rd1, %rd415;
	st.global.u32 	[%rd417], %r816;
	add.s32 	%r943, %r943, 1;
	add.s32 	%r947, %r947, 1;
	setp.ne.s32 	%p224, %r947, %r14;
	@%p224 bra 	$L__BB0_66;
$L__BB0_67:
	setp.lt.s32 	%p225, %r213, 2;
	@%p225 bra 	$L__BB0_264;
	add.s32 	%r21, %r214, -1;
	and.b32  	%r22, %r21, 3;
	mov.b32 	%r949, 1;
$L__BB0_69:
	setp.lt.s32 	%p226, %r212, 1;
	bar.sync 	0;
	@%p226 bra 	$L__BB0_118;
	setp.lt.s32 	%p227, %r214, 2;
	@%p227 bra 	$L__BB0_93;
	mov.b32 	%r950, 0;
$L__BB0_72:
	mad.lo.s32 	%r27, %r950, %r213, %r949;
	mad.lo.s32 	%r28, %r27, %r214, %r3;
	mul.wide.u32 	%rd445, %r28, 4;
	add.s64 	%rd446, %rd2, %rd445;
	ld.global.u32 	%r29, [%rd446];
	setp.eq.s32 	%p241, %r29, 30;
	@%p241 bra 	$L__BB0_79;
	setp.eq.s32 	%p242, %r3, 0;
	add.s32 	%r856, %r27, -1;
	mul.lo.s32 	%r30, %r856, %r214;
	add.s32 	%r857, %r30, %r3;
	mul.wide.s32 	%rd447, %r857, 4;
	add.s64 	%rd3, %rd1, %rd447;
	ld.global.u32 	%r858, [%rd3];
	cvt.rn.f32.u32 	%f1, %r858;
	mov.f32 	%f469, %f1;
	@%p242 bra 	$L__BB0_75;
	ld.global.u32 	%r859, [%rd3+-4];
	add.s32 	%r860, %r859, %r215;
	cvt.rn.f32.u32 	%f469, %r860;
$L__BB0_75:
	setp.eq.s32 	%p243, %r3, %r21;
	mov.f32 	%f470, %f1;
	@%p243 bra 	$L__BB0_77;
	ld.global.u32 	%r861, [%rd3+4];
	add.s32 	%r862, %r861, %r215;
	cvt.rn.f32.u32 	%f470, %r862;
$L__BB0_77:
	add.s32 	%r864, %r214, -2;
	setp.lt.u32 	%p244, %r864, 15;
	mul.wide.s32 	%rd448, %r30, 4;
	add.s64 	%rd4, %rd1, %rd448;
	ld.global.u32 	%r865, [%rd4];
	add.s32 	%r866, %r865, %r216;
	cvt.rn.f32.u32 	%f478, %r866;
	mov.b32 	%r953, 1;
	@%p244 bra 	$L__BB0_82;
	mov.b32 	%r951, 1;
	bra.uni 	$L__BB0_81;
$L__BB0_79:
	add.s64 	%rd459, %rd1, %rd445;
	mov.b32 	%r942, 0;
	st.global.u32 	[%rd459], %r942;
$L__BB0_80:
	add.s32 	%r950, %r950, 1;
	setp.eq.s32 	%p284, %r950, %r212;
	@%p284 bra 	$L__BB0_118;
	bra.uni 	$L__BB0_72;
$L__BB0_81:
	.pragma "nounroll";
	mul.wide.u32 	%rd449, %r951, 4;
	add.s64 	%rd450, %rd4, %rd449;
	ld.global.u32 	%r868, [%rd450];
	add.s32 	%r869, %r868, %r216;
	cvt.rn.f32.u32 	%f406, %r869;
	setp.gt.f32 	%p245, %f478, %f406;
	selp.f32 	%f407, %f406, %f478, %p245;
	ld.global.u32 	%r870, [%rd450+4];
	add.s32 	%r871, %r870, %r216;
	cvt.rn.f32.u32 	%f408, %r871;
	setp.gt.f32 	%p246, %f407, %f408;
	selp.f32 	%f409, %f408, %f407, %p246;
	ld.global.u32 	%r872, [%rd450+8];
	add.s32 	%r873, %r872, %r216;
	cvt.rn.f32.u32 	%f410, %r873;
	setp.gt.f32 	%p247, %f409, %f410;
	selp.f32 	%f411, %f410, %f409, %p247;
	ld.global.u32 	%r874, [%rd450+12];
	add.s32 	%r875, %r874, %r216;
	cvt.rn.f32.u32 	%f412, %r875;
	setp.gt.f32 	%p248, %f411, %f412;
	selp.f32 	%f413, %f412, %f411, %p248;
	ld.global.u32 	%r876, [%rd450+16];
	add.s32 	%r877, %r876, %r216;
	cvt.rn.f32.u32 	%f414, %r877;
	setp.gt.f32 	%p249, %f413, %f414;
	selp.f32 	%f415, %f414, %f413, %p249;
	ld.global.u32 	%r878, [%rd450+20];
	add.s32 	%r879, %r878, %r216;
	cvt.rn.f32.u32 	%f416, %r879;
	setp.gt.f32 	%p250, %f415, %f416;
	selp.f32 	%f417, %f416, %f415, %p250;
	ld.global.u32 	%r880, [%rd450+24];
	add.s32 	%r881, %r880, %r216;
	cvt.rn.f32.u32 	%f418, %r881;
	setp.gt.f32 	%p251, %f417, %f418;
	selp.f32 	%f419, %f418, %f417, %p251;
	ld.global.u32 	%r882, [%rd450+28];
	add.s32 	%r883, %r882, %r216;
	cvt.rn.f32.u32 	%f420, %r883;
	setp.gt.f32 	%p252, %f419, %f420;
	selp.f32 	%f421, %f420, %f419, %p252;
	ld.global.u32 	%r884, [%rd450+32];
	add.s32 	%r885, %r884, %r216;
	cvt.rn.f32.u32 	%f422, %r885;
	setp.gt.f32 	%p253, %f421, %f422;
	selp.f32 	%f423, %f422, %f421, %p253;
	ld.global.u32 	%r886, [%rd450+36];
	add.s32 	%r887, %r886, %r216;
	cvt.rn.f32.u32 	%f424, %r887;
	setp.gt.f32 	%p254, %f423, %f424;
	selp.f32 	%f425, %f424, %f423, %p254;
	ld.global.u32 	%r888, [%rd450+40];
	add.s32 	%r889, %r888, %r216;
	cvt.rn.f32.u32 	%f426, %r889;
	setp.gt.f32 	%p255, %f425, %f426;
	selp.f32 	%f427, %f426, %f425, %p255;
	ld.global.u32 	%r890, [%rd450+44];
	add.s32 	%r891, %r890, %r216;
	cvt.rn.f32.u32 	%f428, %r891;
	setp.gt.f32 	%p256, %f427, %f428;
	selp.f32 	%f429, %f428, %f427, %p256;
	ld.global.u32 	%r892, [%rd450+48];
	add.s32 	%r893, %r892, %r216;
	cvt.rn.f32.u32 	%f430, %r893;
	setp.gt.f32 	%p257, %f429, %f430;
	selp.f32 	%f431, %f430, %f429, %p257;
	ld.global.u32 	%r894, [%rd450+52];
	add.s32 	%r895, %r894, %r216;
	cvt.rn.f32.u32 	%f432, %r895;
	setp.gt.f32 	%p258, %f431, %f432;
	selp.f32 	%f433, %f432, %f431, %p258;
	ld.global.u32 	%r896, [%rd450+56];
	add.s32 	%r897, %r896, %r216;
	cvt.rn.f32.u32 	%f434, %r897;
	setp.gt.f32 	%p259, %f433, %f434;
	selp.f32 	%f435, %f434, %f433, %p259;
	ld.global.u32 	%r898, [%rd450+60];
	add.s32 	%r899, %r898, %r216;
	cvt.rn.f32.u32 	%f436, %r899;
	setp.gt.f32 	%p260, %f435, %f436;
	selp.f32 	%f478, %f436, %f435, %p260;
	add.s32 	%r953, %r951, 16;
	add.s32 	%r900, %r951, 15;
	and.b32  	%r901, %r21, -16;
	setp.eq.s32 	%p261, %r900, %r901;
	mov.u32 	%r951, %r953;
	@%p261 bra 	$L__BB0_82;
	bra.uni 	$L__BB0_81;
$L__BB0_82:
	and.b32  	%r902, %r21, 15;
	setp.eq.s32 	%p262, %r902, 0;
	@%p262 bra 	$L__BB0_92;
	add.s32 	%r905, %r902, -1;
	setp.lt.u32 	%p263, %r905, 7;
	@%p263 bra 	$L__BB0_85;
	mul.wide.s32 	%rd451, %r953, 4;
	add.s64 	%rd452, %rd4, %rd451;
	ld.global.u32 	%r906, [%rd452];
	add.s32 	%r907, %r906, %r216;
	cvt.rn.f32.u32 	%f438, %r907;
	setp.gt.f32 	%p264, %f478, %f438;
	selp.f32 	%f439, %f438, %f478, %p264;
	ld.global.u32 	%r908, [%rd452+4];
	add.s32 	%r909, %r908, %r216;
	cvt.rn.f32.u32 	%f440, %r909;
	setp.gt.f32 	%p265, %f439, %f440;
	selp.f32 	%f441, %f440, %f439, %p265;
	ld.global.u32 	%r910, [%rd452+8];
	add.s32 	%r911, %r910, %r216;
	cvt.rn.f32.u32 	%f442, %r911;
	setp.gt.f32 	%p266, %f441, %f442;
	selp.f32 	%f443, %f442, %f441, %p266;
	ld.global.u32 	%r912, [%rd452+12];
	add.s32 	%r913, %r912, %r216;
	cvt.rn.f32.u32 	%f444, %r913;
	setp.gt.f32 	%p267, %f443, %f444;
	selp.f32 	%f445, %f444, %f443, %p267;
	ld.global.u32 	%r914, [%rd452+16];
	add.s32 	%r915, %r914, %r216;
	cvt.rn.f32.u32 	%f446, %r915;
	setp.gt.f32 	%p268, %f445, %f446;
	selp.f32 	%f447, %f446, %f445, %p268;
	ld.global.u32 	%r916, [%rd452+20];
	add.s32 	%r917, %r916, %r216;
	cvt.rn.f32.u32 	%f448, %r917;
	setp.gt.f32 	%p269, %f447, %f448;
	selp.f32 	%f449, %f448, %f447, %p269;
	ld.global.u32 	%r918, [%rd452+24];
	add.s32 	%r919, %r918, %r216;
	cvt.rn.f32.u32 	%f450, %r919;
	setp.gt.f32 	%p270, %f449, %f450;
	selp.f32 	%f451, %f450, %f449, %p270;
	ld.global.u32 	%r920, [%rd452+28];
	add.s32 	%r921, %r920, %r216;
	cvt.rn.f32.u32 	%f452, %r921;
	setp.gt.f32 	%p271, %f451, %f452;
	selp.f32 	%f478, %f452, %f451, %p271;
	add.s32 	%r953, %r953, 8;
$L__BB0_85:
	and.b32  	%r923, %r21, 7;
	setp.eq.s32 	%p272, %r923, 0;
	@%p272 bra 	$L__BB0_92;
	add.s32 	%r926, %r923, -1;
	setp.lt.u32 	%p273, %r926, 3;
	@%p273 bra 	$L__BB0_88;
	mul.wide.s32 	%rd453, %r953, 4;
	add.s64 	%rd454, %rd4, %rd453;
	ld.global.u32 	%r927, [%rd454];
	add.s32 	%r928, %r927, %r216;
	cvt.rn.f32.u32 	%f454, %r928;
	setp.gt.f32 	%p274, %f478, %f454;
	selp.f32 	%f455, %f454, %f478, %p274;
	ld.global.u32 	%r929, [%rd454+4];
	add.s32 	%r930, %r929, %r216;
	cvt.rn.f32.u32 	%f456, %r930;
	setp.gt.f32 	%p275, %f455, %f456;
	selp.f32 	%f457, %f456, %f455, %p275;
	ld.global.u32 	%r931, [%rd454+8];
	add.s32 	%r932, %r931, %r216;
	cvt.rn.f32.u32 	%f458, %r932;
	setp.gt.f32 	%p276, %f457, %f458;
	selp.f32 	%f459, %f458, %f457, %p276;
	ld.global.u32 	%r933, [%rd454+12];
	add.s32 	%r934, %r933, %r216;
	cvt.rn.f32.u32 	%f460, %r934;
	setp.gt.f32 	%p277, %f459, %f460;
	selp.f32 	%f478, %f460, %f459, %p277;
	add.s32 	%r953, %r953, 4;
$L__BB0_88:
	setp.eq.s32 	%p278, %r22, 0;
	@%p278 bra 	$L__BB0_92;
	setp.eq.s32 	%p279, %r22, 1;
	mul.wide.s32 	%rd455, %r953, 4;
	add.s64 	%rd5, %rd4, %rd455;
	ld.global.u32 	%r935, [%rd5];
	add.s32 	%r936, %r935, %r216;
	cvt.rn.f32.u32 	%f461, %r936;
	setp.gt.f32 	%p280, %f478, %f461;
	selp.f32 	%f478, %f461, %f478, %p280;
	@%p279 bra 	$L__BB0_92;
	setp.eq.s32 	%p281, %r22, 2;
	ld.global.u32 	%r937, [%rd5+4];
	add.s32 	%r938, %r937, %r216;
	cvt.rn.f32.u32 	%f462, %r938;
	setp.gt.f32 	%p282, %f478, %f462;
	selp.f32 	%f478, %f462, %f478, %p282;
	@%p281 bra 	$L__BB0_92;
	ld.global.u32 	%r939, [%rd5+8];
	add.s32 	%r940, %r939, %r216;
	cvt.rn.f32.u32 	%f463, %r940;
	setp.gt.f32 	%p283, %f478, %f463;
	selp.f32 	%f478, %f463, %f478, %p283;
$L__BB0_92:
	min.f32 	%f464, %f470, %f478;
	min.f32 	%f465, %f469, %f464;
	min.f32 	%f466, %f1, %f465;
	cvt.rn.f32.u32 	%f467, %r29;
	add.f32 	%f468, %f466, %f467;
	cvt.rzi.u32.f32 	%r941, %f468;
	add.s64 	%rd457, %rd1, %rd445;
	st.global.u32 	[%rd457], %r941;
	bra.uni 	$L__BB0_80;
$L__BB0_93:
	setp.eq.s32 	%p228, %r212, 1;
	mov.b32 	%r962, 0;
	@%p228 bra 	$L__BB0_110;
	and.b32  	%r962, %r212, 2147483646;
	neg.s32 	%r961, %r962;
	add.s32 	%r820, %r949, -1;
	mul.lo.s32 	%r960, %r214, %r820;
	add.s32 	%r959, %r3, %r960;
	add.s32 	%r821, %r213, %r949;
	mad.lo.s32 	%r958, %r214, %r821, %r3;
	add.s32 	%r822, %r821, -1;
	mul.lo.s32 	%r957, %r214, %r822;
	add.s32 	%r956, %r3, %r957;
	mad.lo.s32 	%r955, %r214, %r949, %r3;
$L__BB0_95:
	mul.wide.s32 	%rd418, %r955, 4;
	add.s64 	%rd419, %rd2, %rd418;
	ld.global.u32 	%r53, [%rd419];
	setp.ne.s32 	%p229, %r53, 30;
	@%p229 bra 	$L__BB0_97;
	add.s64 	%rd426, %rd1, %rd418;
	mov.b32 	%r831, 0;
	st.global.u32 	[%rd426], %r831;
	bra.uni 	$L__BB0_102;
$L__BB0_97:
	setp.eq.s32 	%p230, %r3, 0;
	mul.wide.s32 	%rd420, %r959, 4;
	add.s64 	%rd6, %rd1, %rd420;
	ld.global.u32 	%r823, [%rd6];
	cvt.rn.f32.u32 	%f21, %r823;
	mov.f32 	%f479, %f21;
	@%p230 bra 	$L__BB0_99;
	ld.global.u32 	%r824, [%rd6+-4];
	add.s32 	%r825, %r824, %r215;
	cvt.rn.f32.u32 	%f479, %r825;
$L__BB0_99:
	setp.eq.s32 	%p231, %r3, %r21;
	mov.f32 	%f480, %f21;
	@%p231 bra 	$L__BB0_101;
	ld.global.u32 	%r826, [%rd6+4];
	add.s32 	%r827, %r826, %r215;
	cvt.rn.f32.u32 	%f480, %r827;
$L__BB0_101:
	mul.wide.s32 	%rd421, %r960, 4;
	add.s64 	%rd422, %rd1, %rd421;
	ld.global.u32 	%r828, [%rd422];
	add.s32 	%r829, %r828, %r216;
	cvt.rn.f32.u32 	%f387, %r829;
	min.f32 	%f388, %f480, %f387;
	min.f32 	%f389, %f479, %f388;
	min.f32 	%f390, %f21, %f389;
	cvt.rn.f32.u32 	%f391, %r53;
	add.f32 	%f392, %f390, %f391;
	cvt.rzi.u32.f32 	%r830, %f392;
	mul.wide.s32 	%rd423, %r214, 4;
	add.s64 	%rd424, %rd6, %rd423;
	st.global.u32 	[%rd424], %r830;
$L__BB0_102:
	mul.wide.s32 	%rd427, %r958, 4;
	add.s64 	%rd428, %rd2, %rd427;
	ld.global.u32 	%r54, [%rd428];
	setp.eq.s32 	%p232, %r54, 30;
	@%p232 bra 	$L__BB0_108;
	setp.eq.s32 	%p233, %r3, 0;
	mul.wide.s32 	%rd429, %r956, 4;
	add.s64 	%rd7, %rd1, %rd429;
	ld.global.u32 	%r832, [%rd7];
	cvt.rn.f32.u32 	%f26, %r832;
	mov.f32 	%f481, %f26;
	@%p233 bra 	$L__BB0_105;
	ld.global.u32 	%r833, [%rd7+-4];
	add.s32 	%r834, %r833, %r215;
	cvt.rn.f32.u32 	%f481, %r834;
$L__BB0_105:
	setp.eq.s32 	%p234, %r3, %r21;
	mov.f32 	%f482, %f26;
	@%p234 bra 	$L__BB0_107;
	ld.global.u32 	%r835, [%rd7+4];
	add.s32 	%r836, %r835, %r215;
	cvt.rn.f32.u32 	%f482, %r836;
$L__BB0_107:
	mul.wide.s32 	%rd430, %r957, 4;
	add.s64 	%rd431, %rd1, %rd430;
	ld.global.u32 	%r837, [%rd431];
	add.s32 	%r838, %r837, %r216;
	cvt.rn.f32.u32 	%f393, %r838;
	min.f32 	%f394, %f482, %f393;
	min.f32 	%f395, %f481, %f394;
	min.f32 	%f396, %f26, %f395;
	cvt.rn.f32.u32 	%f397, %r54;
	add.f32 	%f398, %f396, %f397;
	cvt.rzi.u32.f32 	%r839, %f398;
	mul.wide.s32 	%rd432, %r214, 4;
	add.s64 	%rd433, %rd7, %rd432;
	st.global.u32 	[%rd433], %r839;
	bra.uni 	$L__BB0_109;
$L__BB0_108:
	add.s64 	%rd435, %rd1, %rd427;
	mov.b32 	%r840, 0;
	st.global.u32 	[%rd435], %r840;
$L__BB0_109:
	add.s32 	%r961, %r961, 2;
	mul.lo.s32 	%r841, %r214, %r213;
	shl.b32 	%r842, %r841, 1;
	add.s32 	%r960, %r960, %r842;
	add.s32 	%r959, %r959, %r842;
	add.s32 	%r958, %r958, %r842;
	add.s32 	%r957, %r957, %r842;
	add.s32 	%r956, %r956, %r842;
	add.s32 	%r955, %r955, %r842;
	setp.ne.s32 	%p235, %r961, 0;
	@%p235 bra 	$L__BB0_95;
$L__BB0_110:
	and.b32  	%r843, %r212, 1;
	setp.eq.b32 	%p236, %r843, 1;
	not.pred 	%p237, %p236;
	@%p237 bra 	$L__BB0_118;
	mad.lo.s32 	%r64, %r962, %r213, %r949;
	mad.lo.s32 	%r65, %r64, %r214, %r3;
	mul.wide.s32 	%rd436, %r65, 4;
	add.s64 	%rd437, %rd2, %rd436;
	ld.global.u32 	%r66, [%rd437];
	setp.eq.s32 	%p238, %r66, 30;
	@%p238 bra 	$L__BB0_117;
	setp.eq.s32 	%p239, %r3, 0;
	add.s32 	%r844, %r64, -1;
	mul.lo.s32 	%r67, %r844, %r214;
	add.s32 	%r845, %r67, %r3;
	mul.wide.s32 	%rd438, %r845, 4;
	add.s64 	%rd8, %rd1, %rd438;
	ld.global.u32 	%r846, [%rd8];
	cvt.rn.f32.u32 	%f31, %r846;
	mov.f32 	%f483, %f31;
	@%p239 bra 	$L__BB0_114;
	ld.global.u32 	%r847, [%rd8+-4];
	add.s32 	%r848, %r847, %r215;
	cvt.rn.f32.u32 	%f483, %r848;
$L__BB0_114:
	setp.eq.s32 	%p240, %r3, %r21;
	mov.f32 	%f484, %f31;
	@%p240 bra 	$L__BB0_116;
	ld.global.u32 	%r849, [%rd8+4];
	add.s32 	%r850, %r849, %r215;
	cvt.rn.f32.u32 	%f484, %r850;
$L__BB0_116:
	mul.wide.s32 	%rd439, %r67, 4;
	add.s64 	%rd440, %rd1, %rd439;
	ld.global.u32 	%r851, [%rd440];
	add.s32 	%r852, %r851, %r216;
	cvt.rn.f32.u32 	%f399, %r852;
	min.f32 	%f400, %f484, %f399;
	min.f32 	%f401, %f483, %f400;
	min.f32 	%f402, %f31, %f401;
	cvt.rn.f32.u32 	%f403, %r66;
	add.f32 	%f404, %f402, %f403;
	cvt.rzi.u32.f32 	%r853, %f404;
	mul.wide.s32 	%rd441, %r214, 4;
	add.s64 	%rd442, %rd8, %rd441;
	st.global.u32 	[%rd442], %r853;
	bra.uni 	$L__BB0_118;
$L__BB0_117:
	add.s64 	%rd444, %rd1, %rd436;
	mov.b32 	%r854, 0;
	st.global.u32 	[%rd444], %r854;
$L__BB0_118:
	add.s32 	%r949, %r949, 1;
	setp.eq.s32 	%p285, %r949, %r213;
	@%p285 bra 	$L__BB0_264;
	bra.uni 	$L__BB0_69;
$L__BB0_119:
	add.s32 	%r779, %r86, %r2;
	mul.wide.s32 	%rd351, %r779, 4;
	add.s64 	%rd352, %rd1, %rd351;
	mov.b32 	%r780, 0;
	st.global.u32 	[%rd352], %r780;
$L__BB0_120:
	add.s32 	%r968, %r968, 1;
	setp.eq.s32 	%p214, %r968, %r212;
	@%p214 bra 	$L__BB0_158;
	bra.uni 	$L__BB0_20;
$L__BB0_121:
	.pragma "nounroll";
	mul.wide.u32 	%rd342, %r969, 4;
	add.s64 	%rd343, %rd10, %rd342;
	ld.global.u32 	%r704, [%rd343];
	add.s32 	%r705, %r704, %r216;
	cvt.rn.f32.u32 	%f324, %r705;
	setp.gt.f32 	%p175, %f494, %f324;
	selp.f32 	%f325, %f324, %f494, %p175;
	ld.global.u32 	%r706, [%rd343+4];
	add.s32 	%r707, %r706, %r216;
	cvt.rn.f32.u32 	%f326, %r707;
	setp.gt.f32 	%p176, %f325, %f326;
	selp.f32 	%f327, %f326, %f325, %p176;
	ld.global.u32 	%r708, [%rd343+8];
	add.s32 	%r709, %r708, %r216;
	cvt.rn.f32.u32 	%f328, %r709;
	setp.gt.f32 	%p177, %f327, %f328;
	selp.f32 	%f329, %f328, %f327, %p177;
	ld.global.u32 	%r710, [%rd343+12];
	add.s32 	%r711, %r710, %r216;
	cvt.rn.f32.u32 	%f330, %r711;
	setp.gt.f32 	%p178, %f329, %f330;
	selp.f32 	%f331, %f330, %f329, %p178;
	ld.global.u32 	%r712, [%rd343+16];
	add.s32 	%r713, %r712, %r216;
	cvt.rn.f32.u32 	%f332, %r713;
	setp.gt.f32 	%p179, %f331, %f332;
	selp.f32 	%f333, %f332, %f331, %p179;
	ld.global.u32 	%r714, [%rd343+20];
	add.s32 	%r715, %r714, %r216;
	cvt.rn.f32.u32 	%f334, %r715;
	setp.gt.f32 	%p180, %f333, %f334;
	selp.f32 	%f335, %f334, %f333, %p180;
	ld.global.u32 	%r716, [%rd343+24];
	add.s32 	%r717, %r716, %r216;
	cvt.rn.f32.u32 	%f336, %r717;
	setp.gt.f32 	%p181, %f335, %f336;
	selp.f32 	%f337, %f336, %f335, %p181;
	ld.global.u32 	%r718, [%rd343+28];
	add.s32 	%r719, %r718, %r216;
	cvt.rn.f32.u32 	%f338, %r719;
	setp.gt.f32 	%p182, %f337, %f338;
	selp.f32 	%f339, %f338, %f337, %p182;
	ld.global.u32 	%r720, [%rd343+32];
	add.s32 	%r721, %r720, %r216;
	cvt.rn.f32.u32 	%f340, %r721;
	setp.gt.f32 	%p183, %f339, %f340;
	selp.f32 	%f341, %f340, %f339, %p183;
	ld.global.u32 	%r722, [%rd343+36];
	add.s32 	%r723, %r722, %r216;
	cvt.rn.f32.u32 	%f342, %r723;
	setp.gt.f32 	%p184, %f341, %f342;
	selp.f32 	%f343, %f342, %f341, %p184;
	ld.global.u32 	%r724, [%rd343+40];
	add.s32 	%r725, %r724, %r216;
	cvt.rn.f32.u32 	%f344, %r725;
	setp.gt.f32 	%p185, %f343, %f344;
	selp.f32 	%f345, %f344, %f343, %p185;
	ld.global.u32 	%r726, [%rd343+44];
	add.s32 	%r727, %r726, %r216;
	cvt.rn.f32.u32 	%f346, %r727;
	setp.gt.f32 	%p186, %f345, %f346;
	selp.f32 	%f347, %f346, %f345, %p186;
	ld.global.u32 	%r728, [%rd343+48];
	add.s32 	%r729, %r728, %r216;
	cvt.rn.f32.u32 	%f348, %r729;
	setp.gt.f32 	%p187, %f347, %f348;
	selp.f32 	%f349, %f348, %f347, %p187;
	ld.global.u32 	%r730, [%rd343+52];
	add.s32 	%r731, %r730, %r216;
	cvt.rn.f32.u32 	%f350, %r731;
	setp.gt.f32 	%p188, %f349, %f350;
	selp.f32 	%f351, %f350, %f349, %p188;
	ld.global.u32 	%r732, [%rd343+56];
	add.s32 	%r733, %r732, %r216;
	cvt.rn.f32.u32 	%f352, %r733;
	setp.gt.f32 	%p189, %f351, %f352;
	selp.f32 	%f353, %f352, %f351, %p189;
	ld.global.u32 	%r734, [%rd343+60];
	add.s32 	%r735, %r734, %r216;
	cvt.rn.f32.u32 	%f354, %r735;
	setp.gt.f32 	%p190, %f353, %f354;
	selp.f32 	%f494, %f354, %f353, %p190;
	add.s32 	%r971, %r969, 16;
	add.s32 	%r736, %r969, 15;
	and.b32  	%r737, %r81, -16;
	setp.eq.s32 	%p191, %r736, %r737;
	mov.u32 	%r969, %r971;
	@%p191 bra 	$L__BB0_122;
	bra.uni 	$L__BB0_121;
$L__BB0_122:
	and.b32  	%r738, %r81, 15;
	setp.eq.s32 	%p192, %r738, 0;
	@%p192 bra 	$L__BB0_132;
	add.s32 	%r741, %r738, -1;
	setp.lt.u32 	%p193, %r741, 7;
	@%p193 bra 	$L__BB0_125;
	mul.wide.s32 	%rd344, %r971, 4;
	add.s64 	%rd345, %rd10, %rd344;
	ld.global.u32 	%r742, [%rd345];
	add.s32 	%r743, %r742, %r216;
	cvt.rn.f32.u32 	%f356, %r743;
	setp.gt.f32 	%p194, %f494, %f356;
	selp.f32 	%f357, %f356, %f494, %p194;
	ld.global.u32 	%r744, [%rd345+4];
	add.s32 	%r745, %r744, %r216;
	cvt.rn.f32.u32 	%f358, %r745;
	setp.gt.f32 	%p195, %f357, %f358;
	selp.f32 	%f359, %f358, %f357, %p195;
	ld.global.u32 	%r746, [%rd345+8];
	add.s32 	%r747, %r746, %r216;
	cvt.rn.f32.u32 	%f360, %r747;
	setp.gt.f32 	%p196, %f359, %f360;
	selp.f32 	%f361, %f360, %f359, %p196;
	ld.global.u32 	%r748, [%rd345+12];
	add.s32 	%r749, %r748, %r216;
	cvt.rn.f32.u32 	%f362, %r749;
	setp.gt.f32 	%p197, %f361, %f362;
	selp.f32 	%f363, %f362, %f361, %p197;
	ld.global.u32 	%r750, [%rd345+16];
	add.s32 	%r751, %r750, %r216;
	cvt.rn.f32.u32 	%f364, %r751;
	setp.gt.f32 	%p198, %f363, %f364;
	selp.f32 	%f365, %f364, %f363, %p198;
	ld.global.u32 	%r752, [%rd345+20];
	add.s32 	%r753, %r752, %r216;
	cvt.rn.f32.u32 	%f366, %r753;
	setp.gt.f32 	%p199, %f365, %f366;
	selp.f32 	%f367, %f366, %f365, %p199;
	ld.global.u32 	%r754, [%rd345+24];
	add.s32 	%r755, %r754, %r216;
	cvt.rn.f32.u32 	%f368, %r755;
	setp.gt.f32 	%p200, %f367, %f368;
	selp.f32 	%f369, %f368, %f367, %p200;
	ld.global.u32 	%r756, [%rd345+28];
	add.s32 	%r757, %r756, %r216;
	cvt.rn.f32.u32 	%f370, %r757;
	setp.gt.f32 	%p201, %f369, %f370;
	selp.f32 	%f494, %f370, %f369, %p201;
	add.s32 	%r971, %r971, 8;
$L__BB0_125:
	and.b32  	%r759, %r81, 7;
	setp.eq.s32 	%p202, %r759, 0;
	@%p202 bra 	$L__BB0_132;
	add.s32 	%r762, %r759, -1;
	setp.lt.u32 	%p203, %r762, 3;
	@%p203 bra 	$L__BB0_128;
	mul.wide.s32 	%rd346, %r971, 4;
	add.s64 	%rd347, %rd10, %rd346;
	ld.global.u32 	%r763, [%rd347];
	add.s32 	%r764, %r763, %r216;
	cvt.rn.f32.u32 	%f372, %r764;
	setp.gt.f32 	%p204, %f494, %f372;
	selp.f32 	%f373, %f372, %f494, %p204;
	ld.global.u32 	%r765, [%rd347+4];
	add.s32 	%r766, %r765, %r216;
	cvt.rn.f32.u32 	%f374, %r766;
	setp.gt.f32 	%p205, %f373, %f374;
	selp.f32 	%f375, %f374, %f373, %p205;
	ld.global.u32 	%r767, [%rd347+8];
	add.s32 	%r768, %r767, %r216;
	cvt.rn.f32.u32 	%f376, %r768;
	setp.gt.f32 	%p206, %f375, %f376;
	selp.f32 	%f377, %f376, %f375, %p206;
	ld.global.u32 	%r769, [%rd347+12];
	add.s32 	%r770, %r769, %r216;
	cvt.rn.f32.u32 	%f378, %r770;
	setp.gt.f32 	%p207, %f377, %f378;
	selp.f32 	%f494, %f378, %f377, %p207;
	add.s32 	%r971, %r971, 4;
$L__BB0_128:
	setp.eq.s32 	%p208, %r82, 0;
	@%p208 bra 	$L__BB0_132;
	setp.eq.s32 	%p209, %r82, 1;
	mul.wide.s32 	%rd348, %r971, 4;
	add.s64 	%rd11, %rd10, %rd348;
	ld.global.u32 	%r771, [%rd11];
	add.s32 	%r772, %r771, %r216;
	cvt.rn.f32.u32 	%f379, %r772;
	setp.gt.f32 	%p210, %f494, %f379;
	selp.f32 	%f494, %f379, %f494, %p210;
	@%p209 bra 	$L__BB0_132;
	setp.eq.s32 	%p211, %r82, 2;
	ld.global.u32 	%r773, [%rd11+4];
	add.s32 	%r774, %r773, %r216;
	cvt.rn.f32.u32 	%f380, %r774;
	setp.gt.f32 	%p212, %f494, %f380;
	selp.f32 	%f494, %f380, %f494, %p212;
	@%p211 bra 	$L__BB0_132;
	ld.global.u32 	%r775, [%rd11+8];
	add.s32 	%r776, %r775, %r216;
	cvt.rn.f32.u32 	%f381, %r776;
	setp.gt.f32 	%p213, %f494, %f381;
	selp.f32 	%f494, %f381, %f494, %p213;
$L__BB0_132:
	min.f32 	%f382, %f486, %f494;
	min.f32 	%f383, %f485, %f382;
	min.f32 	%f384, %f36, %f383;
	cvt.rn.f32.u32 	%f385, %r87;
	add.f32 	%f386, %f384, %f385;
	cvt.rzi.u32.f32 	%r777, %f386;
	add.s32 	%r778, %r86, %r2;
	mul.wide.s32 	%rd349, %r778, 4;
	add.s64 	%rd350, %rd1, %rd349;
	st.global.u32 	[%rd350], %r777;
	bra.uni 	$L__BB0_120;
$L__BB0_133:
	setp.eq.s32 	%p158, %r212, 1;
	mov.b32 	%r974, 0;
	@%p158 bra 	$L__BB0_150;
	mov.b32 	%r973, 0;
$L__BB0_135:
	mad.lo.s32 	%r98, %r973, %r213, %r83;
	mad.lo.s32 	%r99, %r98, %r214, %r3;
	mul.wide.s32 	%rd311, %r99, 4;
	add.s64 	%rd312, %rd2, %rd311;
	ld.global.u32 	%r100, [%rd312];
	setp.ne.s32 	%p159, %r100, 30;
	@%p159 bra 	$L__BB0_137;
	add.s32 	%r659, %r99, %r2;
	mul.wide.s32 	%rd318, %r659, 4;
	add.s64 	%rd319, %rd1, %rd318;
	mov.b32 	%r660, 0;
	st.global.u32 	[%rd319], %r660;
	bra.uni 	$L__BB0_142;
$L__BB0_137:
	setp.eq.s32 	%p160, %r3, 0;
	add.s32 	%r646, %r99, %r214;
	add.s32 	%r647, %r646, %r2;
	mul.wide.s32 	%rd313, %r647, 4;
	add.s64 	%rd12, %rd1, %rd313;
	ld.global.u32 	%r648, [%rd12];
	cvt.rn.f32.u32 	%f56, %r648;
	mov.f32 	%f495, %f56;
	@%p160 bra 	$L__BB0_139;
	ld.global.u32 	%r649, [%rd12+-4];
	add.s32 	%r650, %r649, %r215;
	cvt.rn.f32.u32 	%f495, %r650;
$L__BB0_139:
	setp.eq.s32 	%p161, %r3, %r81;
	mov.f32 	%f496, %f56;
	@%p161 bra 	$L__BB0_141;
	ld.global.u32 	%r651, [%rd12+4];
	add.s32 	%r652, %r651, %r215;
	cvt.rn.f32.u32 	%f496, %r652;
$L__BB0_141:
	mad.lo.s32 	%r653, %r214, %r98, %r214;
	add.s32 	%r654, %r653, %r2;
	mul.wide.s32 	%rd314, %r654, 4;
	add.s64 	%rd315, %rd1, %rd314;
	ld.global.u32 	%r655, [%rd315];
	add.s32 	%r656, %r655, %r216;
	cvt.rn.f32.u32 	%f305, %r656;
	min.f32 	%f306, %f496, %f305;
	min.f32 	%f307, %f495, %f306;
	min.f32 	%f308, %f56, %f307;
	cvt.rn.f32.u32 	%f309, %r100;
	add.f32 	%f310, %f308, %f309;
	cvt.rzi.u32.f32 	%r657, %f310;
	add.s32 	%r658, %r99, %r2;
	mul.wide.s32 	%rd316, %r658, 4;
	add.s64 	%rd317, %rd1, %rd316;
	st.global.u32 	[%rd317], %r657;
$L__BB0_142:
	add.s32 	%r101, %r98, %r213;
	mad.lo.s32 	%r102, %r101, %r214, %r3;
	mul.wide.s32 	%rd320, %r102, 4;
	add.s64 	%rd321, %rd2, %rd320;
	ld.global.u32 	%r103, [%rd321];
	setp.eq.s32 	%p162, %r103, 30;
	@%p162 bra 	$L__BB0_148;
	setp.eq.s32 	%p163, %r3, 0;
	add.s32 	%r104, %r101, 1;
	add.s32 	%r661, %r102, %r214;
	add.s32 	%r662, %r661, %r2;
	mul.wide.s32 	%rd322, %r662, 4;
	add.s64 	%rd13, %rd1, %rd322;
	ld.global.u32 	%r663, [%rd13];
	cvt.rn.f32.u32 	%f61, %r663;
	mov.f32 	%f497, %f61;
	@%p163 bra 	$L__BB0_145;
	ld.global.u32 	%r664, [%rd13+-4];
	add.s32 	%r665, %r664, %r215;
	cvt.rn.f32.u32 	%f497, %r665;
$L__BB0_145:
	setp.eq.s32 	%p164, %r3, %r81;
	mov.f32 	%f498, %f61;
	@%p164 bra 	$L__BB0_147;
	ld.global.u32 	%r666, [%rd13+4];
	add.s32 	%r667, %r666, %r215;
	cvt.rn.f32.u32 	%f498, %r667;
$L__BB0_147:
	mad.lo.s32 	%r668, %r104, %r214, %r2;
	mul.wide.s32 	%rd323, %r668, 4;
	add.s64 	%rd324, %rd1, %rd323;
	ld.global.u32 	%r669, [%rd324];
	add.s32 	%r670, %r669, %r216;
	cvt.rn.f32.u32 	%f311, %r670;
	min.f32 	%f312, %f498, %f311;
	min.f32 	%f313, %f497, %f312;
	min.f32 	%f314, %f61, %f313;
	cvt.rn.f32.u32 	%f315, %r103;
	add.f32 	%f316, %f314, %f315;
	cvt.rzi.u32.f32 	%r671, %f316;
	add.s32 	%r672, %r102, %r2;
	mul.wide.s32 	%rd325, %r672, 4;
	add.s64 	%rd326, %rd1, %rd325;
	st.global.u32 	[%rd326], %r671;
	bra.uni 	$L__BB0_149;
$L__BB0_148:
	add.s32 	%r673, %r102, %r2;
	mul.wide.s32 	%rd327, %r673, 4;
	add.s64 	%rd328, %rd1, %rd327;
	mov.b32 	%r674, 0;
	st.global.u32 	[%rd328], %r674;
$L__BB0_149:
	add.s32 	%r973, %r973, 2;
	and.b32  	%r974, %r212, 2147483646;
	setp.ne.s32 	%p165, %r973, %r974;
	@%p165 bra 	$L__BB0_135;
$L__BB0_150:
	and.b32  	%r675, %r212, 1;
	setp.eq.b32 	%p166, %r675, 1;
	not.pred 	%p167, %p166;
	@%p167 bra 	$L__BB0_158;
	mad.lo.s32 	%r108, %r974, %r213, %r83;
	mad.lo.s32 	%r109, %r108, %r214, %r3;
	mul.wide.s32 	%rd329, %r109, 4;
	add.s64 	%rd330, %rd2, %rd329;
	ld.global.u32 	%r110, [%rd330];
	setp.eq.s32 	%p168, %r110, 30;
	@%p168 bra 	$L__BB0_157;
	setp.eq.s32 	%p169, %r3, 0;
	add.s32 	%r111, %r108, 1;
	add.s32 	%r676, %r109, %r214;
	add.s32 	%r677, %r676, %r2;
	mul.wide.s32 	%rd331, %r677, 4;
	add.s64 	%rd14, %rd1, %rd331;
	ld.global.u32 	%r678, [%rd14];
	cvt.rn.f32.u32 	%f66, %r678;
	mov.f32 	%f499, %f66;
	@%p169 bra 	$L__BB0_154;
	ld.global.u32 	%r679, [%rd14+-4];
	add.s32 	%r680, %r679, %r215;
	cvt.rn.f32.u32 	%f499, %r680;
$L__BB0_154:
	setp.eq.s32 	%p170, %r3, %r81;
	mov.f32 	%f500, %f66;
	@%p170 bra 	$L__BB0_156;
	ld.global.u32 	%r681, [%rd14+4];
	add.s32 	%r682, %r681, %r215;
	cvt.rn.f32.u32 	%f500, %r682;
$L__BB0_156:
	mad.lo.s32 	%r683, %r111, %r214, %r2;
	mul.wide.s32 	%rd332, %r683, 4;
	add.s64 	%rd333, %rd1, %rd332;
	ld.global.u32 	%r684, [%rd333];
	add.s32 	%r685, %r684, %r216;
	cvt.rn.f32.u32 	%f317, %r685;
	min.f32 	%f318, %f500, %f317;
	min.f32 	%f319, %f499, %f318;
	min.f32 	%f320, %f66, %f319;
	cvt.rn.f32.u32 	%f321, %r110;
	add.f32 	%f322, %f320, %f321;
	cvt.rzi.u32.f32 	%r686, %f322;
	add.s32 	%r687, %r109, %r2;
	mul.wide.s32 	%rd334, %r687, 4;
	add.s64 	%rd335, %rd1, %rd334;
	st.global.u32 	[%rd335], %r686;
	bra.uni 	$L__BB0_158;
$L__BB0_157:
	add.s32 	%r688, %r109, %r2;
	mul.wide.s32 	%rd336, %r688, 4;
	add.s64 	%rd337, %rd1, %rd336;
	mov.b32 	%r689, 0;
	st.global.u32 	[%rd337], %r689;
$L__BB0_158:
	add.s32 	%r967, %r83, -1;
	setp.gt.s32 	%p215, %r83, 0;
	@%p215 bra 	$L__BB0_17;
	bra.uni 	$L__BB0_264;
$L__BB0_159:
	add.s32 	%r579, %r134, %r124;
	mul.wide.u32 	%rd249, %r579, 4;
	add.s64 	%rd250, %rd1, %rd249;
	mov.b32 	%r580, 0;
	st.global.u32 	[%rd250], %r580;
$L__BB0_160:
	add.s32 	%r982, %r982, 1;
	setp.eq.s32 	%p144, %r982, %r213;
	@%p144 bra 	$L__BB0_198;
	bra.uni 	$L__BB0_47;
$L__BB0_161:
	.pragma "nounroll";
	mul.wide.u32 	%rd240, %r983, 4;
	add.s64 	%rd241, %rd16, %rd240;
	ld.global.u32 	%r510, [%rd241];
	add.s32 	%r511, %r510, %r216;
	cvt.rn.f32.u32 	%f242, %r511;
	setp.gt.f32 	%p105, %f510, %f242;
	selp.f32 	%f243, %f242, %f510, %p105;
	ld.global.u32 	%r512, [%rd241+4];
	add.s32 	%r513, %r512, %r216;
	cvt.rn.f32.u32 	%f244, %r513;
	setp.gt.f32 	%p106, %f243, %f244;
	selp.f32 	%f245, %f244, %f243, %p106;
	ld.global.u32 	%r514, [%rd241+8];
	add.s32 	%r515, %r514, %r216;
	cvt.rn.f32.u32 	%f246, %r515;
	setp.gt.f32 	%p107, %f245, %f246;
	selp.f32 	%f247, %f246, %f245, %p107;
	ld.global.u32 	%r516, [%rd241+12];
	add.s32 	%r517, %r516, %r216;
	cvt.rn.f32.u32 	%f248, %r517;
	setp.gt.f32 	%p108, %f247, %f248;
	selp.f32 	%f249, %f248, %f247, %p108;
	ld.global.u32 	%r518, [%rd241+16];
	add.s32 	%r519, %r518, %r216;
	cvt.rn.f32.u32 	%f250, %r519;
	setp.gt.f32 	%p109, %f249, %f250;
	selp.f32 	%f251, %f250, %f249, %p109;
	ld.global.u32 	%r520, [%rd241+20];
	add.s32 	%r521, %r520, %r216;
	cvt.rn.f32.u32 	%f252, %r521;
	setp.gt.f32 	%p110, %f251, %f252;
	selp.f32 	%f253, %f252, %f251, %p110;
	ld.global.u32 	%r522, [%rd241+24];
	add.s32 	%r523, %r522, %r216;
	cvt.rn.f32.u32 	%f254, %r523;
	setp.gt.f32 	%p111, %f253, %f254;
	selp.f32 	%f255, %f254, %f253, %p111;
	ld.global.u32 	%r524, [%rd241+28];
	add.s32 	%r525, %r524, %r216;
	cvt.rn.f32.u32 	%f256, %r525;
	setp.gt.f32 	%p112, %f255, %f256;
	selp.f32 	%f257, %f256, %f255, %p112;
	ld.global.u32 	%r526, [%rd241+32];
	add.s32 	%r527, %r526, %r216;
	cvt.rn.f32.u32 	%f258, %r527;
	setp.gt.f32 	%p113, %f257, %f258;
	selp.f32 	%f259, %f258, %f257, %p113;
	ld.global.u32 	%r528, [%rd241+36];
	add.s32 	%r529, %r528, %r216;
	cvt.rn.f32.u32 	%f260, %r529;
	setp.gt.f32 	%p114, %f259, %f260;
	selp.f32 	%f261, %f260, %f259, %p114;
	ld.global.u32 	%r530, [%rd241+40];
	add.s32 	%r531, %r530, %r216;
	cvt.rn.f32.u32 	%f262, %r531;
	setp.gt.f32 	%p115, %f261, %f262;
	selp.f32 	%f263, %f262, %f261, %p115;
	ld.global.u32 	%r532, [%rd241+44];
	add.s32 	%r533, %r532, %r216;
	cvt.rn.f32.u32 	%f264, %r533;
	setp.gt.f32 	%p116, %f263, %f264;
	selp.f32 	%f265, %f264, %f263, %p116;
	ld.global.u32 	%r534, [%rd241+48];
	add.s32 	%r535, %r534, %r216;
	cvt.rn.f32.u32 	%f266, %r535;
	setp.gt.f32 	%p117, %f265, %f266;
	selp.f32 	%f267, %f266, %f265, %p117;
	ld.global.u32 	%r536, [%rd241+52];
	add.s32 	%r537, %r536, %r216;
	cvt.rn.f32.u32 	%f268, %r537;
	setp.gt.f32 	%p118, %f267, %f268;
	selp.f32 	%f269, %f268, %f267, %p118;
	ld.global.u32 	%r538, [%rd241+56];
	add.s32 	%r539, %r538, %r216;
	cvt.rn.f32.u32 	%f270, %r539;
	setp.gt.f32 	%p119, %f269, %f270;
	selp.f32 	%f271, %f270, %f269, %p119;
	ld.global.u32 	%r540, [%rd241+60];
	add.s32 	%r541, %r540, %r216;
	cvt.rn.f32.u32 	%f272, %r541;
	setp.gt.f32 	%p120, %f271, %f272;
	selp.f32 	%f510, %f272, %f271, %p120;
	add.s32 	%r983, %r983, 16;
	and.b32  	%r985, %r214, 2147483632;
	setp.eq.s32 	%p121, %r983, %r985;
	@%p121 bra 	$L__BB0_162;
	bra.uni 	$L__BB0_161;
$L__BB0_162:
	setp.eq.s32 	%p122, %r126, 0;
	@%p122 bra 	$L__BB0_172;
	add.s32 	%r542, %r126, -1;
	setp.lt.u32 	%p123, %r542, 7;
	@%p123 bra 	$L__BB0_165;
	mul.wide.u32 	%rd242, %r985, 4;
	add.s64 	%rd243, %rd16, %rd242;
	ld.global.u32 	%r543, [%rd243];
	add.s32 	%r544, %r543, %r216;
	cvt.rn.f32.u32 	%f274, %r544;
	setp.gt.f32 	%p124, %f510, %f274;
	selp.f32 	%f275, %f274, %f510, %p124;
	ld.global.u32 	%r545, [%rd243+4];
	add.s32 	%r546, %r545, %r216;
	cvt.rn.f32.u32 	%f276, %r546;
	setp.gt.f32 	%p125, %f275, %f276;
	selp.f32 	%f277, %f276, %f275, %p125;
	ld.global.u32 	%r547, [%rd243+8];
	add.s32 	%r548, %r547, %r216;
	cvt.rn.f32.u32 	%f278, %r548;
	setp.gt.f32 	%p126, %f277, %f278;
	selp.f32 	%f279, %f278, %f277, %p126;
	ld.global.u32 	%r549, [%rd243+12];
	add.s32 	%r550, %r549, %r216;
	cvt.rn.f32.u32 	%f280, %r550;
	setp.gt.f32 	%p127, %f279, %f280;
	selp.f32 	%f281, %f280, %f279, %p127;
	ld.global.u32 	%r551, [%rd243+16];
	add.s32 	%r552, %r551, %r216;
	cvt.rn.f32.u32 	%f282, %r552;
	setp.gt.f32 	%p128, %f281, %f282;
	selp.f32 	%f283, %f282, %f281, %p128;
	ld.global.u32 	%r553, [%rd243+20];
	add.s32 	%r554, %r553, %r216;
	cvt.rn.f32.u32 	%f284, %r554;
	setp.gt.f32 	%p129, %f283, %f284;
	selp.f32 	%f285, %f284, %f283, %p129;
	ld.global.u32 	%r555, [%rd243+24];
	add.s32 	%r556, %r555, %r216;
	cvt.rn.f32.u32 	%f286, %r556;
	setp.gt.f32 	%p130, %f285, %f286;
	selp.f32 	%f287, %f286, %f285, %p130;
	ld.global.u32 	%r557, [%rd243+28];
	add.s32 	%r558, %r557, %r216;
	cvt.rn.f32.u32 	%f288, %r558;
	setp.gt.f32 	%p131, %f287, %f288;
	selp.f32 	%f510, %f288, %f287, %p131;
	add.s32 	%r985, %r985, 8;
$L__BB0_165:
	setp.eq.s32 	%p132, %r127, 0;
	@%p132 bra 	$L__BB0_172;
	add.s32 	%r559, %r127, -1;
	setp.lt.u32 	%p133, %r559, 3;
	@%p133 bra 	$L__BB0_168;
	mul.wide.s32 	%rd244, %r985, 4;
	add.s64 	%rd245, %rd16, %rd244;
	ld.global.u32 	%r560, [%rd245];
	add.s32 	%r561, %r560, %r216;
	cvt.rn.f32.u32 	%f290, %r561;
	setp.gt.f32 	%p134, %f510, %f290;
	selp.f32 	%f291, %f290, %f510, %p134;
	ld.global.u32 	%r562, [%rd245+4];
	add.s32 	%r563, %r562, %r216;
	cvt.rn.f32.u32 	%f292, %r563;
	setp.gt.f32 	%p135, %f291, %f292;
	selp.f32 	%f293, %f292, %f291, %p135;
	ld.global.u32 	%r564, [%rd245+8];
	add.s32 	%r565, %r564, %r216;
	cvt.rn.f32.u32 	%f294, %r565;
	setp.gt.f32 	%p136, %f293, %f294;
	selp.f32 	%f295, %f294, %f293, %p136;
	ld.global.u32 	%r566, [%rd245+12];
	add.s32 	%r567, %r566, %r216;
	cvt.rn.f32.u32 	%f296, %r567;
	setp.gt.f32 	%p137, %f295, %f296;
	selp.f32 	%f510, %f296, %f295, %p137;
	add.s32 	%r985, %r985, 4;
$L__BB0_168:
	and.b32  	%r568, %r214, 3;
	setp.eq.s32 	%p138, %r568, 0;
	@%p138 bra 	$L__BB0_172;
	setp.eq.s32 	%p139, %r568, 1;
	mul.wide.s32 	%rd246, %r985, 4;
	add.s64 	%rd17, %rd16, %rd246;
	ld.global.u32 	%r570, [%rd17];
	add.s32 	%r571, %r570, %r216;
	cvt.rn.f32.u32 	%f297, %r571;
	setp.gt.f32 	%p140, %f510, %f297;
	selp.f32 	%f510, %f297, %f510, %p140;
	@%p139 bra 	$L__BB0_172;
	setp.eq.s32 	%p141, %r568, 2;
	ld.global.u32 	%r573, [%rd17+4];
	add.s32 	%r574, %r573, %r216;
	cvt.rn.f32.u32 	%f298, %r574;
	setp.gt.f32 	%p142, %f510, %f298;
	selp.f32 	%f510, %f298, %f510, %p142;
	@%p141 bra 	$L__BB0_172;
	ld.global.u32 	%r575, [%rd17+8];
	add.s32 	%r576, %r575, %r216;
	cvt.rn.f32.u32 	%f299, %r576;
	setp.gt.f32 	%p143, %f510, %f299;
	selp.f32 	%f510, %f299, %f510, %p143;
$L__BB0_172:
	min.f32 	%f300, %f502, %f510;
	min.f32 	%f301, %f501, %f300;
	min.f32 	%f302, %f71, %f301;
	cvt.rn.f32.u32 	%f303, %r135;
	add.f32 	%f304, %f302, %f303;
	cvt.rzi.u32.f32 	%r577, %f304;
	add.s32 	%r578, %r134, %r124;
	mul.wide.u32 	%rd247, %r578, 4;
	add.s64 	%rd248, %rd1, %rd247;
	st.global.u32 	[%rd248], %r577;
	bra.uni 	$L__BB0_160;
$L__BB0_173:
	setp.eq.s32 	%p88, %r213, 1;
	mov.b32 	%r988, 0;
	@%p88 bra 	$L__BB0_190;
	mov.b32 	%r987, 0;
$L__BB0_175:
	add.s32 	%r447, %r987, %r131;
	mad.lo.s32 	%r147, %r447, %r214, %r3;
	mul.wide.s32 	%rd210, %r147, 4;
	add.s64 	%rd18, %rd2, %rd210;
	ld.global.u32 	%r148, [%rd18];
	setp.ne.s32 	%p89, %r148, 30;
	@%p89 bra 	$L__BB0_177;
	add.s32 	%r461, %r147, %r124;
	mul.wide.s32 	%rd216, %r461, 4;
	add.s64 	%rd217, %rd1, %rd216;
	mov.b32 	%r462, 0;
	st.global.u32 	[%rd217], %r462;
	bra.uni 	$L__BB0_182;
$L__BB0_177:
	setp.eq.s32 	%p90, %r3, 0;
	add.s32 	%r448, %r987, %r132;
	mul.lo.s32 	%r149, %r448, %r214;
	add.s32 	%r449, %r149, %r3;
	add.s32 	%r450, %r449, %r124;
	mul.wide.s32 	%rd211, %r450, 4;
	add.s64 	%rd19, %rd1, %rd211;
	ld.global.u32 	%r451, [%rd19];
	cvt.rn.f32.u32 	%f91, %r451;
	mov.f32 	%f511, %f91;
	@%p90 bra 	$L__BB0_179;
	ld.global.u32 	%r452, [%rd19+-4];
	add.s32 	%r453, %r452, %r215;
	cvt.rn.f32.u32 	%f511, %r453;
$L__BB0_179:
	setp.eq.s32 	%p91, %r3, %r125;
	mov.f32 	%f512, %f91;
	@%p91 bra 	$L__BB0_181;
	ld.global.u32 	%r454, [%rd19+4];
	add.s32 	%r455, %r454, %r215;
	cvt.rn.f32.u32 	%f512, %r455;
$L__BB0_181:
	add.s32 	%r456, %r149, %r124;
	mul.wide.s32 	%rd212, %r456, 4;
	add.s64 	%rd213, %rd1, %rd212;
	ld.global.u32 	%r457, [%rd213];
	add.s32 	%r458, %r457, %r216;
	cvt.rn.f32.u32 	%f223, %r458;
	min.f32 	%f224, %f512, %f223;
	min.f32 	%f225, %f511, %f224;
	min.f32 	%f226, %f91, %f225;
	cvt.rn.f32.u32 	%f227, %r148;
	add.f32 	%f228, %f226, %f227;
	cvt.rzi.u32.f32 	%r459, %f228;
	add.s32 	%r460, %r147, %r124;
	mul.wide.s32 	%rd214, %r460, 4;
	add.s64 	%rd215, %rd1, %rd214;
	st.global.u32 	[%rd215], %r459;
$L__BB0_182:
	add.s32 	%r150, %r147, %r214;
	mul.wide.s32 	%rd218, %r214, 4;
	add.s64 	%rd219, %rd18, %rd218;
	ld.global.u32 	%r151, [%rd219];
	setp.eq.s32 	%p92, %r151, 30;
	@%p92 bra 	$L__BB0_188;
	setp.eq.s32 	%p93, %r3, 0;
	add.s32 	%r463, %r987, %r132;
	mad.lo.s32 	%r152, %r214, %r463, %r214;
	add.s32 	%r464, %r152, %r3;
	add.s32 	%r465, %r464, %r124;
	mul.wide.s32 	%rd220, %r465, 4;
	add.s64 	%rd20, %rd1, %rd220;
	ld.global.u32 	%r466, [%rd20];
	cvt.rn.f32.u32 	%f96, %r466;
	mov.f32 	%f513, %f96;
	@%p93 bra 	$L__BB0_185;
	ld.global.u32 	%r467, [%rd20+-4];
	add.s32 	%r468, %r467, %r215;
	cvt.rn.f32.u32 	%f513, %r468;
$L__BB0_185:
	setp.eq.s32 	%p94, %r3, %r125;
	mov.f32 	%f514, %f96;
	@%p94 bra 	$L__BB0_187;
	ld.global.u32 	%r469, [%rd20+4];
	add.s32 	%r470, %r469, %r215;
	cvt.rn.f32.u32 	%f514, %r470;
$L__BB0_187:
	add.s32 	%r471, %r152, %r124;
	mul.wide.s32 	%rd221, %r471, 4;
	add.s64 	%rd222, %rd1, %rd221;
	ld.global.u32 	%r472, [%rd222];
	add.s32 	%r473, %r472, %r216;
	cvt.rn.f32.u32 	%f229, %r473;
	min.f32 	%f230, %f514, %f229;
	min.f32 	%f231, %f513, %f230;
	min.f32 	%f232, %f96, %f231;
	cvt.rn.f32.u32 	%f233, %r151;
	add.f32 	%f234, %f232, %f233;
	cvt.rzi.u32.f32 	%r474, %f234;
	add.s32 	%r475, %r150, %r124;
	mul.wide.s32 	%rd223, %r475, 4;
	add.s64 	%rd224, %rd1, %rd223;
	st.global.u32 	[%rd224], %r474;
	bra.uni 	$L__BB0_189;
$L__BB0_188:
	add.s32 	%r476, %r150, %r124;
	mul.wide.s32 	%rd225, %r476, 4;
	add.s64 	%rd226, %rd1, %rd225;
	mov.b32 	%r477, 0;
	st.global.u32 	[%rd226], %r477;
$L__BB0_189:
	add.s32 	%r987, %r987, 2;
	and.b32  	%r988, %r213, 2147483646;
	setp.ne.s32 	%p95, %r987, %r988;
	@%p95 bra 	$L__BB0_175;
$L__BB0_190:
	and.b32  	%r478, %r213, 1;
	setp.eq.b32 	%p96, %r478, 1;
	not.pred 	%p97, %p96;
	@%p97 bra 	$L__BB0_198;
	add.s32 	%r479, %r988, %r131;
	mad.lo.s32 	%r156, %r479, %r214, %r3;
	mul.wide.s32 	%rd227, %r156, 4;
	add.s64 	%rd228, %rd2, %rd227;
	ld.global.u32 	%r157, [%rd228];
	setp.eq.s32 	%p98, %r157, 30;
	@%p98 bra 	$L__BB0_197;
	setp.eq.s32 	%p99, %r3, 0;
	add.s32 	%r480, %r988, %r132;
	mul.lo.s32 	%r158, %r480, %r214;
	add.s32 	%r481, %r158, %r3;
	add.s32 	%r482, %r481, %r124;
	mul.wide.s32 	%rd229, %r482, 4;
	add.s64 	%rd21, %rd1, %rd229;
	ld.global.u32 	%r483, [%rd21];
	cvt.rn.f32.u32 	%f101, %r483;
	mov.f32 	%f515, %f101;
	@%p99 bra 	$L__BB0_194;
	ld.global.u32 	%r484, [%rd21+-4];
	add.s32 	%r485, %r484, %r215;
	cvt.rn.f32.u32 	%f515, %r485;
$L__BB0_194:
	setp.eq.s32 	%p100, %r3, %r125;
	mov.f32 	%f516, %f101;
	@%p100 bra 	$L__BB0_196;
	ld.global.u32 	%r486, [%rd21+4];
	add.s32 	%r487, %r486, %r215;
	cvt.rn.f32.u32 	%f516, %r487;
$L__BB0_196:
	add.s32 	%r488, %r158, %r124;
	mul.wide.s32 	%rd230, %r488, 4;
	add.s64 	%rd231, %rd1, %rd230;
	ld.global.u32 	%r489, [%rd231];
	add.s32 	%r490, %r489, %r216;
	cvt.rn.f32.u32 	%f235, %r490;
	min.f32 	%f236, %f516, %f235;
	min.f32 	%f237, %f515, %f236;
	min.f32 	%f238, %f101, %f237;
	cvt.rn.f32.u32 	%f239, %r157;
	add.f32 	%f240, %f238, %f239;
	cvt.rzi.u32.f32 	%r491, %f240;
	add.s32 	%r492, %r156, %r124;
	mul.wide.s32 	%rd232, %r492, 4;
	add.s64 	%rd233, %rd1, %rd232;
	st.global.u32 	[%rd233], %r491;
	bra.uni 	$L__BB0_198;
$L__BB0_197:
	add.s32 	%r493, %r156, %r124;
	mul.wide.s32 	%rd234, %r493, 4;
	add.s64 	%rd235, %rd1, %rd234;
	mov.b32 	%r494, 0;
	st.global.u32 	[%rd235], %r494;
$L__BB0_198:
	add.s32 	%r981, %r981, 1;
	setp.eq.s32 	%p145, %r981, %r212;
	@%p145 bra 	$L__BB0_264;
	bra.uni 	$L__BB0_44;
$L__BB0_199:
	setp.lt.s32 	%p6, %r213, 1;
	@%p6 bra 	$L__BB0_212;
	sub.s32 	%r160, %r1, %r213;
	mul.lo.s32 	%r161, %r2, 3;
	add.s32 	%r219, %r213, -1;
	and.b32  	%r162, %r213, 15;
	setp.lt.u32 	%p7, %r219, 15;
	mov.b32 	%r991, 0;
	@%p7 bra 	$L__BB0_203;
	and.b32  	%r991, %r213, 2147483632;
	mov.b32 	%r989, 0;
	mul.wide.s32 	%rd35, %r214, 4;
$L__BB0_202:
	.pragma "nounroll";
	add.s32 	%r221, %r989, %r160;
	mad.lo.s32 	%r222, %r221, %r214, %r3;
	mul.wide.s32 	%rd31, %r222, 4;
	add.s64 	%rd32, %rd2, %rd31;
	ld.global.u32 	%r223, [%rd32];
	add.s32 	%r224, %r222, %r161;
	mul.wide.s32 	%rd33, %r224, 4;
	add.s64 	%rd34, %rd1, %rd33;
	st.global.u32 	[%rd34], %r223;
	add.s64 	%rd36, %rd32, %rd35;
	ld.global.u32 	%r225, [%rd36];
	add.s64 	%rd37, %rd34, %rd35;
	st.global.u32 	[%rd37], %r225;
	add.s64 	%rd38, %rd36, %rd35;
	ld.global.u32 	%r226, [%rd38];
	add.s64 	%rd39, %rd37, %rd35;
	st.global.u32 	[%rd39], %r226;
	add.s64 	%rd40, %rd38, %rd35;
	ld.global.u32 	%r227, [%rd40];
	add.s64 	%rd41, %rd39, %rd35;
	st.global.u32 	[%rd41], %r227;
	add.s64 	%rd42, %rd40, %rd35;
	ld.global.u32 	%r228, [%rd42];
	add.s64 	%rd43, %rd41, %rd35;
	st.global.u32 	[%rd43], %r228;
	add.s64 	%rd44, %rd42, %rd35;
	ld.global.u32 	%r229, [%rd44];
	add.s64 	%rd45, %rd43, %rd35;
	st.global.u32 	[%rd45], %r229;
	add.s64 	%rd46, %rd44, %rd35;
	ld.global.u32 	%r230, [%rd46];
	add.s64 	%rd47, %rd45, %rd35;
	st.global.u32 	[%rd47], %r230;
	add.s64 	%rd48, %rd46, %rd35;
	ld.global.u32 	%r231, [%rd48];
	add.s64 	%rd49, %rd47, %rd35;
	st.global.u32 	[%rd49], %r231;
	add.s64 	%rd50, %rd48, %rd35;
	ld.global.u32 	%r232, [%rd50];
	add.s64 	%rd51, %rd49, %rd35;
	st.global.u32 	[%rd51], %r232;
	add.s64 	%rd52, %rd50, %rd35;
	ld.global.u32 	%r233, [%rd52];
	add.s64 	%rd53, %rd51, %rd35;
	st.global.u32 	[%rd53], %r233;
	add.s64 	%rd54, %rd52, %rd35;
	ld.global.u32 	%r234, [%rd54];
	add.s64 	%rd55, %rd53, %rd35;
	st.global.u32 	[%rd55], %r234;
	add.s64 	%rd56, %rd54, %rd35;
	ld.global.u32 	%r235, [%rd56];
	add.s64 	%rd57, %rd55, %rd35;
	st.global.u32 	[%rd57], %r235;
	add.s64 	%rd58, %rd56, %rd35;
	ld.global.u32 	%r236, [%rd58];
	add.s64 	%rd59, %rd57, %rd35;
	st.global.u32 	[%rd59], %r236;
	add.s64 	%rd60, %rd58, %rd35;
	ld.global.u32 	%r237, [%rd60];
	add.s64 	%rd61, %rd59, %rd35;
	st.global.u32 	[%rd61], %r237;
	add.s64 	%rd62, %rd60, %rd35;
	ld.global.u32 	%r238, [%rd62];
	add.s64 	%rd63, %rd61, %rd35;
	st.global.u32 	[%rd63], %r238;
	add.s64 	%rd64, %rd62, %rd35;
	ld.global.u32 	%r239, [%rd64];
	add.s64 	%rd65, %rd63, %rd35;
	st.global.u32 	[%rd65], %r239;
	add.s32 	%r989, %r989, 16;
	setp.ne.s32 	%p8, %r989, %r991;
	@%p8 bra 	$L__BB0_202;
$L__BB0_203:
	setp.eq.s32 	%p9, %r162, 0;
	@%p9 bra 	$L__BB0_212;
	and.b32  	%r167, %r213, 7;
	setp.lt.u32 	%p10, %r162, 8;
	@%p10 bra 	$L__BB0_206;
	add.s32 	%r240, %r991, %r160;
	mad.lo.s32 	%r241, %r240, %r214, %r3;
	mul.wide.s32 	%rd66, %r241, 4;
	add.s64 	%rd67, %rd2, %rd66;
	ld.global.u32 	%r242, [%rd67];
	add.s32 	%r243, %r241, %r161;
	mul.wide.s32 	%rd68, %r243, 4;
	add.s64 	%rd69, %rd1, %rd68;
	st.global.u32 	[%rd69], %r242;
	mul.wide.s32 	%rd70, %r214, 4;
	add.s64 	%rd71, %rd67, %rd70;
	ld.global.u32 	%r244, [%rd71];
	add.s64 	%rd72, %rd69, %rd70;
	st.global.u32 	[%rd72], %r244;
	add.s64 	%rd73, %rd71, %rd70;
	ld.global.u32 	%r245, [%rd73];
	add.s64 	%rd74, %rd72, %rd70;
	st.global.u32 	[%rd74], %r245;
	add.s64 	%rd75, %rd73, %rd70;
	ld.global.u32 	%r246, [%rd75];
	add.s64 	%rd76, %rd74, %rd70;
	st.global.u32 	[%rd76], %r246;
	add.s64 	%rd77, %rd75, %rd70;
	ld.global.u32 	%r247, [%rd77];
	add.s64 	%rd78, %rd76, %rd70;
	st.global.u32 	[%rd78], %r247;
	add.s64 	%rd79, %rd77, %rd70;
	ld.global.u32 	%r248, [%rd79];
	add.s64 	%rd80, %rd78, %rd70;
	st.global.u32 	[%rd80], %r248;
	add.s64 	%rd81, %rd79, %rd70;
	ld.global.u32 	%r249, [%rd81];
	add.s64 	%rd82, %rd80, %rd70;
	st.global.u32 	[%rd82], %r249;
	add.s64 	%rd83, %rd81, %rd70;
	ld.global.u32 	%r250, [%rd83];
	add.s64 	%rd84, %rd82, %rd70;
	st.global.u32 	[%rd84], %r250;
	add.s32 	%r991, %r991, 8;
$L__BB0_206:
	setp.eq.s32 	%p11, %r167, 0;
	@%p11 bra 	$L__BB0_212;
	and.b32  	%r170, %r213, 3;
	setp.lt.u32 	%p12, %r167, 4;
	@%p12 bra 	$L__BB0_209;
	add.s32 	%r251, %r991, %r160;
	mad.lo.s32 	%r252, %r251, %r214, %r3;
	mul.wide.s32 	%rd85, %r252, 4;
	add.s64 	%rd86, %rd2, %rd85;
	ld.global.u32 	%r253, [%rd86];
	add.s32 	%r254, %r252, %r161;
	mul.wide.s32 	%rd87, %r254, 4;
	add.s64 	%rd88, %rd1, %rd87;
	st.global.u32 	[%rd88], %r253;
	mul.wide.s32 	%rd89, %r214, 4;
	add.s64 	%rd90, %rd86, %rd89;
	ld.global.u32 	%r255, [%rd90];
	add.s64 	%rd91, %rd88, %rd89;
	st.global.u32 	[%rd91], %r255;
	add.s64 	%rd92, %rd90, %rd89;
	ld.global.u32 	%r256, [%rd92];
	add.s64 	%rd93, %rd91, %rd89;
	st.global.u32 	[%rd93], %r256;
	add.s64 	%rd94, %rd92, %rd89;
	ld.global.u32 	%r257, [%rd94];
	add.s64 	%rd95, %rd93, %rd89;
	st.global.u32 	[%rd95], %r257;
	add.s32 	%r991, %r991, 4;
$L__BB0_209:
	setp.eq.s32 	%p13, %r170, 0;
	@%p13 bra 	$L__BB0_212;
	mov.b32 	%r994, 0;
$L__BB0_211:
	.pragma "nounroll";
	add.s32 	%r259, %r991, %r160;
	mad.lo.s32 	%r260, %r259, %r214, %r3;
	mul.wide.s32 	%rd96, %r260, 4;
	add.s64 	%rd97, %rd2, %rd96;
	ld.global.u32 	%r261, [%rd97];
	add.s32 	%r262, %r260, %r161;
	mul.wide.s32 	%rd98, %r262, 4;
	add.s64 	%rd99, %rd1, %rd98;
	st.global.u32 	[%rd99], %r261;
	add.s32 	%r991, %r991, 1;
	add.s32 	%r994, %r994, 1;
	setp.ne.s32 	%p14, %r994, %r170;
	@%p14 bra 	$L__BB0_211;
$L__BB0_212:
	setp.lt.s32 	%p15, %r212, 2;
	@%p15 bra 	$L__BB0_264;
	add.s32 	%r995, %r212, -2;
	mul.lo.s32 	%r178, %r2, 3;
	add.s32 	%r179, %r214, -1;
	and.b32  	%r180, %r179, 3;
$L__BB0_214:
	mov.u32 	%r181, %r995;
	setp.lt.s32 	%p16, %r213, 1;
	bar.sync 	0;
	@%p16 bra 	$L__BB0_263;
	setp.lt.s32 	%p17, %r214, 2;
	mul.lo.s32 	%r182, %r181, %r213;
	@%p17 bra 	$L__BB0_238;
	mov.b32 	%r996, 0;
$L__BB0_217:
	add.s32 	%r184, %r996, %r182;
	mad.lo.s32 	%r185, %r184, %r214, %r3;
	mul.wide.s32 	%rd126, %r185, 4;
	add.s64 	%rd127, %rd2, %rd126;
	ld.global.u32 	%r186, [%rd127];
	setp.eq.s32 	%p31, %r186, 30;
	@%p31 bra 	$L__BB0_224;
	setp.eq.s32 	%p32, %r3, 0;
	add.s32 	%r312, %r184, %r213;
	mul.lo.s32 	%r187, %r312, %r214;
	add.s32 	%r313, %r187, %r3;
	add.s32 	%r314, %r313, %r178;
	mul.wide.s32 	%rd128, %r314, 4;
	add.s64 	%rd22, %rd1, %rd128;
	ld.global.u32 	%r315, [%rd22];
	cvt.rn.f32.u32 	%f106, %r315;
	mov.f32 	%f517, %f106;
	@%p32 bra 	$L__BB0_220;
	ld.global.u32 	%r316, [%rd22+-4];
	add.s32 	%r317, %r316, %r215;
	cvt.rn.f32.u32 	%f517, %r317;
$L__BB0_220:
	setp.eq.s32 	%p33, %r3, %r179;
	mov.f32 	%f518, %f106;
	@%p33 bra 	$L__BB0_222;
	ld.global.u32 	%r318, [%rd22+4];
	add.s32 	%r319, %r318, %r215;
	cvt.rn.f32.u32 	%f518, %r319;
$L__BB0_222:
	add.s32 	%r321, %r214, -2;
	setp.lt.u32 	%p34, %r321, 15;
	add.s32 	%r322, %r187, %r178;
	mul.wide.s32 	%rd129, %r322, 4;
	add.s64 	%rd23, %rd1, %rd129;
	ld.global.u32 	%r323, [%rd23];
	add.s32 	%r324, %r323, %r216;
	cvt.rn.f32.u32 	%f526, %r324;
	mov.b32 	%r999, 1;
	@%p34 bra 	$L__BB0_227;
	mov.b32 	%r997, 1;
	bra.uni 	$L__BB0_226;
$L__BB0_224:
	add.s32 	%r401, %r185, %r178;
	mul.wide.s32 	%rd139, %r401, 4;
	add.s64 	%rd140, %rd1, %rd139;
	mov.b32 	%r402, 0;
	st.global.u32 	[%rd140], %r402;
$L__BB0_225:
	add.s32 	%r996, %r996, 1;
	setp.eq.s32 	%p74, %r996, %r213;
	@%p74 bra 	$L__BB0_263;
	bra.uni 	$L__BB0_217;
$L__BB0_226:
	.pragma "nounroll";
	mul.wide.u32 	%rd130, %r997, 4;
	add.s64 	%rd131, %rd23, %rd130;
	ld.global.u32 	%r326, [%rd131];
	add.s32 	%r327, %r326, %r216;
	cvt.rn.f32.u32 	%f160, %r327;
	setp.gt.f32 	%p35, %f526, %f160;
	selp.f32 	%f161, %f160, %f526, %p35;
	ld.global.u32 	%r328, [%rd131+4];
	add.s32 	%r329, %r328, %r216;
	cvt.rn.f32.u32 	%f162, %r329;
	setp.gt.f32 	%p36, %f161, %f162;
	selp.f32 	%f163, %f162, %f161, %p36;
	ld.global.u32 	%r330, [%rd131+8];
	add.s32 	%r331, %r330, %r216;
	cvt.rn.f32.u32 	%f164, %r331;
	setp.gt.f32 	%p37, %f163, %f164;
	selp.f32 	%f165, %f164, %f163, %p37;
	ld.global.u32 	%r332, [%rd131+12];
	add.s32 	%r333, %r332, %r216;
	cvt.rn.f32.u32 	%f166, %r333;
	setp.gt.f32 	%p38, %f165, %f166;
	selp.f32 	%f167, %f166, %f165, %p38;
	ld.global.u32 	%r334, [%rd131+16];
	add.s32 	%r335, %r334, %r216;
	cvt.rn.f32.u32 	%f168, %r335;
	setp.gt.f32 	%p39, %f167, %f168;
	selp.f32 	%f169, %f168, %f167, %p39;
	ld.global.u32 	%r336, [%rd131+20];
	add.s32 	%r337, %r336, %r216;
	cvt.rn.f32.u32 	%f170, %r337;
	setp.gt.f32 	%p40, %f169, %f170;
	selp.f32 	%f171, %f170, %f169, %p40;
	ld.global.u32 	%r338, [%rd131+24];
	add.s32 	%r339, %r338, %r216;
	cvt.rn.f32.u32 	%f172, %r339;
	setp.gt.f32 	%p41, %f171, %f172;
	selp.f32 	%f173, %f172, %f171, %p41;
	ld.global.u32 	%r340, [%rd131+28];
	add.s32 	%r341, %r340, %r216;
	cvt.rn.f32.u32 	%f174, %r341;
	setp.gt.f32 	%p42, %f173, %f174;
	selp.f32 	%f175, %f174, %f173, %p42;
	ld.global.u32 	%r342, [%rd131+32];
	add.s32 	%r343, %r342, %r216;
	cvt.rn.f32.u32 	%f176, %r343;
	setp.gt.f32 	%p43, %f175, %f176;
	selp.f32 	%f177, %f176, %f175, %p43;
	ld.global.u32 	%r344, [%rd131+36];
	add.s32 	%r345, %r344, %r216;
	cvt.rn.f32.u32 	%f178, %r345;
	setp.gt.f32 	%p44, %f177, %f178;
	selp.f32 	%f179, %f178, %f177, %p44;
	ld.global.u32 	%r346, [%rd131+40];
	add.s32 	%r347, %r346, %r216;
	cvt.rn.f32.u32 	%f180, %r347;
	setp.gt.f32 	%p45, %f179, %f180;
	selp.f32 	%f181, %f180, %f179, %p45;
	ld.global.u32 	%r348, [%rd131+44];
	add.s32 	%r349, %r348, %r216;
	cvt.rn.f32.u32 	%f182, %r349;
	setp.gt.f32 	%p46, %f181, %f182;
	selp.f32 	%f183, %f182, %f181, %p46;
	ld.global.u32 	%r350, [%rd131+48];
	add.s32 	%r351, %r350, %r216;
	cvt.rn.f32.u32 	%f184, %r351;
	setp.gt.f32 	%p47, %f183, %f184;
	selp.f32 	%f185, %f184, %f183, %p47;
	ld.global.u32 	%r352, [%rd131+52];
	add.s32 	%r353, %r352, %r216;
	cvt.rn.f32.u32 	%f186, %r353;
	setp.gt.f32 	%p48, %f185, %f186;
	selp.f32 	%f187, %f186, %f185, %p48;
	ld.global.u32 	%r354, [%rd131+56];
	add.s32 	%r355, %r354, %r216;
	cvt.rn.f32.u32 	%f188, %r355;
	setp.gt.f32 	%p49, %f187, %f188;
	selp.f32 	%f189, %f188, %f187, %p49;
	ld.global.u32 	%r356, [%rd131+60];
	add.s32 	%r357, %r356, %r216;
	cvt.rn.f32.u32 	%f190, %r357;
	setp.gt.f32 	%p50, %f189, %f190;
	selp.f32 	%f526, %f190, %f189, %p50;
	add.s32 	%r999, %r997, 16;
	add.s32 	%r358, %r997, 15;
	and.b32  	%r359, %r179, -16;
	setp.eq.s32 	%p51, %r358, %r359;
	mov.u32 	%r997, %r999;
	@%p51 bra 	$L__BB0_227;
	bra.uni 	$L__BB0_226;
$L__BB0_227:
	and.b32  	%r360, %r179, 15;
	setp.eq.s32 	%p52, %r360, 0;
	@%p52 bra 	$L__BB0_237;
	add.s32 	%r363, %r360, -1;
	setp.lt.u32 	%p53, %r363, 7;
	@%p53 bra 	$L__BB0_230;
	mul.wide.s32 	%rd132, %r999, 4;
	add.s64 	%rd133, %rd23, %rd132;
	ld.global.u32 	%r364, [%rd133];
	add.s32 	%r365, %r364, %r216;
	cvt.rn.f32.u32 	%f192, %r365;
	setp.gt.f32 	%p54, %f526, %f192;
	selp.f32 	%f193, %f192, %f526, %p54;
	ld.global.u32 	%r366, [%rd133+4];
	add.s32 	%r367, %r366, %r216;
	cvt.rn.f32.u32 	%f194, %r367;
	setp.gt.f32 	%p55, %f193, %f194;
	selp.f32 	%f195, %f194, %f193, %p55;
	ld.global.u32 	%r368, [%rd133+8];
	add.s32 	%r369, %r368, %r216;
	cvt.rn.f32.u32 	%f196, %r369;
	setp.gt.f32 	%p56, %f195, %f196;
	selp.f32 	%f197, %f196, %f195, %p56;
	ld.global.u32 	%r370, [%rd133+12];
	add.s32 	%r371, %r370, %r216;
	cvt.rn.f32.u32 	%f198, %r371;
	setp.gt.f32 	%p57, %f197, %f198;
	selp.f32 	%f199, %f198, %f197, %p57;
	ld.global.u32 	%r372, [%rd133+16];
	add.s32 	%r373, %r372, %r216;
	cvt.rn.f32.u32 	%f200, %r373;
	setp.gt.f32 	%p58, %f199, %f200;
	selp.f32 	%f201, %f200, %f199, %p58;
	ld.global.u32 	%r374, [%rd133+20];
	add.s32 	%r375, %r374, %r216;
	cvt.rn.f32.u32 	%f202, %r375;
	setp.gt.f32 	%p59, %f201, %f202;
	selp.f32 	%f203, %f202, %f201, %p59;
	ld.global.u32 	%r376, [%rd133+24];
	add.s32 	%r377, %r376, %r216;
	cvt.rn.f32.u32 	%f204, %r377;
	setp.gt.f32 	%p60, %f203, %f204;
	selp.f32 	%f205, %f204, %f203, %p60;
	ld.global.u32 	%r378, [%rd133+28];
	add.s32 	%r379, %r378, %r216;
	cvt.rn.f32.u32 	%f206, %r379;
	setp.gt.f32 	%p61, %f205, %f206;
	selp.f32 	%f526, %f206, %f205, %p61;
	add.s32 	%r999, %r999, 8;
$L__BB0_230:
	and.b32  	%r381, %r179, 7;
	setp.eq.s32 	%p62, %r381, 0;
	@%p62 bra 	$L__BB0_237;
	add.s32 	%r384, %r381, -1;
	setp.lt.u32 	%p63, %r384, 3;
	@%p63 bra 	$L__BB0_233;
	mul.wide.s32 	%rd134, %r999, 4;
	add.s64 	%rd135, %rd23, %rd134;
	ld.global.u32 	%r385, [%rd135];
	add.s32 	%r386, %r385, %r216;
	cvt.rn.f32.u32 	%f208, %r386;
	setp.gt.f32 	%p64, %f526, %f208;
	selp.f32 	%f209, %f208, %f526, %p64;
	ld.global.u32 	%r387, [%rd135+4];
	add.s32 	%r388, %r387, %r216;
	cvt.rn.f32.u32 	%f210, %r388;
	setp.gt.f32 	%p65, %f209, %f210;
	selp.f32 	%f211, %f210, %f209, %p65;
	ld.global.u32 	%r389, [%rd135+8];
	add.s32 	%r390, %r389, %r216;
	cvt.rn.f32.u32 	%f212, %r390;
	setp.gt.f32 	%p66, %f211, %f212;
	selp.f32 	%f213, %f212, %f211, %p66;
	ld.global.u32 	%r391, [%rd135+12];
	add.s32 	%r392, %r391, %r216;
	cvt.rn.f32.u32 	%f214, %r392;
	setp.gt.f32 	%p67, %f213, %f214;
	selp.f32 	%f526, %f214, %f213, %p67;
	add.s32 	%r999, %r999, 4;
$L__BB0_233:
	setp.eq.s32 	%p68, %r180, 0;
	@%p68 bra 	$L__BB0_237;
	setp.eq.s32 	%p69, %r180, 1;
	mul.wide.s32 	%rd136, %r999, 4;
	add.s64 	%rd24, %rd23, %rd136;
	ld.global.u32 	%r393, [%rd24];
	add.s32 	%r394, %r393, %r216;
	cvt.rn.f32.u32 	%f215, %r394;
	setp.gt.f32 	%p70, %f526, %f215;
	selp.f32 	%f526, %f215, %f526, %p70;
	@%p69 bra 	$L__BB0_237;
	setp.eq.s32 	%p71, %r180, 2;
	ld.global.u32 	%r395, [%rd24+4];
	add.s32 	%r396, %r395, %r216;
	cvt.rn.f32.u32 	%f216, %r396;
	setp.gt.f32 	%p72, %f526, %f216;
	selp.f32 	%f526, %f216, %f526, %p72;
	@%p71 bra 	$L__BB0_237;
	ld.global.u32 	%r397, [%rd24+8];
	add.s32 	%r398, %r397, %r216;
	cvt.rn.f32.u32 	%f217, %r398;
	setp.gt.f32 	%p73, %f526, %f217;
	selp.f32 	%f526, %f217, %f526, %p73;
$L__BB0_237:
	min.f32 	%f218, %f518, %f526;
	min.f32 	%f219, %f517, %f218;
	min.f32 	%f220, %f106, %f219;
	cvt.rn.f32.u32 	%f221, %r186;
	add.f32 	%f222, %f220, %f221;
	cvt.rzi.u32.f32 	%r399, %f222;
	add.s32 	%r400, %r185, %r178;
	mul.wide.s32 	%rd137, %r400, 4;
	add.s64 	%rd138, %rd1, %rd137;
	st.global.u32 	[%rd138], %r399;
	bra.uni 	$L__BB0_225;
$L__BB0_238:
	setp.eq.s32 	%p18, %r213, 1;
	mov.b32 	%r1002, 0;
	@%p18 bra 	$L__BB0_255;
	mov.b32 	%r1001, 0;
$L__BB0_240:
	add.s32 	%r197, %r1001, %r182;
	mad.lo.s32 	%r198, %r197, %r214, %r3;
	mul.wide.s32 	%rd100, %r198, 4;
	add.s64 	%rd25, %rd2, %rd100;
	ld.global.u32 	%r199, [%rd25];
	setp.ne.s32 	%p19, %r199, 30;
	@%p19 bra 	$L__BB0_242;
	add.s32 	%r278, %r198, %r178;
	mul.wide.s32 	%rd106, %r278, 4;
	add.s64 	%rd107, %rd1, %rd106;
	mov.b32 	%r279, 0;
	st.global.u32 	[%rd107], %r279;
	bra.uni 	$L__BB0_247;
$L__BB0_242:
	setp.eq.s32 	%p20, %r3, 0;
	add.s32 	%r265, %r197, %r213;
	mul.lo.s32 	%r200, %r265, %r214;
	add.s32 	%r266, %r200, %r3;
	add.s32 	%r267, %r266, %r178;
	mul.wide.s32 	%rd101, %r267, 4;
	add.s64 	%rd26, %rd1, %rd101;
	ld.global.u32 	%r268, [%rd26];
	cvt.rn.f32.u32 	%f126, %r268;
	mov.f32 	%f527, %f126;
	@%p20 bra 	$L__BB0_244;
	ld.global.u32 	%r269, [%rd26+-4];
	add.s32 	%r270, %r269, %r215;
	cvt.rn.f32.u32 	%f527, %r270;
$L__BB0_244:
	setp.eq.s32 	%p21, %r3, %r179;
	mov.f32 	%f528, %f126;
	@%p21 bra 	$L__BB0_246;
	ld.global.u32 	%r271, [%rd26+4];
	add.s32 	%r272, %r271, %r215;
	cvt.rn.f32.u32 	%f528, %r272;
$L__BB0_246:
	add.s32 	%r273, %r200, %r178;
	mul.wide.s32 	%rd102, %r273, 4;
	add.s64 	%rd103, %rd1, %rd102;
	ld.global.u32 	%r274, [%rd103];
	add.s32 	%r275, %r274, %r216;
	cvt.rn.f32.u32 	%f141, %r275;
	min.f32 	%f142, %f528, %f141;
	min.f32 	%f143, %f527, %f142;
	min.f32 	%f144, %f126, %f143;
	cvt.rn.f32.u32 	%f145, %r199;
	add.f32 	%f146, %f144, %f145;
	cvt.rzi.u32.f32 	%r276, %f146;
	add.s32 	%r277, %r198, %r178;
	mul.wide.s32 	%rd104, %r277, 4;
	add.s64 	%rd105, %rd1, %rd104;
	st.global.u32 	[%rd105], %r276;
$L__BB0_247:
	add.s32 	%r201, %r198, %r214;
	mul.wide.s32 	%rd108, %r214, 4;
	add.s64 	%rd109, %rd25, %rd108;
	ld.global.u32 	%r202, [%rd109];
	setp.eq.s32 	%p22, %r202, 30;
	@%p22 bra 	$L__BB0_253;
	setp.eq.s32 	%p23, %r3, 0;
	add.s32 	%r280, %r197, %r213;
	mad.lo.s32 	%r203, %r214, %r280, %r214;
	add.s32 	%r281, %r203, %r3;
	add.s32 	%r282, %r281, %r178;
	mul.wide.s32 	%rd110, %r282, 4;
	add.s64 	%rd27, %rd1, %rd110;
	ld.global.u32 	%r283, [%rd27];
	cvt.rn.f32.u32 	%f131, %r283;
	mov.f32 	%f529, %f131;
	@%p23 bra 	$L__BB0_250;
	ld.global.u32 	%r284, [%rd27+-4];
	add.s32 	%r285, %r284, %r215;
	cvt.rn.f32.u32 	%f529, %r285;
$L__BB0_250:
	setp.eq.s32 	%p24, %r3, %r179;
	mov.f32 	%f530, %f131;
	@%p24 bra 	$L__BB0_252;
	ld.global.u32 	%r286, [%rd27+4];
	add.s32 	%r287, %r286, %r215;
	cvt.rn.f32.u32 	%f530, %r287;
$L__BB0_252:
	add.s32 	%r288, %r203, %r178;
	mul.wide.s32 	%rd111, %r288, 4;
	add.s64 	%rd112, %rd1, %rd111;
	ld.global.u32 	%r289, [%rd112];
	add.s32 	%r290, %r289, %r216;
	cvt.rn.f32.u32 	%f147, %r290;
	min.f32 	%f148, %f530, %f147;
	min.f32 	%f149, %f529, %f148;
	min.f32 	%f150, %f131, %f149;
	cvt.rn.f32.u32 	%f151, %r202;
	add.f32 	%f152, %f150, %f151;
	cvt.rzi.u32.f32 	%r291, %f152;
	add.s32 	%r292, %r201, %r178;
	mul.wide.s32 	%rd113, %r292, 4;
	add.s64 	%rd114, %rd1, %rd113;
	st.global.u32 	[%rd114], %r291;
	bra.uni 	$L__BB0_254;
$L__BB0_253:
	add.s32 	%r293, %r201, %r178;
	mul.wide.s32 	%rd115, %r293, 4;
	add.s64 	%rd116, %rd1, %rd115;
	mov.b32 	%r294, 0;
	st.global.u32 	[%rd116], %r294;
$L__BB0_254:
	add.s32 	%r1001, %r1001, 2;
	and.b32  	%r1002, %r213, 2147483646;
	setp.ne.s32 	%p25, %r1001, %r1002;
	@%p25 bra 	$L__BB0_240;
$L__BB0_255:
	and.b32  	%r295, %r213, 1;
	setp.eq.b32 	%p26, %r295, 1;
	not.pred 	%p27, %p26;
	@%p27 bra 	$L__BB0_263;
	add.s32 	%r207, %r1002, %r182;
	mad.lo.s32 	%r208, %r207, %r214, %r3;
	mul.wide.s32 	%rd117, %r208, 4;
	add.s64 	%rd118, %rd2, %rd117;
	ld.global.u32 	%r209, [%rd118];
	setp.eq.s32 	%p28, %r209, 30;
	@%p28 bra 	$L__BB0_262;
	setp.eq.s32 	%p29, %r3, 0;
	add.s32 	%r296, %r207, %r213;
	mul.lo.s32 	%r210, %r296, %r214;
	add.s32 	%r297, %r210, %r3;
	add.s32 	%r298, %r297, %r178;
	mul.wide.s32 	%rd119, %r298, 4;
	add.s64 	%rd28, %rd1, %rd119;
	ld.global.u32 	%r299, [%rd28];
	cvt.rn.f32.u32 	%f136, %r299;
	mov.f32 	%f531, %f136;
	@%p29 bra 	$L__BB0_259;
	ld.global.u32 	%r300, [%rd28+-4];
	add.s32 	%r301, %r300, %r215;
	cvt.rn.f32.u32 	%f531, %r301;
$L__BB0_259:
	setp.eq.s32 	%p30, %r3, %r179;
	mov.f32 	%f532, %f136;
	@%p30 bra 	$L__BB0_261;
	ld.global.u32 	%r302, [%rd28+4];
	add.s32 	%r303, %r302, %r215;
	cvt.rn.f32.u32 	%f532, %r303;
$L__BB0_261:
	add.s32 	%r304, %r210, %r178;
	mul.wide.s32 	%rd120, %r304, 4;
	add.s64 	%rd121, %rd1, %rd120;
	ld.global.u32 	%r305, [%rd121];
	add.s32 	%r306, %r305, %r216;
	cvt.rn.f32.u32 	%f153, %r306;
	min.f32 	%f154, %f532, %f153;
	min.f32 	%f155, %f531, %f154;
	min.f32 	%f156, %f136, %f155;
	cvt.rn.f32.u32 	%f157, %r209;
	add.f32 	%f158, %f156, %f157;
	cvt.rzi.u32.f32 	%r307, %f158;
	add.s32 	%r308, %r208, %r178;
	mul.wide.s32 	%rd122, %r308, 4;
	add.s64 	%rd123, %rd1, %rd122;
	st.global.u32 	[%rd123], %r307;
	bra.uni 	$L__BB0_263;
$L__BB0_262:
	add.s32 	%r309, %r208, %r178;
	mul.wide.s32 	%rd124, %r309, 4;
	add.s64 	%rd125, %rd1, %rd124;
	mov.b32 	%r310, 0;
	st.global.u32 	[%rd125], %r310;
$L__BB0_263:
	add.s32 	%r995, %r181, -1;
	setp.gt.s32 	%p75, %r181, 0;
	@%p75 bra 	$L__BB0_214;
$L__BB0_264:
	ret;

}
	// .globl	_Z19cost_aggregate_diagPjS_jjjjj
.visible .entry _Z19cost_aggregate_diagPjS_jjjjj(
	.param .u64 .ptr .align 1 _Z19cost_aggregate_diagPjS_jjjjj_param_0,
	.param .u64 .ptr .align 1 _Z19cost_aggregate_diagPjS_jjjjj_param_1,
	.param .u32 _Z19cost_aggregate_diagPjS_jjjjj_param_2,
	.param .u32 _Z19cost_aggregate_diagPjS_jjjjj_param_3,
	.param .u32 _Z19cost_aggregate_diagPjS_jjjjj_param_4,
	.param .u32 _Z19cost_aggregate_diagPjS_jjjjj_param_5,
	.param .u32 _Z19cost_aggregate_diagPjS_jjjjj_param_6
)
{
	.reg .pred 	%p<532>;
	.reg .b32 	%r<2000>;
	.reg .b32 	%f<1133>;
	.reg .b64 	%rd<832>;

	ld.param.u64 	%rd54, [_Z19cost_aggregate_diagPjS_jjjjj_param_0];
	ld.param.u64 	%rd55, [_Z19cost_aggregate_diagPjS_jjjjj_param_1];
	ld.param.u32 	%r388, [_Z19cost_aggregate_diagPjS_jjjjj_param_2];
	ld.param.u32 	%r389, [_Z19cost_aggregate_diagPjS_jjjjj_param_3];
	ld.param.u32 	%r390, [_Z19cost_aggregate_diagPjS_jjjjj_param_4];
	ld.param.u32 	%r391, [_Z19cost_aggregate_diagPjS_jjjjj_param_5];
	ld.param.u32 	%r392, [_Z19cost_aggregate_diagPjS_jjjjj_param_6];
	cvta.to.global.u64 	%rd1, %rd55;
	cvta.to.global.u64 	%rd2, %rd54;
	mul.lo.s32 	%r1, %r389, %r388;
	mul.lo.s32 	%r2, %r1, %r390;
	mov.u32 	%r3, %tid.x;
	mov.u32 	%r393, %ctaid.x;
	setp.gt.s32 	%p1, %r393, 1;
	@%p1 bra 	$L__BB1_6;
	setp.eq.s32 	%p4, %r393, 0;
	@%p4 bra 	$L__BB1_45;
	setp.eq.s32 	%p5, %r393, 1;
	@%p5 bra 	$L__BB1_3;
	bra.uni 	$L__BB1_482;
$L__BB1_3:
	add.s32 	%r1939, %r389, -1;
	setp.lt.s32 	%p260, %r389, 1;
	@%p260 bra 	$L__BB1_182;
	and.b32  	%r122, %r389, 15;
	setp.lt.u32 	%p261, %r1939, 15;
	mov.u32 	%r1933, %r1939;
	@%p261 bra 	$L__BB1_173;
	and.b32  	%r123, %r389, 2147483632;
	mov.b32 	%r1934, 0;
	mov.u32 	%r1933, %r1939;
	bra.uni 	$L__BB1_172;
$L__BB1_6:
	setp.eq.s32 	%p2, %r393, 3;
	@%p2 bra 	$L__BB1_381;
	setp.ne.s32 	%p3, %r393, 2;
	@%p3 bra 	$L__BB1_482;
	setp.lt.s32 	%p126, %r389, 1;
	@%p126 bra 	$L__BB1_21;
	shl.b32 	%r4, %r2, 1;
	add.s32 	%r674, %r389, -1;
	and.b32  	%r5, %r389, 15;
	setp.lt.u32 	%p127, %r674, 15;
	mov.b32 	%r1955, 0;
	@%p127 bra 	$L__BB1_12;
	and.b32  	%r1955, %r389, 2147483632;
	mov.b32 	%r1960, 0;
	mul.wide.s32 	%rd148, %r390, 4;
$L__BB1_11:
	.pragma "nounroll";
	mad.lo.s32 	%r676, %r1960, %r390, %r3;
	mul.wide.s32 	%rd144, %r676, 4;
	add.s64 	%rd145, %rd2, %rd144;
	ld.global.u32 	%r677, [%rd145];
	add.s32 	%r678, %r676, %r4;
	mul.wide.s32 	%rd146, %r678, 4;
	add.s64 	%rd147, %rd1, %rd146;
	st.global.u32 	[%rd147], %r677;
	add.s64 	%rd149, %rd145, %rd148;
	ld.global.u32 	%r679, [%rd149];
	add.s64 	%rd150, %rd147, %rd148;
	st.global.u32 	[%rd150], %r679;
	add.s64 	%rd151, %rd149, %rd148;
	ld.global.u32 	%r680, [%rd151];
	add.s64 	%rd152, %rd150, %rd148;
	st.global.u32 	[%rd152], %r680;
	add.s64 	%rd153, %rd151, %rd148;
	ld.global.u32 	%r681, [%rd153];
	add.s64 	%rd154, %rd152, %rd148;
	st.global.u32 	[%rd154], %r681;
	add.s64 	%rd155, %rd153, %rd148;
	ld.global.u32 	%r682, [%rd155];
	add.s64 	%rd156, %rd154, %rd148;
	st.global.u32 	[%rd156], %r682;
	add.s64 	%rd157, %rd155, %rd148;
	ld.global.u32 	%r683, [%rd157];
	add.s64 	%rd158, %rd156, %rd148;
	st.global.u32 	[%rd158], %r683;
	add.s64 	%rd159, %rd157, %rd148;
	ld.global.u32 	%r684, [%rd159];
	add.s64 	%rd160, %rd158, %rd148;
	st.global.u32 	[%rd160], %r684;
	add.s64 	%rd161, %rd159, %rd148;
	ld.global.u32 	%r685, [%rd161];
	add.s64 	%rd162, %rd160, %rd148;
	st.global.u32 	[%rd162], %r685;
	add.s64 	%rd163, %rd161, %rd148;
	ld.global.u32 	%r686, [%rd163];
	add.s64 	%rd164, %rd162, %rd148;
	st.global.u32 	[%rd164], %r686;
	add.s64 	%rd165, %rd163, %rd148;
	ld.global.u32 	%r687, [%rd165];
	add.s64 	%rd166, %rd164, %rd148;
	st.global.u32 	[%rd166], %r687;
	add.s64 	%rd167, %rd165, %rd148;
	ld.global.u32 	%r688, [%rd167];
	add.s64 	%rd168, %rd166, %rd148;
	st.global.u32 	[%rd168], %r688;
	add.s64 	%rd169, %rd167, %rd148;
	ld.global.u32 	%r689, [%rd169];
	add.s64 	%rd170, %rd168, %rd148;
	st.global.u32 	[%rd170], %r689;
	add.s64 	%rd171, %rd169, %rd148;
	ld.global.u32 	%r690, [%rd171];
	add.s64 	%rd172, %rd170, %rd148;
	st.global.u32 	[%rd172], %r690;
	add.s64 	%rd173, %rd171, %rd148;
	ld.global.u32 	%r691, [%rd173];
	add.s64 	%rd174, %rd172, %rd148;
	st.global.u32 	[%rd174], %r691;
	add.s64 	%rd175, %rd173, %rd148;
	ld.global.u32 	%r692, [%rd175];
	add.s64 	%rd176, %rd174, %rd148;
	st.global.u32 	[%rd176], %r692;
	add.s64 	%rd177, %rd175, %rd148;
	ld.global.u32 	%r693, [%rd177];
	add.s64 	%rd178, %rd176, %rd148;
	st.global.u32 	[%rd178], %r693;
	add.s32 	%r1960, %r1960, 16;
	setp.eq.s32 	%p128, %r1960, %r1955;
	@%p128 bra 	$L__BB1_12;
	bra.uni 	$L__BB1_11;
$L__BB1_12:
	setp.eq.s32 	%p129, %r5, 0;
	@%p129 bra 	$L__BB1_21;
	and.b32  	%r221, %r389, 7;
	setp.lt.u32 	%p130, %r5, 8;
	@%p130 bra 	$L__BB1_15;
	mad.lo.s32 	%r694, %r1955, %r390, %r3;
	mul.wide.s32 	%rd179, %r694, 4;
	add.s64 	%rd180, %rd2, %rd179;
	ld.global.u32 	%r695, [%rd180];
	add.s32 	%r696, %r694, %r4;
	mul.wide.s32 	%rd181, %r696, 4;
	add.s64 	%rd182, %rd1, %rd181;
	st.global.u32 	[%rd182], %r695;
	mul.wide.s32 	%rd183, %r390, 4;
	add.s64 	%rd184, %rd180, %rd183;
	ld.global.u32 	%r697, [%rd184];
	add.s64 	%rd185, %rd182, %rd183;
	st.global.u32 	[%rd185], %r697;
	add.s64 	%rd186, %rd184, %rd183;
	ld.global.u32 	%r698, [%rd186];
	add.s64 	%rd187, %rd185, %rd183;
	st.global.u32 	[%rd187], %r698;
	add.s64 	%rd188, %rd186, %rd183;
	ld.global.u32 	%r699, [%rd188];
	add.s64 	%rd189, %rd187, %rd183;
	st.global.u32 	[%rd189], %r699;
	add.s64 	%rd190, %rd188, %rd183;
	ld.global.u32 	%r700, [%rd190];
	add.s64 	%rd191, %rd189, %rd183;
	st.global.u32 	[%rd191], %r700;
	add.s64 	%rd192, %rd190, %rd183;
	ld.global.u32 	%r701, [%rd192];
	add.s64 	%rd193, %rd191, %rd183;
	st.global.u32 	[%rd193], %r701;
	add.s64 	%rd194, %rd192, %rd183;
	ld.global.u32 	%r702, [%rd194];
	add.s64 	%rd195, %rd193, %rd183;
	st.global.u32 	[%rd195], %r702;
	add.s64 	%rd196, %rd194, %rd183;
	ld.global.u32 	%r703, [%rd196];
	add.s64 	%rd197, %rd195, %rd183;
	st.global.u32 	[%rd197], %r703;
	add.s32 	%r1955, %r1955, 8;
$L__BB1_15:
	setp.eq.s32 	%p131, %r221, 0;
	@%p131 bra 	$L__BB1_21;
	and.b32  	%r224, %r389, 3;
	setp.lt.u32 	%p132, %r221, 4;
	@%p132 bra 	$L__BB1_18;
	mad.lo.s32 	%r704, %r1955, %r390, %r3;
	mul.wide.s32 	%rd198, %r704, 4;
	add.s64 	%rd199, %rd2, %rd198;
	ld.global.u32 	%r705, [%rd199];
	add.s32 	%r706, %r704, %r4;
	mul.wide.s32 	%rd200, %r706, 4;
	add.s64 	%rd201, %rd1, %rd200;
	st.global.u32 	[%rd201], %r705;
	mul.wide.s32 	%rd202, %r390, 4;
	add.s64 	%rd203, %rd199, %rd202;
	ld.global.u32 	%r707, [%rd203];
	add.s64 	%rd204, %rd201, %rd202;
	st.global.u32 	[%rd204], %r707;
	add.s64 	%rd205, %rd203, %rd202;
	ld.global.u32 	%r708, [%rd205];
	add.s64 	%rd206, %rd204, %rd202;
	st.global.u32 	[%rd206], %r708;
	add.s64 	%rd207, %rd205, %rd202;
	ld.global.u32 	%r709, [%rd207];
	add.s64 	%rd208, %rd206, %rd202;
	st.global.u32 	[%rd208], %r709;
	add.s32 	%r1955, %r1955, 4;
$L__BB1_18:
	setp.eq.s32 	%p133, %r224, 0;
	@%p133 bra 	$L__BB1_21;
	mov.b32 	%r1959, 0;
$L__BB1_20:
	.pragma "nounroll";
	mad.lo.s32 	%r711, %r1955, %r390, %r3;
	mul.wide.s32 	%rd209, %r711, 4;
	add.s64 	%rd210, %rd2, %rd209;
	ld.global.u32 	%r712, [%rd210];
	add.s32 	%r713, %r711, %r4;
	mul.wide.s32 	%rd211, %r713, 4;
	add.s64 	%rd212, %rd1, %rd211;
	st.global.u32 	[%rd212], %r712;
	add.s32 	%r1955, %r1955, 1;
	add.s32 	%r1959, %r1959, 1;
	setp.ne.s32 	%p134, %r1959, %r224;
	@%p134 bra 	$L__BB1_20;
$L__BB1_21:
	ld.param.u32 	%r1865, [_Z19cost_aggregate_diagPjS_jjjjj_param_2];
	setp.lt.s32 	%p135, %r1865, 1;
	@%p135 bra 	$L__BB1_34;
	ld.param.u32 	%r1866, [_Z19cost_aggregate_diagPjS_jjjjj_param_2];
	mul.lo.s32 	%r231, %r390, %r389;
	shl.b32 	%r232, %r2, 1;
	add.s32 	%r715, %r1866, -1;
	and.b32  	%r233, %r1866, 15;
	setp.lt.u32 	%p136, %r715, 15;
	mov.b32 	%r1962, 0;
	@%p136 bra 	$L__BB1_25;
	ld.param.u32 	%r1867, [_Z19cost_aggregate_diagPjS_jjjjj_param_2];
	and.b32  	%r1962, %r1867, 2147483632;
	mov.b32 	%r1961, 0;
	mul.wide.s32 	%rd217, %r231, 4;
$L__BB1_24:
	.pragma "nounroll";
	mad.lo.s32 	%r717, %r231, %r1961, %r3;
	mul.wide.s32 	%rd213, %r717, 4;
	add.s64 	%rd214, %rd2, %rd213;
	ld.global.u32 	%r718, [%rd214];
	add.s32 	%r719, %r717, %r232;
	mul.wide.s32 	%rd215, %r719, 4;
	add.s64 	%rd216, %rd1, %rd215;
	st.global.u32 	[%rd216], %r718;
	add.s64 	%rd218, %rd214, %rd217;
	ld.global.u32 	%r720, [%rd218];
	add.s64 	%rd219, %rd216, %rd217;
	st.global.u32 	[%rd219], %r720;
	add.s64 	%rd220, %rd218, %rd217;
	ld.global.u32 	%r721, [%rd220];
	add.s64 	%rd221, %rd219, %rd217;
	st.global.u32 	[%rd221], %r721;
	add.s64 	%rd222, %rd220, %rd217;
	ld.global.u32 	%r722, [%rd222];
	add.s64 	%rd223, %rd221, %rd217;
	st.global.u32 	[%rd223], %r722;
	add.s64 	%rd224, %rd222, %rd217;
	ld.global.u32 	%r723, [%rd224];
	add.s64 	%rd225, %rd223, %rd217;
	st.global.u32 	[%rd225], %r723;
	add.s64 	%rd226, %rd224, %rd217;
	ld.global.u32 	%r724, [%rd226];
	add.s64 	%rd227, %rd225, %rd217;
	st.global.u32 	[%rd227], %r724;
	add.s64 	%rd228, %rd226, %rd217;
	ld.global.u32 	%r725, [%rd228];
	add.s64 	%rd229, %rd227, %rd217;
	st.global.u32 	[%rd229], %r725;
	add.s64 	%rd230, %rd228, %rd217;
	ld.global.u32 	%r726, [%rd230];
	add.s64 	%rd231, %rd229, %rd217;
	st.global.u32 	[%rd231], %r726;
	add.s64 	%rd232, %rd230, %rd217;
	ld.global.u32 	%r727, [%rd232];
	add.s64 	%rd233, %rd231, %rd217;
	st.global.u32 	[%rd233], %r727;
	add.s64 	%rd234, %rd232, %rd217;
	ld.global.u32 	%r728, [%rd234];
	add.s64 	%rd235, %rd233, %rd217;
	st.global.u32 	[%rd235], %r728;
	add.s64 	%rd236, %rd234, %rd217;
	ld.global.u32 	%r729, [%rd236];
	add.s64 	%rd237, %rd235, %rd217;
	st.global.u32 	[%rd237], %r729;
	add.s64 	%rd238, %rd236, %rd217;
	ld.global.u32 	%r730, [%rd238];
	add.s64 	%rd239, %rd237, %rd217;
	st.global.u32 	[%rd239], %r730;
	add.s64 	%rd240, %rd238, %rd217;
	ld.global.u32 	%r731, [%rd240];
	add.s64 	%rd241, %rd239, %rd217;
	st.global.u32 	[%rd241], %r731;
	add.s64 	%rd242, %rd240, %rd217;
	ld.global.u32 	%r732, [%rd242];
	add.s64 	%rd243, %rd241, %rd217;
	st.global.u32 	[%rd243], %r732;
	add.s64 	%rd244, %rd242, %rd217;
	ld.global.u32 	%r733, [%rd244];
	add.s64 	%rd245, %rd243, %rd217;
	st.global.u32 	[%rd245], %r733;
	add.s64 	%rd246, %rd244, %rd217;
	ld.global.u32 	%r734, [%rd246];
	add.s64 	%rd247, %rd245, %rd217;
	st.global.u32 	[%rd247], %r734;
	add.s32 	%r1961, %r1961, 16;
	setp.ne.s32 	%p137, %r1961, %r1962;
	@%p137 bra 	$L__BB1_24;
$L__BB1_25:
	setp.eq.s32 	%p138, %r233, 0;
	@%p138 bra 	$L__BB1_34;
	ld.param.u32 	%r1868, [_Z19cost_aggregate_diagPjS_jjjjj_param_2];
	and.b32  	%r240, %r1868, 7;
	setp.lt.u32 	%p139, %r233, 8;
	@%p139 bra 	$L__BB1_28;
	mad.lo.s32 	%r735, %r231, %r1962, %r3;
	mul.wide.s32 	%rd248, %r735, 4;
	add.s64 	%rd249, %rd2, %rd248;
	ld.global.u32 	%r736, [%rd249];
	add.s32 	%r737, %r735, %r232;
	mul.wide.s32 	%rd250, %r737, 4;
	add.s64 	%rd251, %rd1, %rd250;
	st.global.u32 	[%rd251], %r736;
	mul.wide.s32 	%rd252, %r231, 4;
	add.s64 	%rd253, %rd249, %rd252;
	ld.global.u32 	%r738, [%rd253];
	add.s64 	%rd254, %rd251, %rd252;
	st.global.u32 	[%rd254], %r738;
	add.s64 	%rd255, %rd253, %rd252;
	ld.global.u32 	%r739, [%rd255];
	add.s64 	%rd256, %rd254, %rd252;
	st.global.u32 	[%rd256], %r739;
	add.s64 	%rd257, %rd255, %rd252;
	ld.global.u32 	%r740, [%rd257];
	add.s64 	%rd258, %rd256, %rd252;
	st.global.u32 	[%rd258], %r740;
	add.s64 	%rd259, %rd257, %rd252;
	ld.global.u32 	%r741, [%rd259];
	add.s64 	%rd260, %rd258, %rd252;
	st.global.u32 	[%rd260], %r741;
	add.s64 	%rd261, %rd259, %rd252;
	ld.global.u32 	%r742, [%rd261];
	add.s64 	%rd262, %rd260, %rd252;
	st.global.u32 	[%rd262], %r742;
	add.s64 	%rd263, %rd261, %rd252;
	ld.global.u32 	%r743, [%rd263];
	add.s64 	%rd264, %rd262, %rd252;
	st.global.u32 	[%rd264], %r743;
	add.s64 	%rd265, %rd263, %rd252;
	ld.global.u32 	%r744, [%rd265];
	add.s64 	%rd266, %rd264, %rd252;
	st.global.u32 	[%rd266], %r744;
	add.s32 	%r1962, %r1962, 8;
$L__BB1_28:
	setp.eq.s32 	%p140, %r240, 0;
	@%p140 bra 	$L__BB1_34;
	ld.param.u32 	%r1869, [_Z19cost_aggregate_diagPjS_jjjjj_param_2];
	and.b32  	%r243, %r1869, 3;
	setp.lt.u32 	%p141, %r240, 4;
	@%p141 bra 	$L__BB1_31;
	mad.lo.s32 	%r745, %r231, %r1962, %r3;
	mul.wide.s32 	%rd267, %r745, 4;
	add.s64 	%rd268, %rd2, %rd267;
	ld.global.u32 	%r746, [%rd268];
	add.s32 	%r747, %r745, %r232;
	mul.wide.s32 	%rd269, %r747, 4;
	add.s64 	%rd270, %rd1, %rd269;
	st.global.u32 	[%rd270], %r746;
	mul.wide.s32 	%rd271, %r231, 4;
	add.s64 	%rd272, %rd268, %rd271;
	ld.global.u32 	%r748, [%rd272];
	add.s64 	%rd273, %rd270, %rd271;
	st.global.u32 	[%rd273], %r748;
	add.s64 	%rd274, %rd272, %rd271;
	ld.global.u32 	%r749, [%rd274];
	add.s64 	%rd275, %rd273, %rd271;
	st.global.u32 	[%rd275], %r749;
	add.s64 	%rd276, %rd274, %rd271;
	ld.global.u32 	%r750, [%rd276];
	add.s64 	%rd277, %rd275, %rd271;
	st.global.u32 	[%rd277], %r750;
	add.s32 	%r1962, %r1962, 4;
$L__BB1_31:
	setp.eq.s32 	%p142, %r243, 0;
	@%p142 bra 	$L__BB1_34;
	mov.b32 	%r1966, 0;
$L__BB1_33:
	.pragma "nounroll";
	mad.lo.s32 	%r752, %r231, %r1962, %r3;
	mul.wide.s32 	%rd278, %r752, 4;
	add.s64 	%rd279, %rd2, %rd278;
	ld.global.u32 	%r753, [%rd279];
	add.s32 	%r754, %r752, %r232;
	mul.wide.s32 	%rd280, %r754, 4;
	add.s64 	%rd281, %rd1, %rd280;
	st.global.u32 	[%rd281], %r753;
	add.s32 	%r1962, %r1962, 1;
	add.s32 	%r1966, %r1966, 1;
	setp.ne.s32 	%p143, %r1966, %r243;
	@%p143 bra 	$L__BB1_33;
$L__BB1_34:
	ld.param.u32 	%r1870, [_Z19cost_aggregate_diagPjS_jjjjj_param_2];
	min.s32 	%r250, %r389, %r1870;
	setp.lt.s32 	%p144, %r250, 2;
	@%p144 bra 	$L__BB1_482;
	shl.b32 	%r251, %r2, 1;
	add.s32 	%r252, %r390, -1;
	cvt.rn.f32.s32 	%f143, %r392;
	add.s32 	%r253, %r390, -2;
	add.s32 	%r756, %r390, 15;
	and.b32  	%r757, %r756, 15;
	add.s32 	%r254, %r757, -1;
	add.s32 	%r758, %r390, 7;
	and.b32  	%r759, %r758, 7;
	add.s32 	%r255, %r759, -1;
	and.b32  	%r256, %r756, 7;
	and.b32  	%r257, %r758, 3;
	add.s32 	%r258, %r250, -2;
	mov.b32 	%r1967, 0;
$L__BB1_36:
	mov.u32 	%r259, %r1967;
	setp.lt.s32 	%p145, %r390, 2;
	bar.sync 	0;
	add.s32 	%r1967, %r259, 1;
	mul.lo.s32 	%r262, %r259, %r389;
	add.s32 	%r261, %r262, %r389;
	@%p145 bra 	$L__BB1_307;
	mov.u32 	%r1968, %r1967;
$L__BB1_38:
	add.s32 	%r811, %r1968, %r261;
	mad.lo.s32 	%r264, %r811, %r390, %r3;
	mul.wide.s32 	%rd308, %r264, 4;
	add.s64 	%rd309, %rd2, %rd308;
	ld.global.u32 	%r265, [%rd309];
	setp.eq.s32 	%p158, %r265, 30;
	@%p158 bra 	$L__BB1_293;
	setp.eq.s32 	%p159, %r3, 0;
	add.s32 	%r812, %r262, %r1968;
	add.s32 	%r813, %r812, -1;
	mul.lo.s32 	%r266, %r813, %r390;
	add.s32 	%r814, %r266, %r3;
	add.s32 	%r815, %r814, %r251;
	mul.wide.s32 	%rd310, %r815, 4;
	add.s64 	%rd29, %rd1, %rd310;
	ld.global.u32 	%r816, [%rd29];
	cvt.rn.f32.u32 	%f144, %r816;
	mov.f32 	%f1069, %f144;
	@%p159 bra 	$L__BB1_41;
	ld.global.u32 	%r817, [%rd29+-4];
	add.s32 	%r818, %r817, %r391;
	cvt.rn.f32.u32 	%f1069, %r818;
$L__BB1_41:
	setp.eq.s32 	%p160, %r3, %r252;
	mov.f32 	%f1070, %f144;
	@%p160 bra 	$L__BB1_43;
	ld.global.u32 	%r819, [%rd29+4];
	add.s32 	%r820, %r819, %r391;
	cvt.rn.f32.u32 	%f1070, %r820;
$L__BB1_43:
	setp.lt.u32 	%p161, %r253, 15;
	add.s32 	%r822, %r266, %r251;
	mul.wide.s32 	%rd311, %r822, 4;
	add.s64 	%rd30, %rd1, %rd311;
	ld.global.u32 	%r823, [%rd30];
	add.s32 	%r824, %r823, %r392;
	cvt.rn.f32.u32 	%f1078, %r824;
	mov.b32 	%r1971, 1;
	@%p161 bra 	$L__BB1_296;
	mov.b32 	%r1969, 1;
	bra.uni 	$L__BB1_295;
$L__BB1_45:
	ld.param.u32 	%r1885, [_Z19cost_aggregate_diagPjS_jjjjj_param_2];
	add.s32 	%r1907, %r1885, -1;
	setp.lt.s32 	%p396, %r389, 1;
	@%p396 bra 	$L__BB1_58;
	sub.s32 	%r8, %r1, %r389;
	add.s32 	%r1483, %r389, -1;
	and.b32  	%r9, %r389, 15;
	setp.lt.u32 	%p397, %r1483, 15;
	mov.b32 	%r1893, 0;
	@%p397 bra 	$L__BB1_49;
	and.b32  	%r1893, %r389, 2147483632;
	mov.b32 	%r1898, 0;
	mul.wide.s32 	%rd628, %r390, 4;
$L__BB1_48:
	.pragma "nounroll";
	add.s32 	%r1485, %r1898, %r8;
	mad.lo.s32 	%r1486, %r1485, %r390, %r3;
	mul.wide.s32 	%rd625, %r1486, 4;
	add.s64 	%rd626, %rd2, %rd625;
	ld.global.u32 	%r1487, [%rd626];
	add.s64 	%rd627, %rd1, %rd625;
	st.global.u32 	[%rd627], %r1487;
	add.s64 	%rd629, %rd626, %rd628;
	ld.global.u32 	%r1488, [%rd629];
	add.s64 	%rd630, %rd627, %rd628;
	st.global.u32 	[%rd630], %r1488;
	add.s64 	%rd631, %rd629, %rd628;
	ld.global.u32 	%r1489, [%rd631];
	add.s64 	%rd632, %rd630, %rd628;
	st.global.u32 	[%rd632], %r1489;
	add.s64 	%rd633, %rd631, %rd628;
	ld.global.u32 	%r1490, [%rd633];
	add.s64 	%rd634, %rd632, %rd628;
	st.global.u32 	[%rd634], %r1490;
	add.s64 	%rd635, %rd633, %rd628;
	ld.global.u32 	%r1491, [%rd635];
	add.s64 	%rd636, %rd634, %rd628;
	st.global.u32 	[%rd636], %r1491;
	add.s64 	%rd637, %rd635, %rd628;
	ld.global.u32 	%r1492, [%rd637];
	add.s64 	%rd638, %rd636, %rd628;
	st.global.u32 	[%rd638], %r1492;
	add.s64 	%rd639, %rd637, %rd628;
	ld.global.u32 	%r1493, [%rd639];
	add.s64 	%rd640, %rd638, %rd628;
	st.global.u32 	[%rd640], %r1493;
	add.s64 	%rd641, %rd639, %rd628;
	ld.global.u32 	%r1494, [%rd641];
	add.s64 	%rd642, %rd640, %rd628;
	st.global.u32 	[%rd642], %r1494;
	add.s64 	%rd643, %rd641, %rd628;
	ld.global.u32 	%r1495, [%rd643];
	add.s64 	%rd644, %rd642, %rd628;
	st.global.u32 	[%rd644], %r1495;
	add.s64 	%rd645, %rd643, %rd628;
	ld.global.u32 	%r1496, [%rd645];
	add.s64 	%rd646, %rd644, %rd628;
	st.global.u32 	[%rd646], %r1496;
	add.s64 	%rd647, %rd645, %rd628;
	ld.global.u32 	%r1497, [%rd647];
	add.s64 	%rd648, %rd646, %rd628;
	st.global.u32 	[%rd648], %r1497;
	add.s64 	%rd649, %rd647, %rd628;
	ld.global.u32 	%r1498, [%rd649];
	add.s64 	%rd650, %rd648, %rd628;
	st.global.u32 	[%rd650], %r1498;
	add.s64 	%rd651, %rd649, %rd628;
	ld.global.u32 	%r1499, [%rd651];
	add.s64 	%rd652, %rd650, %rd628;
	st.global.u32 	[%rd652], %r1499;
	add.s64 	%rd653, %rd651, %rd628;
	ld.global.u32 	%r1500, [%rd653];
	add.s64 	%rd654, %rd652, %rd628;
	st.global.u32 	[%rd654], %r1500;
	add.s64 	%rd655, %rd653, %rd628;
	ld.global.u32 	%r1501, [%rd655];
	add.s64 	%rd656, %rd654, %rd628;
	st.global.u32 	[%rd656], %r1501;
	add.s64 	%rd657, %rd655, %rd628;
	ld.global.u32 	%r1502, [%rd657];
	add.s64 	%rd658, %rd656, %rd628;
	st.global.u32 	[%rd658], %r1502;
	add.s32 	%r1898, %r1898, 16;
	setp.eq.s32 	%p398, %r1898, %r1893;
	@%p398 bra 	$L__BB1_49;
	bra.uni 	$L__BB1_48;
$L__BB1_49:
	setp.eq.s32 	%p399, %r9, 0;
	@%p399 bra 	$L__BB1_58;
	and.b32  	%r12, %r389, 7;
	setp.lt.u32 	%p400, %r9, 8;
	@%p400 bra 	$L__BB1_52;
	add.s32 	%r1503, %r1893, %r8;
	mad.lo.s32 	%r1504, %r1503, %r390, %r3;
	mul.wide.s32 	%rd659, %r1504, 4;
	add.s64 	%rd660, %rd2, %rd659;
	ld.global.u32 	%r1505, [%rd660];
	add.s64 	%rd661, %rd1, %rd659;
	st.global.u32 	[%rd661], %r1505;
	mul.wide.s32 	%rd662, %r390, 4;
	add.s64 	%rd663, %rd660, %rd662;
	ld.global.u32 	%r1506, [%rd663];
	add.s64 	%rd664, %rd661, %rd662;
	st.global.u32 	[%rd664], %r1506;
	add.s64 	%rd665, %rd663, %rd662;
	ld.global.u32 	%r1507, [%rd665];
	add.s64 	%rd666, %rd664, %rd662;
	st.global.u32 	[%rd666], %r1507;
	add.s64 	%rd667, %rd665, %rd662;
	ld.global.u32 	%r1508, [%rd667];
	add.s64 	%rd668, %rd666, %rd662;
	st.global.u32 	[%rd668], %r1508;
	add.s64 	%rd669, %rd667, %rd662;
	ld.global.u32 	%r1509, [%rd669];
	add.s64 	%rd670, %rd668, %rd662;
	st.global.u32 	[%rd670], %r1509;
	add.s64 	%rd671, %rd669, %rd662;
	ld.global.u32 	%r1510, [%rd671];
	add.s64 	%rd672, %rd670, %rd662;
	st.global.u32 	[%rd672], %r1510;
	add.s64 	%rd673, %rd671, %rd662;
	ld.global.u32 	%r1511, [%rd673];
	add.s64 	%rd674, %rd672, %rd662;
	st.global.u32 	[%rd674], %r1511;
	add.s64 	%rd675, %rd673, %rd662;
	ld.global.u32 	%r1512, [%rd675];
	add.s64 	%rd676, %rd674, %rd662;
	st.global.u32 	[%rd676], %r1512;
	add.s32 	%r1893, %r1893, 8;
$L__BB1_52:
	setp.eq.s32 	%p401, %r12, 0;
	@%p401 bra 	$L__BB1_58;
	and.b32  	%r15, %r389, 3;
	setp.lt.u32 	%p402, %r12, 4;
	@%p402 bra 	$L__BB1_55;
	add.s32 	%r1513, %r1893, %r8;
	mad.lo.s32 	%r1514, %r1513, %r390, %r3;
	mul.wide.s32 	%rd677, %r1514, 4;
	add.s64 	%rd678, %rd2, %rd677;
	ld.global.u32 	%r1515, [%rd678];
	add.s64 	%rd679, %rd1, %rd677;
	st.global.u32 	[%rd679], %r1515;
	mul.wide.s32 	%rd680, %r390, 4;
	add.s64 	%rd681, %rd678, %rd680;
	ld.global.u32 	%r1516, [%rd681];
	add.s64 	%rd682, %rd679, %rd680;
	st.global.u32 	[%rd682], %r1516;
	add.s64 	%rd683, %rd681, %rd680;
	ld.global.u32 	%r1517, [%rd683];
	add.s64 	%rd684, %rd682, %rd680;
	st.global.u32 	[%rd684], %r1517;
	add.s64 	%rd685, %rd683, %rd680;
	ld.global.u32 	%r1518, [%rd685];
	add.s64 	%rd686, %rd684, %rd680;
	st.global.u32 	[%rd686], %r1518;
	add.s32 	%r1893, %r1893, 4;
$L__BB1_55:
	setp.eq.s32 	%p403, %r15, 0;
	@%p403 bra 	$L__BB1_58;
	mov.b32 	%r1897, 0;
$L__BB1_57:
	.pragma "nounroll";
	add.s32 	%r1520, %r1893, %r8;
	mad.lo.s32 	%r1521, %r1520, %r390, %r3;
	mul.wide.s32 	%rd687, %r1521, 4;
	add.s64 	%rd688, %rd2, %rd687;
	ld.global.u32 	%r1522, [%rd688];
	add.s64 	%rd689, %rd1, %rd687;
	st.global.u32 	[%rd689], %r1522;
	add.s32 	%r1893, %r1893, 1;
	add.s32 	%r1897, %r1897, 1;
	setp.ne.s32 	%p404, %r1897, %r15;
	@%p404 bra 	$L__BB1_57;
$L__BB1_58:
	ld.param.u32 	%r1886, [_Z19cost_aggregate_diagPjS_jjjjj_param_2];
	setp.lt.s32 	%p405, %r1886, 1;
	@%p405 bra 	$L__BB1_71;
	ld.param.u32 	%r1887, [_Z19cost_aggregate_diagPjS_jjjjj_param_2];
	mul.lo.s32 	%r22, %r390, %r389;
	sub.s32 	%r1523, %r1, %r389;
	mad.lo.s32 	%r1524, %r1523, %r390, %r3;
	mul.wide.s32 	%rd690, %r1524, 4;
	add.s64 	%rd3, %rd1, %rd690;
	and.b32  	%r23, %r1887, 15;
	setp.lt.u32 	%p406, %r1907, 15;
	mov.u32 	%r1901, %r1907;
	@%p406 bra 	$L__BB1_62;
	ld.param.u32 	%r1888, [_Z19cost_aggregate_diagPjS_jjjjj_param_2];
	and.b32  	%r24, %r1888, 2147483632;
	mov.b32 	%r1900, 0;
	mov.u32 	%r1901, %r1907;
$L__BB1_61:
	.pragma "nounroll";
	mul.lo.s32 	%r1526, %r22, %r1901;
	add.s32 	%r1527, %r1526, %r3;
	mul.wide.s32 	%rd691, %r1527, 4;
	add.s64 	%rd692, %rd2, %rd691;
	ld.global.u32 	%r1528, [%rd692];
	st.global.u32 	[%rd3], %r1528;
	sub.s32 	%r1529, %r1526, %r22;
	add.s32 	%r1530, %r1529, %r3;
	mul.wide.s32 	%rd693, %r1530, 4;
	add.s64 	%rd694, %rd2, %rd693;
	ld.global.u32 	%r1531, [%rd694];
	st.global.u32 	[%rd3], %r1531;
	sub.s32 	%r1532, %r1529, %r22;
	add.s32 	%r1533, %r1532, %r3;
	mul.wide.s32 	%rd695, %r1533, 4;
	add.s64 	%rd696, %rd2, %rd695;
	ld.global.u32 	%r1534, [%rd696];
	st.global.u32 	[%rd3], %r1534;
	sub.s32 	%r1535, %r1532, %r22;
	add.s32 	%r1536, %r1535, %r3;
	mul.wide.s32 	%rd697, %r1536, 4;
	add.s64 	%rd698, %rd2, %rd697;
	ld.global.u32 	%r1537, [%rd698];
	st.global.u32 	[%rd3], %r1537;
	sub.s32 	%r1538, %r1535, %r22;
	add.s32 	%r1539, %r1538, %r3;
	mul.wide.s32 	%rd699, %r1539, 4;
	add.s64 	%rd700, %rd2, %rd699;
	ld.global.u32 	%r1540, [%rd700];
	st.global.u32 	[%rd3], %r1540;
	sub.s32 	%r1541, %r1538, %r22;
	add.s32 	%r1542, %r1541, %r3;
	mul.wide.s32 	%rd701, %r1542, 4;
	add.s64 	%rd702, %rd2, %rd701;
	ld.global.u32 	%r1543, [%rd702];
	st.global.u32 	[%rd3], %r1543;
	sub.s32 	%r1544, %r1541, %r22;
	add.s32 	%r1545, %r1544, %r3;
	mul.wide.s32 	%rd703, %r1545, 4;
	add.s64 	%rd704, %rd2, %rd703;
	ld.global.u32 	%r1546, [%rd704];
	st.global.u32 	[%rd3], %r1546;
	sub.s32 	%r1547, %r1544, %r22;
	add.s32 	%r1548, %r1547, %r3;
	mul.wide.s32 	%rd705, %r1548, 4;
	add.s64 	%rd706, %rd2, %rd705;
	ld.global.u32 	%r1549, [%rd706];
	st.global.u32 	[%rd3], %r1549;
	sub.s32 	%r1550, %r1547, %r22;
	add.s32 	%r1551, %r1550, %r3;
	mul.wide.s32 	%rd707, %r1551, 4;
	add.s64 	%rd708, %rd2, %rd707;
	ld.global.u32 	%r1552, [%rd708];
	st.global.u32 	[%rd3], %r1552;
	sub.s32 	%r1553, %r1550, %r22;
	add.s32 	%r1554, %r1553, %r3;
	mul.wide.s32 	%rd709, %r1554, 4;
	add.s64 	%rd710, %rd2, %rd709;
	ld.global.u32 	%r1555, [%rd710];
	st.global.u32 	[%rd3], %r1555;
	sub.s32 	%r1556, %r1553, %r22;
	add.s32 	%r1557, %r1556, %r3;
	mul.wide.s32 	%rd711, %r1557, 4;
	add.s64 	%rd712, %rd2, %rd711;
	ld.global.u32 	%r1558, [%rd712];
	st.global.u32 	[%rd3], %r1558;
	sub.s32 	%r1559, %r1556, %r22;
	add.s32 	%r1560, %r1559, %r3;
	mul.wide.s32 	%rd713, %r1560, 4;
	add.s64 	%rd714, %rd2, %rd713;
	ld.global.u32 	%r1561, [%rd714];
	st.global.u32 	[%rd3], %r1561;
	sub.s32 	%r1562, %r1559, %r22;
	add.s32 	%r1563, %r1562, %r3;
	mul.wide.s32 	%rd715, %r1563, 4;
	add.s64 	%rd716, %rd2, %rd715;
	ld.global.u32 	%r1564, [%rd716];
	st.global.u32 	[%rd3], %r1564;
	sub.s32 	%r1565, %r1562, %r22;
	add.s32 	%r1566, %r1565, %r3;
	mul.wide.s32 	%rd717, %r1566, 4;
	add.s64 	%rd718, %rd2, %rd717;
	ld.global.u32 	%r1567, [%rd718];
	st.global.u32 	[%rd3], %r1567;
	sub.s32 	%r1568, %r1565, %r22;
	add.s32 	%r1569, %r1568, %r3;
	mul.wide.s32 	%rd719, %r1569, 4;
	add.s64 	%rd720, %rd2, %rd719;
	ld.global.u32 	%r1570, [%rd720];
	st.global.u32 	[%rd3], %r1570;
	sub.s32 	%r1571, %r1568, %r22;
	add.s32 	%r1572, %r1571, %r3;
	mul.wide.s32 	%rd721, %r1572, 4;
	add.s64 	%rd722, %rd2, %rd721;
	ld.global.u32 	%r1573, [%rd722];
	st.global.u32 	[%rd3], %r1573;
	add.s32 	%r1901, %r1901, -16;
	add.s32 	%r1900, %r1900, 16;
	setp.ne.s32 	%p407, %r1900, %r24;
	@%p407 bra 	$L__BB1_61;
$L__BB1_62:
	setp.eq.s32 	%p408, %r23, 0;
	@%p408 bra 	$L__BB1_71;
	ld.param.u32 	%r1889, [_Z19cost_aggregate_diagPjS_jjjjj_param_2];
	and.b32  	%r32, %r1889, 7;
	setp.lt.u32 	%p409, %r23, 8;
	@%p409 bra 	$L__BB1_65;
	mul.lo.s32 	%r1574, %r22, %r1901;
	add.s32 	%r1575, %r1574, %r3;
	mul.wide.s32 	%rd723, %r1575, 4;
	add.s64 	%rd724, %rd2, %rd723;
	ld.global.u32 	%r1576, [%rd724];
	st.global.u32 	[%rd3], %r1576;
	sub.s32 	%r1577, %r1574, %r22;
	add.s32 	%r1578, %r1577, %r3;
	mul.wide.s32 	%rd725, %r1578, 4;
	add.s64 	%rd726, %rd2, %rd725;
	ld.global.u32 	%r1579, [%rd726];
	st.global.u32 	[%rd3], %r1579;
	sub.s32 	%r1580, %r1577, %r22;
	add.s32 	%r1581, %r1580, %r3;
	mul.wide.s32 	%rd727, %r1581, 4;
	add.s64 	%rd728, %rd2, %rd727;
	ld.global.u32 	%r1582, [%rd728];
	st.global.u32 	[%rd3], %r1582;
	sub.s32 	%r1583, %r1580, %r22;
	add.s32 	%r1584, %r1583, %r3;
	mul.wide.s32 	%rd729, %r1584, 4;
	add.s64 	%rd730, %rd2, %rd729;
	ld.global.u32 	%r1585, [%rd730];
	st.global.u32 	[%rd3], %r1585;
	sub.s32 	%r1586, %r1583, %r22;
	add.s32 	%r1587, %r1586, %r3;
	mul.wide.s32 	%rd731, %r1587, 4;
	add.s64 	%rd732, %rd2, %rd731;
	ld.global.u32 	%r1588, [%rd732];
	st.global.u32 	[%rd3], %r1588;
	sub.s32 	%r1589, %r1586, %r22;
	add.s32 	%r1590, %r1589, %r3;
	mul.wide.s32 	%rd733, %r1590, 4;
	add.s64 	%rd734, %rd2, %rd733;
	ld.global.u32 	%r1591, [%rd734];
	st.global.u32 	[%rd3], %r1591;
	sub.s32 	%r1592, %r1589, %r22;
	add.s32 	%r1593, %r1592, %r3;
	mul.wide.s32 	%rd735, %r1593, 4;
	add.s64 	%rd736, %rd2, %rd735;
	ld.global.u32 	%r1594, [%rd736];
	st.global.u32 	[%rd3], %r1594;
	sub.s32 	%r1595, %r1592, %r22;
	add.s32 	%r1596, %r1595, %r3;
	mul.wide.s32 	%rd737, %r1596, 4;
	add.s64 	%rd738, %rd2, %rd737;
	ld.global.u32 	%r1597, [%rd738];
	st.global.u32 	[%rd3], %r1597;
	add.s32 	%r1901, %r1901, -8;
$L__BB1_65:
	setp.eq.s32 	%p410, %r32, 0;
	@%p410 bra 	$L__BB1_71;
	ld.param.u32 	%r1890, [_Z19cost_aggregate_diagPjS_jjjjj_param_2];
	and.b32  	%r35, %r1890, 3;
	setp.lt.u32 	%p411, %r32, 4;
	@%p411 bra 	$L__BB1_68;
	mul.lo.s32 	%r1598, %r22, %r1901;
	add.s32 	%r1599, %r1598, %r3;
	mul.wide.s32 	%rd739, %r1599, 4;
	add.s64 	%rd740, %rd2, %rd739;
	ld.global.u32 	%r1600, [%rd740];
	st.global.u32 	[%rd3], %r1600;
	sub.s32 	%r1601, %r1598, %r22;
	add.s32 	%r1602, %r1601, %r3;
	mul.wide.s32 	%rd741, %r1602, 4;
	add.s64 	%rd742, %rd2, %rd741;
	ld.global.u32 	%r1603, [%rd742];
	st.global.u32 	[%rd3], %r1603;
	sub.s32 	%r1604, %r1601, %r22;
	add.s32 	%r1605, %r1604, %r3;
	mul.wide.s32 	%rd743, %r1605, 4;
	add.s64 	%rd744, %rd2, %rd743;
	ld.global.u32 	%r1606, [%rd744];
	st.global.u32 	[%rd3], %r1606;
	sub.s32 	%r1607, %r1604, %r22;
	add.s32 	%r1608, %r1607, %r3;
	mul.wide.s32 	%rd745, %r1608, 4;
	add.s64 	%rd746, %rd2, %rd745;
	ld.global.u32 	%r1609, [%rd746];
	st.global.u32 	[%rd3], %r1609;
	add.s32 	%r1901, %r1901, -4;
$L__BB1_68:
	setp.eq.s32 	%p412, %r35, 0;
	@%p412 bra 	$L__BB1_71;
	mov.b32 	%r1905, 0;
$L__BB1_70:
	.pragma "nounroll";
	mad.lo.s32 	%r1611, %r22, %r1901, %r3;
	mul.wide.s32 	%rd747, %r1611, 4;
	add.s64 	%rd748, %rd2, %rd747;
	ld.global.u32 	%r1612, [%rd748];
	st.global.u32 	[%rd3], %r1612;
	add.s32 	%r1901, %r1901, -1;
	add.s32 	%r1905, %r1905, 1;
	setp.ne.s32 	%p413, %r1905, %r35;
	@%p413 bra 	$L__BB1_70;
$L__BB1_71:
	ld.param.u32 	%r1891, [_Z19cost_aggregate_diagPjS_jjjjj_param_2];
	min.s32 	%r42, %r389, %r1891;
	setp.lt.s32 	%p414, %r42, 2;
	@%p414 bra 	$L__BB1_482;
	add.s32 	%r43, %r390, -1;
	cvt.rn.f32.s32 	%f1, %r392;
	and.b32  	%r1614, %r43, 15;
	add.s32 	%r44, %r1614, -1;
	add.s32 	%r1615, %r390, 7;
	and.b32  	%r1616, %r1615, 7;
	add.s32 	%r45, %r1616, -1;
	and.b32  	%r46, %r1615, 3;
	add.s32 	%r47, %r42, -2;
	mov.b32 	%r1906, 0;
$L__BB1_73:
	mov.u32 	%r49, %r1907;
	mov.u32 	%r48, %r1906;
	setp.lt.s32 	%p415, %r390, 2;
	bar.sync 	0;
	add.s32 	%r1906, %r48, 1;
	add.s32 	%r1907, %r49, -1;
	mul.lo.s32 	%r52, %r1907, %r389;
	mul.lo.s32 	%r53, %r49, %r389;
	@%p415 bra 	$L__BB1_106;
	mov.u32 	%r1908, %r1906;
$L__BB1_75:
	add.s32 	%r1656, %r1908, %r52;
	mad.lo.s32 	%r55, %r1656, %r390, %r3;
	mul.wide.s32 	%rd775, %r55, 4;
	add.s64 	%rd776, %rd2, %rd775;
	ld.global.u32 	%r56, [%rd776];
	setp.eq.s32 	%p428, %r56, 30;
	@%p428 bra 	$L__BB1_82;
	setp.eq.s32 	%p429, %r3, 0;
	add.s32 	%r1657, %r53, %r1908;
	add.s32 	%r1658, %r1657, -1;
	mul.lo.s32 	%r57, %r1658, %r390;
	add.s32 	%r1659, %r57, %r3;
	mul.wide.s32 	%rd777, %r1659, 4;
	add.s64 	%rd4, %rd1, %rd777;
	ld.global.u32 	%r1660, [%rd4];
	cvt.rn.f32.u32 	%f2, %r1660;
	mov.f32 	%f1005, %f2;
	@%p429 bra 	$L__BB1_78;
	ld.global.u32 	%r1661, [%rd4+-4];
	add.s32 	%r1662, %r1661, %r391;
	cvt.rn.f32.u32 	%f1005, %r1662;
$L__BB1_78:
	setp.eq.s32 	%p430, %r3, %r43;
	mov.f32 	%f1006, %f2;
	@%p430 bra 	$L__BB1_80;
	ld.global.u32 	%r1663, [%rd4+4];
	add.s32 	%r1664, %r1663, %r391;
	cvt.rn.f32.u32 	%f1006, %r1664;
$L__BB1_80:
	add.s32 	%r1666, %r390, -2;
	setp.lt.u32 	%p431, %r1666, 15;
	mul.wide.s32 	%rd778, %r57, 4;
	add.s64 	%rd5, %rd1, %rd778;
	ld.global.u32 	%r1667, [%rd5];
	add.s32 	%r1668, %r1667, %r392;
	cvt.rn.f32.u32 	%f1014, %r1668;
	mov.b32 	%r1911, 1;
	@%p431 bra 	$L__BB1_95;
	mov.b32 	%r1909, 1;
	bra.uni 	$L__BB1_94;
$L__BB1_82:
	add.s64 	%rd789, %rd1, %rd775;
	mov.b32 	%r1738, 0;
	st.global.u32 	[%rd789], %r1738;
$L__BB1_83:
	add.s32 	%r1908, %r1908, 1;
	setp.eq.s32 	%p471, %r1908, %r389;
	@%p471 bra 	$L__BB1_84;
	bra.uni 	$L__BB1_75;
$L__BB1_84:
	setp.lt.s32 	%p472, %r49, 1;
	@%p472 bra 	$L__BB1_171;
	setp.lt.s32 	%p473, %r390, 2;
	@%p473 bra 	$L__BB1_133;
	mov.u32 	%r1914, %r1907;
$L__BB1_87:
	mul.lo.s32 	%r79, %r1914, %r389;
	add.s32 	%r1779, %r79, %r1906;
	mad.lo.s32 	%r80, %r1779, %r390, %r3;
	mul.wide.s32 	%rd817, %r80, 4;
	add.s64 	%rd818, %rd2, %rd817;
	ld.global.u32 	%r81, [%rd818];
	setp.eq.s32 	%p487, %r81, 30;
	@%p487 bra 	$L__BB1_119;
	setp.eq.s32 	%p488, %r3, 0;
	add.s32 	%r1780, %r79, %r389;
	add.s32 	%r1781, %r1780, %r48;
	mul.lo.s32 	%r82, %r1781, %r390;
	add.s32 	%r1782, %r82, %r3;
	mul.wide.s32 	%rd819, %r1782, 4;
	add.s64 	%rd8, %rd1, %rd819;
	ld.global.u32 	%r1783, [%rd8];
	cvt.rn.f32.u32 	%f27, %r1783;
	mov.f32 	%f1017, %f27;
	@%p488 bra 	$L__BB1_90;
	ld.global.u32 	%r1784, [%rd8+-4];
	add.s32 	%r1785, %r1784, %r391;
	cvt.rn.f32.u32 	%f1017, %r1785;
$L__BB1_90:
	setp.eq.s32 	%p489, %r3, %r43;
	mov.f32 	%f1018, %f27;
	@%p489 bra 	$L__BB1_92;
	ld.global.u32 	%r1786, [%rd8+4];
	add.s32 	%r1787, %r1786, %r391;
	cvt.rn.f32.u32 	%f1018, %r1787;
$L__BB1_92:
	add.s32 	%r1789, %r390, -2;
	setp.lt.u32 	%p490, %r1789, 15;
	mul.wide.s32 	%rd820, %r82, 4;
	add.s64 	%rd9, %rd1, %rd820;
	ld.global.u32 	%r1790, [%rd9];
	add.s32 	%r1791, %r1790, %r392;
	cvt.rn.f32.u32 	%f1026, %r1791;
	mov.b32 	%r1917, 1;
	@%p490 bra 	$L__BB1_122;
	mov.b32 	%r1915, 1;
	bra.uni 	$L__BB1_121;
$L__BB1_94:
	.pragma "nounroll";
	mul.wide.u32 	%rd779, %r1909, 4;
	add.s64 	%rd780, %rd5, %rd779;
	ld.global.u32 	%r1670, [%rd780];
	add.s32 	%r1671, %r1670, %r392;
	cvt.rn.f32.u32 	%f850, %r1671;
	setp.gt.f32 	%p432, %f1014, %f850;
	selp.f32 	%f851, %f850, %f1014, %p432;
	ld.global.u32 	%r1672, [%rd780+4];
	add.s32 	%r1673, %r1672, %r392;
	cvt.rn.f32.u32 	%f852, %r1673;
	setp.gt.f32 	%p433, %f851, %f852;
	selp.f32 	%f853, %f852, %f851, %p433;
	ld.global.u32 	%r1674, [%rd780+8];
	add.s32 	%r1675, %r1674, %r392;
	cvt.rn.f32.u32 	%f854, %r1675;
	setp.gt.f32 	%p434, %f853, %f854;
	selp.f32 	%f855, %f854, %f853, %p434;
	ld.global.u32 	%r1676, [%rd780+12];
	add.s32 	%r1677, %r1676, %r392;
	cvt.rn.f32.u32 	%f856, %r1677;
	setp.gt.f32 	%p435, %f855, %f856;
	selp.f32 	%f857, %f856, %f855, %p435;
	ld.global.u32 	%r1678, [%rd780+16];
	add.s32 	%r1679, %r1678, %r392;
	cvt.rn.f32.u32 	%f858, %r1679;
	setp.gt.f32 	%p436, %f857, %f858;
	selp.f32 	%f859, %f858, %f857, %p436;
	ld.global.u32 	%r1680, [%rd780+20];
	add.s32 	%r1681, %r1680, %r392;
	cvt.rn.f32.u32 	%f860, %r1681;
	setp.gt.f32 	%p437, %f859, %f860;
	selp.f32 	%f861, %f860, %f859, %p437;
	ld.global.u32 	%r1682, [%rd780+24];
	add.s32 	%r1683, %r1682, %r392;
	cvt.rn.f32.u32 	%f862, %r1683;
	setp.gt.f32 	%p438, %f861, %f862;
	selp.f32 	%f863, %f862, %f861, %p438;
	ld.global.u32 	%r1684, [%rd780+28];
	add.s32 	%r1685, %r1684, %r392;
	cvt.rn.f32.u32 	%f864, %r1685;
	setp.gt.f32 	%p439, %f863, %f864;
	selp.f32 	%f865, %f864, %f863, %p439;
	ld.global.u32 	%r1686, [%rd780+32];
	add.s32 	%r1687, %r1686, %r392;
	cvt.rn.f32.u32 	%f866, %r1687;
	setp.gt.f32 	%p440, %f865, %f866;
	selp.f32 	%f867, %f866, %f865, %p440;
	ld.global.u32 	%r1688, [%rd780+36];
	add.s32 	%r1689, %r1688, %r392;
	cvt.rn.f32.u32 	%f868, %r1689;
	setp.gt.f32 	%p441, %f867, %f868;
	selp.f32 	%f869, %f868, %f867, %p441;
	ld.global.u32 	%r1690, [%rd780+40];
	add.s32 	%r1691, %r1690, %r392;
	cvt.rn.f32.u32 	%f870, %r1691;
	setp.gt.f32 	%p442, %f869, %f870;
	selp.f32 	%f871, %f870, %f869, %p442;
	ld.global.u32 	%r1692, [%rd780+44];
	add.s32 	%r1693, %r1692, %r392;
	cvt.rn.f32.u32 	%f872, %r1693;
	setp.gt.f32 	%p443, %f871, %f872;
	selp.f32 	%f873, %f872, %f871, %p443;
	ld.global.u32 	%r1694, [%rd780+48];
	add.s32 	%r1695, %r1694, %r392;
	cvt.rn.f32.u32 	%f874, %r1695;
	setp.gt.f32 	%p444, %f873, %f874;
	selp.f32 	%f875, %f874, %f873, %p444;
	ld.global.u32 	%r1696, [%rd780+52];
	add.s32 	%r1697, %r1696, %r392;
	cvt.rn.f32.u32 	%f876, %r1697;
	setp.gt.f32 	%p445, %f875, %f876;
	selp.f32 	%f877, %f876, %f875, %p445;
	ld.global.u32 	%r1698, [%rd780+56];
	add.s32 	%r1699, %r1698, %r392;
	cvt.rn.f32.u32 	%f878, %r1699;
	setp.gt.f32 	%p446, %f877, %f878;
	selp.f32 	%f879, %f878, %f877, %p446;
	ld.global.u32 	%r1700, [%rd780+60];
	add.s32 	%r1701, %r1700, %r392;
	cvt.rn.f32.u32 	%f880, %r1701;
	setp.gt.f32 	%p447, %f879, %f880;
	selp.f32 	%f1014, %f880, %f879, %p447;
	add.s32 	%r1911, %r1909, 16;
	add.s32 	%r1702, %r1909, 15;
	and.b32  	%r1703, %r43, -16;
	setp.eq.s32 	%p448, %r1702, %r1703;
	mov.u32 	%r1909, %r1911;
	@%p448 bra 	$L__BB1_95;
	bra.uni 	$L__BB1_94;
$L__BB1_95:
	and.b32  	%r1704, %r43, 15;
	setp.eq.s32 	%p449, %r1704, 0;
	@%p449 bra 	$L__BB1_105;
	setp.lt.u32 	%p450, %r44, 7;
	@%p450 bra 	$L__BB1_98;
	mul.wide.s32 	%rd781, %r1911, 4;
	add.s64 	%rd782, %rd5, %rd781;
	ld.global.u32 	%r1705, [%rd782];
	add.s32 	%r1706, %r1705, %r392;
	cvt.rn.f32.u32 	%f882, %r1706;
	setp.gt.f32 	%p451, %f1014, %f882;
	selp.f32 	%f883, %f882, %f1014, %p451;
	ld.global.u32 	%r1707, [%rd782+4];
	add.s32 	%r1708, %r1707, %r392;
	cvt.rn.f32.u32 	%f884, %r1708;
	setp.gt.f32 	%p452, %f883, %f884;
	selp.f32 	%f885, %f884, %f883, %p452;
	ld.global.u32 	%r1709, [%rd782+8];
	add.s32 	%r1710, %r1709, %r392;
	cvt.rn.f32.u32 	%f886, %r1710;
	setp.gt.f32 	%p453, %f885, %f886;
	selp.f32 	%f887, %f886, %f885, %p453;
	ld.global.u32 	%r1711, [%rd782+12];
	add.s32 	%r1712, %r1711, %r392;
	cvt.rn.f32.u32 	%f888, %r1712;
	setp.gt.f32 	%p454, %f887, %f888;
	selp.f32 	%f889, %f888, %f887, %p454;
	ld.global.u32 	%r1713, [%rd782+16];
	add.s32 	%r1714, %r1713, %r392;
	cvt.rn.f32.u32 	%f890, %r1714;
	setp.gt.f32 	%p455, %f889, %f890;
	selp.f32 	%f891, %f890, %f889, %p455;
	ld.global.u32 	%r1715, [%rd782+20];
	add.s32 	%r1716, %r1715, %r392;
	cvt.rn.f32.u32 	%f892, %r1716;
	setp.gt.f32 	%p456, %f891, %f892;
	selp.f32 	%f893, %f892, %f891, %p456;
	ld.global.u32 	%r1717, [%rd782+24];
	add.s32 	%r1718, %r1717, %r392;
	cvt.rn.f32.u32 	%f894, %r1718;
	setp.gt.f32 	%p457, %f893, %f894;
	selp.f32 	%f895, %f894, %f893, %p457;
	ld.global.u32 	%r1719, [%rd782+28];
	add.s32 	%r1720, %r1719, %r392;
	cvt.rn.f32.u32 	%f896, %r1720;
	setp.gt.f32 	%p458, %f895, %f896;
	selp.f32 	%f1014, %f896, %f895, %p458;
	add.s32 	%r1911, %r1911, 8;
$L__BB1_98:
	add.s32 	%r1721, %r390, -1;
	and.b32  	%r1722, %r1721, 7;
	setp.eq.s32 	%p459, %r1722, 0;
	@%p459 bra 	$L__BB1_105;
	setp.lt.u32 	%p460, %r45, 3;
	@%p460 bra 	$L__BB1_101;
	mul.wide.s32 	%rd783, %r1911, 4;
	add.s64 	%rd784, %rd5, %rd783;
	ld.global.u32 	%r1723, [%rd784];
	add.s32 	%r1724, %r1723, %r392;
	cvt.rn.f32.u32 	%f898, %r1724;
	setp.gt.f32 	%p461, %f1014, %f898;
	selp.f32 	%f899, %f898, %f1014, %p461;
	ld.global.u32 	%r1725, [%rd784+4];
	add.s32 	%r1726, %r1725, %r392;
	cvt.rn.f32.u32 	%f900, %r1726;
	setp.gt.f32 	%p462, %f899, %f900;
	selp.f32 	%f901, %f900, %f899, %p462;
	ld.global.u32 	%r1727, [%rd784+8];
	add.s32 	%r1728, %r1727, %r392;
	cvt.rn.f32.u32 	%f902, %r1728;
	setp.gt.f32 	%p463, %f901, %f902;
	selp.f32 	%f903, %f902, %f901, %p463;
	ld.global.u32 	%r1729, [%rd784+12];
	add.s32 	%r1730, %r1729, %r392;
	cvt.rn.f32.u32 	%f904, %r1730;
	setp.gt.f32 	%p464, %f903, %f904;
	selp.f32 	%f1014, %f904, %f903, %p464;
	add.s32 	%r1911, %r1911, 4;
$L__BB1_101:
	setp.eq.s32 	%p465, %r46, 0;
	@%p465 bra 	$L__BB1_105;
	setp.eq.s32 	%p466, %r46, 1;
	mul.wide.s32 	%rd785, %r1911, 4;
	add.s64 	%rd6, %rd5, %rd785;
	ld.global.u32 	%r1731, [%rd6];
	add.s32 	%r1732, %r1731, %r392;
	cvt.rn.f32.u32 	%f905, %r1732;
	setp.gt.f32 	%p467, %f1014, %f905;
	selp.f32 	%f1014, %f905, %f1014, %p467;
	@%p466 bra 	$L__BB1_105;
	setp.eq.s32 	%p468, %r46, 2;
	ld.global.u32 	%r1733, [%rd6+4];
	add.s32 	%r1734, %r1733, %r392;
	cvt.rn.f32.u32 	%f906, %r1734;
	setp.gt.f32 	%p469, %f1014, %f906;
	selp.f32 	%f1014, %f906, %f1014, %p469;
	@%p468 bra 	$L__BB1_105;
	ld.global.u32 	%r1735, [%rd6+8];
	add.s32 	%r1736, %r1735, %r392;
	cvt.rn.f32.u32 	%f907, %r1736;
	setp.gt.f32 	%p470, %f1014, %f907;
	selp.f32 	%f1014, %f907, %f1014, %p470;
$L__BB1_105:
	min.f32 	%f908, %f1006, %f1014;
	min.f32 	%f909, %f1005, %f908;
	min.f32 	%f910, %f2, %f909;
	cvt.rn.f32.u32 	%f911, %r56;
	add.f32 	%f912, %f910, %f911;
	sub.f32 	%f913, %f912, %f1014;
	add.f32 	%f914, %f913, %f1;
	cvt.rzi.u32.f32 	%r1737, %f914;
	mul.wide.s32 	%rd786, %r55, 4;
	add.s64 	%rd787, %rd1, %rd786;
	st.global.u32 	[%rd787], %r1737;
	bra.uni 	$L__BB1_83;
$L__BB1_106:
	sub.s32 	%r1617, %r48, %r389;
	and.b32  	%r1618, %r1617, 1;
	setp.eq.b32 	%p416, %r1618, 1;
	mov.u32 	%r1913, %r1906;
	@%p416 bra 	$L__BB1_115;
	add.s32 	%r1619, %r1906, %r52;
	mad.lo.s32 	%r66, %r1619, %r390, %r3;
	mul.wide.s32 	%rd749, %r66, 4;
	add.s64 	%rd750, %rd2, %rd749;
	ld.global.u32 	%r67, [%rd750];
	setp.eq.s32 	%p417, %r67, 30;
	@%p417 bra 	$L__BB1_113;
	setp.eq.s32 	%p418, %r3, 0;
	add.s32 	%r1620, %r53, %r48;
	mul.lo.s32 	%r68, %r1620, %r390;
	add.s32 	%r1621, %r68, %r3;
	mul.wide.s32 	%rd751, %r1621, 4;
	add.s64 	%rd7, %rd1, %rd751;
	ld.global.u32 	%r1622, [%rd7];
	cvt.rn.f32.u32 	%f22, %r1622;
	mov.f32 	%f1015, %f22;
	@%p418 bra 	$L__BB1_110;
	ld.global.u32 	%r1623, [%rd7+-4];
	add.s32 	%r1624, %r1623, %r391;
	cvt.rn.f32.u32 	%f1015, %r1624;
$L__BB1_110:
	setp.eq.s32 	%p419, %r3, %r43;
	mov.f32 	%f1016, %f22;
	@%p419 bra 	$L__BB1_112;
	ld.global.u32 	%r1625, [%rd7+4];
	add.s32 	%r1626, %r1625, %r391;
	cvt.rn.f32.u32 	%f1016, %r1626;
$L__BB1_112:
	mul.wide.s32 	%rd752, %r68, 4;
	add.s64 	%rd753, %rd1, %rd752;
	ld.global.u32 	%r1627, [%rd753];
	add.s32 	%r1628, %r1627, %r392;
	cvt.rn.f32.u32 	%f825, %r1628;
	min.f32 	%f826, %f1016, %f825;
	min.f32 	%f827, %f1015, %f826;
	min.f32 	%f828, %f22, %f827;
	cvt.rn.f32.u32 	%f829, %r67;
	add.f32 	%f830, %f828, %f829;
	sub.f32 	%f831, %f830, %f825;
	add.f32 	%f832, %f831, %f1;
	cvt.rzi.u32.f32 	%r1629, %f832;
	add.s64 	%rd755, %rd1, %rd749;
	st.global.u32 	[%rd755], %r1629;
	bra.uni 	$L__BB1_114;
$L__BB1_113:
	add.s64 	%rd757, %rd1, %rd749;
	mov.b32 	%r1630, 0;
	st.global.u32 	[%rd757], %r1630;
$L__BB1_114:
	add.s32 	%r1913, %r48, 2;
$L__BB1_115:
	add.s32 	%r1631, %r389, -2;
	setp.eq.s32 	%p420, %r1631, %r48;
	@%p420 bra 	$L__BB1_84;
	sub.s32 	%r1926, %r1913, %r389;
	add.s32 	%r1632, %r1913, %r53;
	mul.lo.s32 	%r1925, %r390, %r1632;
	add.s32 	%r1924, %r3, %r1925;
	add.s32 	%r1633, %r1913, %r52;
	mul.lo.s32 	%r1634, %r390, %r1633;
	add.s32 	%r1635, %r1634, %r390;
	add.s32 	%r1923, %r3, %r1635;
	add.s32 	%r1922, %r3, %r1634;
	add.s32 	%r1636, %r1632, -1;
	mul.lo.s32 	%r1921, %r390, %r1636;
	add.s32 	%r1920, %r3, %r1921;
$L__BB1_117:
	mul.wide.s32 	%rd758, %r1922, 4;
	add.s64 	%rd12, %rd2, %rd758;
	ld.global.u32 	%r103, [%rd12];
	setp.ne.s32 	%p421, %r103, 30;
	@%p421 bra 	$L__BB1_145;
	mul.wide.s32 	%rd764, %r1922, 4;
	add.s64 	%rd765, %rd1, %rd764;
	mov.b32 	%r1645, 0;
	st.global.u32 	[%rd765], %r1645;
	bra.uni 	$L__BB1_150;
$L__BB1_119:
	add.s64 	%rd831, %rd1, %rd817;
	mov.b32 	%r1861, 0;
	st.global.u32 	[%rd831], %r1861;
$L__BB1_120:
	add.s32 	%r85, %r1914, -1;
	setp.eq.s32 	%p530, %r1914, 0;
	mov.u32 	%r1914, %r85;
	@%p530 bra 	$L__BB1_171;
	bra.uni 	$L__BB1_87;
$L__BB1_121:
	.pragma "nounroll";
	mul.wide.u32 	%rd821, %r1915, 4;
	add.s64 	%rd822, %rd9, %rd821;
	ld.global.u32 	%r1793, [%rd822];
	add.s32 	%r1794, %r1793, %r392;
	cvt.rn.f32.u32 	%f940, %r1794;
	setp.gt.f32 	%p491, %f1026, %f940;
	selp.f32 	%f941, %f940, %f1026, %p491;
	ld.global.u32 	%r1795, [%rd822+4];
	add.s32 	%r1796, %r1795, %r392;
	cvt.rn.f32.u32 	%f942, %r1796;
	setp.gt.f32 	%p492, %f941, %f942;
	selp.f32 	%f943, %f942, %f941, %p492;
	ld.global.u32 	%r1797, [%rd822+8];
	add.s32 	%r1798, %r1797, %r392;
	cvt.rn.f32.u32 	%f944, %r1798;
	setp.gt.f32 	%p493, %f943, %f944;
	selp.f32 	%f945, %f944, %f943, %p493;
	ld.global.u32 	%r1799, [%rd822+12];
	add.s32 	%r1800, %r1799, %r392;
	cvt.rn.f32.u32 	%f946, %r1800;
	setp.gt.f32 	%p494, %f945, %f946;
	selp.f32 	%f947, %f946, %f945, %p494;
	ld.global.u32 	%r1801, [%rd822+16];
	add.s32 	%r1802, %r1801, %r392;
	cvt.rn.f32.u32 	%f948, %r1802;
	setp.gt.f32 	%p495, %f947, %f948;
	selp.f32 	%f949, %f948, %f947, %p495;
	ld.global.u32 	%r1803, [%rd822+20];
	add.s32 	%r1804, %r1803, %r392;
	cvt.rn.f32.u32 	%f950, %r1804;
	setp.gt.f32 	%p496, %f949, %f950;
	selp.f32 	%f951, %f950, %f949, %p496;
	ld.global.u32 	%r1805, [%rd822+24];
	add.s32 	%r1806, %r1805, %r392;
	cvt.rn.f32.u32 	%f952, %r1806;
	setp.gt.f32 	%p497, %f951, %f952;
	selp.f32 	%f953, %f952, %f951, %p497;
	ld.global.u32 	%r1807, [%rd822+28];
	add.s32 	%r1808, %r1807, %r392;
	cvt.rn.f32.u32 	%f954, %r1808;
	setp.gt.f32 	%p498, %f953, %f954;
	selp.f32 	%f955, %f954, %f953, %p498;
	ld.global.u32 	%r1809, [%rd822+32];
	add.s32 	%r1810, %r1809, %r392;
	cvt.rn.f32.u32 	%f956, %r1810;
	setp.gt.f32 	%p499, %f955, %f956;
	selp.f32 	%f957, %f956, %f955, %p499;
	ld.global.u32 	%r1811, [%rd822+36];
	add.s32 	%r1812, %r1811, %r392;
	cvt.rn.f32.u32 	%f958, %r1812;
	setp.gt.f32 	%p500, %f957, %f958;
	selp.f32 	%f959, %f958, %f957, %p500;
	ld.global.u32 	%r1813, [%rd822+40];
	add.s32 	%r1814, %r1813, %r392;
	cvt.rn.f32.u32 	%f960, %r1814;
	setp.gt.f32 	%p501, %f959, %f960;
	selp.f32 	%f961, %f960, %f959, %p501;
	ld.global.u32 	%r1815, [%rd822+44];
	add.s32 	%r1816, %r1815, %r392;
	cvt.rn.f32.u32 	%f962, %r1816;
	setp.gt.f32 	%p502, %f961, %f962;
	selp.f32 	%f963, %f962, %f961, %p502;
	ld.global.u32 	%r1817, [%rd822+48];
	add.s32 	%r1818, %r1817, %r392;
	cvt.rn.f32.u32 	%f964, %r1818;
	setp.gt.f32 	%p503, %f963, %f964;
	selp.f32 	%f965, %f964, %f963, %p503;
	ld.global.u32 	%r1819, [%rd822+52];
	add.s32 	%r1820, %r1819, %r392;
	cvt.rn.f32.u32 	%f966, %r1820;
	setp.gt.f32 	%p504, %f965, %f966;
	selp.f32 	%f967, %f966, %f965, %p504;
	ld.global.u32 	%r1821, [%rd822+56];
	add.s32 	%r1822, %r1821, %r392;
	cvt.rn.f32.u32 	%f968, %r1822;
	setp.gt.f32 	%p505, %f967, %f968;
	selp.f32 	%f969, %f968, %f967, %p505;
	ld.global.u32 	%r1823, [%rd822+60];
	add.s32 	%r1824, %r1823, %r392;
	cvt.rn.f32.u32 	%f970, %r1824;
	setp.gt.f32 	%p506, %f969, %f970;
	selp.f32 	%f1026, %f970, %f969, %p506;
	add.s32 	%r1917, %r1915, 16;
	add.s32 	%r1825, %r1915, 15;
	and.b32  	%r1826, %r43, -16;
	setp.eq.s32 	%p507, %r1825, %r1826;
	mov.u32 	%r1915, %r1917;
	@%p507 bra 	$L__BB1_122;
	bra.uni 	$L__BB1_121;
$L__BB1_122:
	and.b32  	%r1827, %r43, 15;
	setp.eq.s32 	%p508, %r1827, 0;
	@%p508 bra 	$L__BB1_132;
	setp.lt.u32 	%p509, %r44, 7;
	@%p509 bra 	$L__BB1_125;
	mul.wide.s32 	%rd823, %r1917, 4;
	add.s64 	%rd824, %rd9, %rd823;
	ld.global.u32 	%r1828, [%rd824];
	add.s32 	%r1829, %r1828, %r392;
	cvt.rn.f32.u32 	%f972, %r1829;
	setp.gt.f32 	%p510, %f1026, %f972;
	selp.f32 	%f973, %f972, %f1026, %p510;
	ld.global.u32 	%r1830, [%rd824+4];
	add.s32 	%r1831, %r1830, %r392;
	cvt.rn.f32.u32 	%f974, %r1831;
	setp.gt.f32 	%p511, %f973, %f974;
	selp.f32 	%f975, %f974, %f973, %p511;
	ld.global.u32 	%r1832, [%rd824+8];
	add.s32 	%r1833, %r1832, %r392;
	cvt.rn.f32.u32 	%f976, %r1833;
	setp.gt.f32 	%p512, %f975, %f976;
	selp.f32 	%f977, %f976, %f975, %p512;
	ld.global.u32 	%r1834, [%rd824+12];
	add.s32 	%r1835, %r1834, %r392;
	cvt.rn.f32.u32 	%f978, %r1835;
	setp.gt.f32 	%p513, %f977, %f978;
	selp.f32 	%f979, %f978, %f977, %p513;
	ld.global.u32 	%r1836, [%rd824+16];
	add.s32 	%r1837, %r1836, %r392;
	cvt.rn.f32.u32 	%f980, %r1837;
	setp.gt.f32 	%p514, %f979, %f980;
	selp.f32 	%f981, %f980, %f979, %p514;
	ld.global.u32 	%r1838, [%rd824+20];
	add.s32 	%r1839, %r1838, %r392;
	cvt.rn.f32.u32 	%f982, %r1839;
	setp.gt.f32 	%p515, %f981, %f982;
	selp.f32 	%f983, %f982, %f981, %p515;
	ld.global.u32 	%r1840, [%rd824+24];
	add.s32 	%r1841, %r1840, %r392;
	cvt.rn.f32.u32 	%f984, %r1841;
	setp.gt.f32 	%p516, %f983, %f984;
	selp.f32 	%f985, %f984, %f983, %p516;
	ld.global.u32 	%r1842, [%rd824+28];
	add.s32 	%r1843, %r1842, %r392;
	cvt.rn.f32.u32 	%f986, %r1843;
	setp.gt.f32 	%p517, %f985, %f986;
	selp.f32 	%f1026, %f986, %f985, %p517;
	add.s32 	%r1917, %r1917, 8;
$L__BB1_125:
	add.s32 	%r1844, %r390, -1;
	and.b32  	%r1845, %r1844, 7;
	setp.eq.s32 	%p518, %r1845, 0;
	@%p518 bra 	$L__BB1_132;
	setp.lt.u32 	%p519, %r45, 3;
	@%p519 bra 	$L__BB1_128;
	mul.wide.s32 	%rd825, %r1917, 4;
	add.s64 	%rd826, %rd9, %rd825;
	ld.global.u32 	%r1846, [%rd826];
	add.s32 	%r1847, %r1846, %r392;
	cvt.rn.f32.u32 	%f988, %r1847;
	setp.gt.f32 	%p520, %f1026, %f988;
	selp.f32 	%f989, %f988, %f1026, %p520;
	ld.global.u32 	%r1848, [%rd826+4];
	add.s32 	%r1849, %r1848, %r392;
	cvt.rn.f32.u32 	%f990, %r1849;
	setp.gt.f32 	%p521, %f989, %f990;
	selp.f32 	%f991, %f990, %f989, %p521;
	ld.global.u32 	%r1850, [%rd826+8];
	add.s32 	%r1851, %r1850, %r392;
	cvt.rn.f32.u32 	%f992, %r1851;
	setp.gt.f32 	%p522, %f991, %f992;
	selp.f32 	%f993, %f992, %f991, %p522;
	ld.global.u32 	%r1852, [%rd826+12];
	add.s32 	%r1853, %r1852, %r392;
	cvt.rn.f32.u32 	%f994, %r1853;
	setp.gt.f32 	%p523, %f993, %f994;
	selp.f32 	%f1026, %f994, %f993, %p523;
	add.s32 	%r1917, %r1917, 4;
$L__BB1_128:
	setp.eq.s32 	%p524, %r46, 0;
	@%p524 bra 	$L__BB1_132;
	setp.eq.s32 	%p525, %r46, 1;
	mul.wide.s32 	%rd827, %r1917, 4;
	add.s64 	%rd10, %rd9, %rd827;
	ld.global.u32 	%r1854, [%rd10];
	add.s32 	%r1855, %r1854, %r392;
	cvt.rn.f32.u32 	%f995, %r1855;
	setp.gt.f32 	%p526, %f1026, %f995;
	selp.f32 	%f1026, %f995, %f1026, %p526;
	@%p525 bra 	$L__BB1_132;
	setp.eq.s32 	%p527, %r46, 2;
	ld.global.u32 	%r1856, [%rd10+4];
	add.s32 	%r1857, %r1856, %r392;
	cvt.rn.f32.u32 	%f996, %r1857;
	setp.gt.f32 	%p528, %f1026, %f996;
	selp.f32 	%f1026, %f996, %f1026, %p528;
	@%p527 bra 	$L__BB1_132;
	ld.global.u32 	%r1858, [%rd10+8];
	add.s32 	%r1859, %r1858, %r392;
	cvt.rn.f32.u32 	%f997, %r1859;
	setp.gt.f32 	%p529, %f1026, %f997;
	selp.f32 	%f1026, %f997, %f1026, %p529;
$L__BB1_132:
	min.f32 	%f998, %f1018, %f1026;
	min.f32 	%f999, %f1017, %f998;
	min.f32 	%f1000, %f27, %f999;
	cvt.rn.f32.u32 	%f1001, %r81;
	add.f32 	%f1002, %f1000, %f1001;
	sub.f32 	%f1003, %f1002, %f1026;
	add.f32 	%f1004, %f1003, %f1;
	cvt.rzi.u32.f32 	%r1860, %f1004;
	mul.wide.s32 	%rd828, %r80, 4;
	add.s64 	%rd829, %rd1, %rd828;
	st.global.u32 	[%rd829], %r1860;
	bra.uni 	$L__BB1_120;
$L__BB1_133:
	and.b32  	%r1739, %r49, 1;
	setp.eq.b32 	%p474, %r1739, 1;
	not.pred 	%p475, %p474;
	mov.u32 	%r1927, %r1907;
	@%p475 bra 	$L__BB1_142;
	add.s32 	%r1740, %r52, %r1906;
	mad.lo.s32 	%r91, %r1740, %r390, %r3;
	mul.wide.s32 	%rd790, %r91, 4;
	add.s64 	%rd791, %rd2, %rd790;
	ld.global.u32 	%r92, [%rd791];
	setp.eq.s32 	%p476, %r92, 30;
	@%p476 bra 	$L__BB1_140;
	setp.eq.s32 	%p477, %r3, 0;
	add.s32 	%r1741, %r53, %r48;
	mul.lo.s32 	%r93, %r1741, %r390;
	add.s32 	%r1742, %r93, %r3;
	mul.wide.s32 	%rd792, %r1742, 4;
	add.s64 	%rd11, %rd1, %rd792;
	ld.global.u32 	%r1743, [%rd11];
	cvt.rn.f32.u32 	%f47, %r1743;
	mov.f32 	%f1027, %f47;
	@%p477 bra 	$L__BB1_137;
	ld.global.u32 	%r1744, [%rd11+-4];
	add.s32 	%r1745, %r1744, %r391;
	cvt.rn.f32.u32 	%f1027, %r1745;
$L__BB1_137:
	setp.eq.s32 	%p478, %r3, %r43;
	mov.f32 	%f1028, %f47;
	@%p478 bra 	$L__BB1_139;
	ld.global.u32 	%r1746, [%rd11+4];
	add.s32 	%r1747, %r1746, %r391;
	cvt.rn.f32.u32 	%f1028, %r1747;
$L__BB1_139:
	mul.wide.s32 	%rd793, %r93, 4;
	add.s64 	%rd794, %rd1, %rd793;
	ld.global.u32 	%r1748, [%rd794];
	add.s32 	%r1749, %r1748, %r392;
	cvt.rn.f32.u32 	%f915, %r1749;
	min.f32 	%f916, %f1028, %f915;
	min.f32 	%f917, %f1027, %f916;
	min.f32 	%f918, %f47, %f917;
	cvt.rn.f32.u32 	%f919, %r92;
	add.f32 	%f920, %f918, %f919;
	sub.f32 	%f921, %f920, %f915;
	add.f32 	%f922, %f921, %f1;
	cvt.rzi.u32.f32 	%r1750, %f922;
	add.s64 	%rd796, %rd1, %rd790;
	st.global.u32 	[%rd796], %r1750;
	bra.uni 	$L__BB1_141;
$L__BB1_140:
	add.s64 	%rd798, %rd1, %rd790;
	mov.b32 	%r1751, 0;
	st.global.u32 	[%rd798], %r1751;
$L__BB1_141:
	add.s32 	%r1927, %r49, -2;
$L__BB1_142:
	ld.param.u32 	%r1892, [_Z19cost_aggregate_diagPjS_jjjjj_param_2];
	add.s32 	%r1752, %r1892, -2;
	setp.eq.s32 	%p479, %r1752, %r48;
	@%p479 bra 	$L__BB1_171;
$L__BB1_143:
	mul.lo.s32 	%r113, %r1927, %r389;
	add.s32 	%r1753, %r113, %r1906;
	mad.lo.s32 	%r114, %r1753, %r390, %r3;
	mul.wide.s32 	%rd799, %r114, 4;
	add.s64 	%rd800, %rd2, %rd799;
	ld.global.u32 	%r115, [%rd800];
	setp.ne.s32 	%p480, %r115, 30;
	@%p480 bra 	$L__BB1_158;
	add.s64 	%rd807, %rd1, %rd799;
	mov.b32 	%r1765, 0;
	st.global.u32 	[%rd807], %r1765;
	bra.uni 	$L__BB1_163;
$L__BB1_145:
	setp.eq.s32 	%p422, %r3, 0;
	mul.wide.s32 	%rd759, %r1920, 4;
	add.s64 	%rd13, %rd1, %rd759;
	ld.global.u32 	%r1637, [%rd13];
	cvt.rn.f32.u32 	%f52, %r1637;
	mov.f32 	%f1029, %f52;
	@%p422 bra 	$L__BB1_147;
	ld.global.u32 	%r1638, [%rd13+-4];
	add.s32 	%r1639, %r1638, %r391;
	cvt.rn.f32.u32 	%f1029, %r1639;
$L__BB1_147:
	setp.eq.s32 	%p423, %r3, %r43;
	mov.f32 	%f1030, %f52;
	@%p423 bra 	$L__BB1_149;
	ld.global.u32 	%r1640, [%rd13+4];
	add.s32 	%r1641, %r1640, %r391;
	cvt.rn.f32.u32 	%f1030, %r1641;
$L__BB1_149:
	mul.wide.s32 	%rd760, %r1921, 4;
	add.s64 	%rd761, %rd1, %rd760;
	ld.global.u32 	%r1642, [%rd761];
	add.s32 	%r1643, %r1642, %r392;
	cvt.rn.f32.u32 	%f833, %r1643;
	min.f32 	%f834, %f1030, %f833;
	min.f32 	%f835, %f1029, %f834;
	min.f32 	%f836, %f52, %f835;
	cvt.rn.f32.u32 	%f837, %r103;
	add.f32 	%f838, %f836, %f837;
	sub.f32 	%f839, %f838, %f833;
	add.f32 	%f840, %f839, %f1;
	cvt.rzi.u32.f32 	%r1644, %f840;
	mul.wide.s32 	%rd762, %r1922, 4;
	add.s64 	%rd763, %rd1, %rd762;
	st.global.u32 	[%rd763], %r1644;
$L__BB1_150:
	mul.wide.s32 	%rd766, %r390, 4;
	add.s64 	%rd767, %rd12, %rd766;
	ld.global.u32 	%r104, [%rd767];
	setp.eq.s32 	%p424, %r104, 30;
	@%p424 bra 	$L__BB1_156;
	setp.eq.s32 	%p425, %r3, 0;
	mul.wide.s32 	%rd768, %r1924, 4;
	add.s64 	%rd14, %rd1, %rd768;
	ld.global.u32 	%r1646, [%rd14];
	cvt.rn.f32.u32 	%f57, %r1646;
	mov.f32 	%f1031, %f57;
	@%p425 bra 	$L__BB1_153;
	ld.global.u32 	%r1647, [%rd14+-4];
	add.s32 	%r1648, %r1647, %r391;
	cvt.rn.f32.u32 	%f1031, %r1648;
$L__BB1_153:
	setp.eq.s32 	%p426, %r3, %r43;
	mov.f32 	%f1032, %f57;
	@%p426 bra 	$L__BB1_155;
	ld.global.u32 	%r1649, [%rd14+4];
	add.s32 	%r1650, %r1649, %r391;
	cvt.rn.f32.u32 	%f1032, %r1650;
$L__BB1_155:
	mul.wide.s32 	%rd769, %r1925, 4;
	add.s64 	%rd770, %rd1, %rd769;
	ld.global.u32 	%r1651, [%rd770];
	add.s32 	%r1652, %r1651, %r392;
	cvt.rn.f32.u32 	%f841, %r1652;
	min.f32 	%f842, %f1032, %f841;
	min.f32 	%f843, %f1031, %f842;
	min.f32 	%f844, %f57, %f843;
	cvt.rn.f32.u32 	%f845, %r104;
	add.f32 	%f846, %f844, %f845;
	sub.f32 	%f847, %f846, %f841;
	add.f32 	%f848, %f847, %f1;
	cvt.rzi.u32.f32 	%r1653, %f848;
	mul.wide.s32 	%rd771, %r1923, 4;
	add.s64 	%rd772, %rd1, %rd771;
	st.global.u32 	[%rd772], %r1653;
	bra.uni 	$L__BB1_157;
$L__BB1_156:
	mul.wide.s32 	%rd773, %r1923, 4;
	add.s64 	%rd774, %rd1, %rd773;
	mov.b32 	%r1654, 0;
	st.global.u32 	[%rd774], %r1654;
$L__BB1_157:
	add.s32 	%r1926, %r1926, 2;
	shl.b32 	%r1655, %r390, 1;
	add.s32 	%r1925, %r1925, %r1655;
	add.s32 	%r1924, %r1924, %r1655;
	add.s32 	%r1923, %r1923, %r1655;
	add.s32 	%r1922, %r1922, %r1655;
	add.s32 	%r1921, %r1921, %r1655;
	add.s32 	%r1920, %r1920, %r1655;
	setp.eq.s32 	%p427, %r1926, 0;
	@%p427 bra 	$L__BB1_84;
	bra.uni 	$L__BB1_117;
$L__BB1_158:
	setp.eq.s32 	%p481, %r3, 0;
	add.s32 	%r1754, %r113, %r389;
	add.s32 	%r1755, %r1754, %r48;
	mul.lo.s32 	%r116, %r1755, %r390;
	add.s32 	%r1756, %r116, %r3;
	mul.wide.s32 	%rd801, %r1756, 4;
	add.s64 	%rd15, %rd1, %rd801;
	ld.global.u32 	%r1757, [%rd15];
	cvt.rn.f32.u32 	%f62, %r1757;
	mov.f32 	%f1033, %f62;
	@%p481 bra 	$L__BB1_160;
	ld.global.u32 	%r1758, [%rd15+-4];
	add.s32 	%r1759, %r1758, %r391;
	cvt.rn.f32.u32 	%f1033, %r1759;
$L__BB1_160:
	setp.eq.s32 	%p482, %r3, %r43;
	mov.f32 	%f1034, %f62;
	@%p482 bra 	$L__BB1_162;
	ld.global.u32 	%r1760, [%rd15+4];
	add.s32 	%r1761, %r1760, %r391;
	cvt.rn.f32.u32 	%f1034, %r1761;
$L__BB1_162:
	mul.wide.s32 	%rd802, %r116, 4;
	add.s64 	%rd803, %rd1, %rd802;
	ld.global.u32 	%r1762, [%rd803];
	add.s32 	%r1763, %r1762, %r392;
	cvt.rn.f32.u32 	%f923, %r1763;
	min.f32 	%f924, %f1034, %f923;
	min.f32 	%f925, %f1033, %f924;
	min.f32 	%f926, %f62, %f925;
	cvt.rn.f32.u32 	%f927, %r115;
	add.f32 	%f928, %f926, %f927;
	sub.f32 	%f929, %f928, %f923;
	add.f32 	%f930, %f929, %f1;
	cvt.rzi.u32.f32 	%r1764, %f930;
	add.s64 	%rd805, %rd1, %rd799;
	st.global.u32 	[%rd805], %r1764;
$L__BB1_163:
	sub.s32 	%r1766, %r113, %r389;
	add.s32 	%r1767, %r1766, %r1906;
	mad.lo.s32 	%r117, %r1767, %r390, %r3;
	mul.wide.s32 	%rd808, %r117, 4;
	add.s64 	%rd809, %rd2, %rd808;
	ld.global.u32 	%r118, [%rd809];
	setp.eq.s32 	%p483, %r118, 30;
	@%p483 bra 	$L__BB1_169;
	setp.eq.s32 	%p484, %r3, 0;
	add.s32 	%r1768, %r113, %r48;
	mul.lo.s32 	%r119, %r1768, %r390;
	add.s32 	%r1769, %r119, %r3;
	mul.wide.s32 	%rd810, %r1769, 4;
	add.s64 	%rd16, %rd1, %rd810;
	ld.global.u32 	%r1770, [%rd16];
	cvt.rn.f32.u32 	%f67, %r1770;
	mov.f32 	%f1035, %f67;
	@%p484 bra 	$L__BB1_166;
	ld.global.u32 	%r1771, [%rd16+-4];
	add.s32 	%r1772, %r1771, %r391;
	cvt.rn.f32.u32 	%f1035, %r1772;
$L__BB1_166:
	setp.eq.s32 	%p485, %r3, %r43;
	mov.f32 	%f1036, %f67;
	@%p485 bra 	$L__BB1_168;
	ld.global.u32 	%r1773, [%rd16+4];
	add.s32 	%r1774, %r1773, %r391;
	cvt.rn.f32.u32 	%f1036, %r1774;
$L__BB1_168:
	mul.wide.s32 	%rd811, %r119, 4;
	add.s64 	%rd812, %rd1, %rd811;
	ld.global.u32 	%r1775, [%rd812];
	add.s32 	%r1776, %r1775, %r392;
	cvt.rn.f32.u32 	%f931, %r1776;
	min.f32 	%f932, %f1036, %f931;
	min.f32 	%f933, %f1035, %f932;
	min.f32 	%f934, %f67, %f933;
	cvt.rn.f32.u32 	%f935, %r118;
	add.f32 	%f936, %f934, %f935;
	sub.f32 	%f937, %f936, %f931;
	add.f32 	%f938, %f937, %f1;
	cvt.rzi.u32.f32 	%r1777, %f938;
	add.s64 	%rd814, %rd1, %rd808;
	st.global.u32 	[%rd814], %r1777;
	bra.uni 	$L__BB1_170;
$L__BB1_169:
	add.s64 	%rd816, %rd1, %rd808;
	mov.b32 	%r1778, 0;
	st.global.u32 	[%rd816], %r1778;
$L__BB1_170:
	add.s32 	%r120, %r1927, -2;
	setp.gt.s32 	%p486, %r1927, 1;
	mov.u32 	%r1927, %r120;
	@%p486 bra 	$L__BB1_143;
$L__BB1_171:
	setp.eq.s32 	%p531, %r48, %r47;
	@%p531 bra 	$L__BB1_482;
	bra.uni 	$L__BB1_73;
$L__BB1_172:
	.pragma "nounroll";
	mul.lo.s32 	%r1031, %r1933, %r390;
	add.s32 	%r1032, %r1031, %r3;
	mul.wide.s32 	%rd365, %r1032, 4;
	add.s64 	%rd366, %rd2, %rd365;
	ld.global.u32 	%r1033, [%rd366];
	add.s32 	%r1034, %r1032, %r2;
	mul.wide.s32 	%rd367, %r1034, 4;
	add.s64 	%rd368, %rd1, %rd367;
	st.global.u32 	[%rd368], %r1033;
	sub.s32 	%r1035, %r1031, %r390;
	add.s32 	%r1036, %r1035, %r3;
	mul.wide.s32 	%rd369, %r1036, 4;
	add.s64 	%rd370, %rd2, %rd369;
	ld.global.u32 	%r1037, [%rd370];
	add.s32 	%r1038, %r1036, %r2;
	mul.wide.s32 	%rd371, %r1038, 4;
	add.s64 	%rd372, %rd1, %rd371;
	st.global.u32 	[%rd372], %r1037;
	sub.s32 	%r1039, %r1035, %r390;
	add.s32 	%r1040, %r1039, %r3;
	mul.wide.s32 	%rd373, %r1040, 4;
	add.s64 	%rd374, %rd2, %rd373;
	ld.global.u32 	%r1041, [%rd374];
	add.s32 	%r1042, %r1040, %r2;
	mul.wide.s32 	%rd375, %r1042, 4;
	add.s64 	%rd376, %rd1, %rd375;
	st.global.u32 	[%rd376], %r1041;
	sub.s32 	%r1043, %r1039, %r390;
	add.s32 	%r1044, %r1043, %r3;
	mul.wide.s32 	%rd377, %r1044, 4;
	add.s64 	%rd378, %rd2, %rd377;
	ld.global.u32 	%r1045, [%rd378];
	add.s32 	%r1046, %r1044, %r2;
	mul.wide.s32 	%rd379, %r1046, 4;
	add.s64 	%rd380, %rd1, %rd379;
	st.global.u32 	[%rd380], %r1045;
	sub.s32 	%r1047, %r1043, %r390;
	add.s32 	%r1048, %r1047, %r3;
	mul.wide.s32 	%rd381, %r1048, 4;
	add.s64 	%rd382, %rd2, %rd381;
	ld.global.u32 	%r1049, [%rd382];
	add.s32 	%r1050, %r1048, %r2;
	mul.wide.s32 	%rd383, %r1050, 4;
	add.s64 	%rd384, %rd1, %rd383;
	st.global.u32 	[%rd384], %r1049;
	sub.s32 	%r1051, %r1047, %r390;
	add.s32 	%r1052, %r1051, %r3;
	mul.wide.s32 	%rd385, %r1052, 4;
	add.s64 	%rd386, %rd2, %rd385;
	ld.global.u32 	%r1053, [%rd386];
	add.s32 	%r1054, %r1052, %r2;
	mul.wide.s32 	%rd387, %r1054, 4;
	add.s64 	%rd388, %rd1, %rd387;
	st.global.u32 	[%rd388], %r1053;
	sub.s32 	%r1055, %r1051, %r390;
	add.s32 	%r1056, %r1055, %r3;
	mul.wide.s32 	%rd389, %r1056, 4;
	add.s64 	%rd390, %rd2, %rd389;
	ld.global.u32 	%r1057, [%rd390];
	add.s32 	%r1058, %r1056, %r2;
	mul.wide.s32 	%rd391, %r1058, 4;
	add.s64 	%rd392, %rd1, %rd391;
	st.global.u32 	[%rd392], %r1057;
	sub.s32 	%r1059, %r1055, %r390;
	add.s32 	%r1060, %r1059, %r3;
	mul.wide.s32 	%rd393, %r1060, 4;
	add.s64 	%rd394, %rd2, %rd393;
	ld.global.u32 	%r1061, [%rd394];
	add.s32 	%r1062, %r1060, %r2;
	mul.wide.s32 	%rd395, %r1062, 4;
	add.s64 	%rd396, %rd1, %rd395;
	st.global.u32 	[%rd396], %r1061;
	sub.s32 	%r1063, %r1059, %r390;
	add.s32 	%r1064, %r1063, %r3;
	mul.wide.s32 	%rd397, %r1064, 4;
	add.s64 	%rd398, %rd2, %rd397;
	ld.global.u32 	%r1065, [%rd398];
	add.s32 	%r1066, %r1064, %r2;
	mul.wide.s32 	%rd399, %r1066, 4;
	add.s64 	%rd400, %rd1, %rd399;
	st.global.u32 	[%rd400], %r1065;
	sub.s32 	%r1067, %r1063, %r390;
	add.s32 	%r1068, %r1067, %r3;
	mul.wide.s32 	%rd401, %r1068, 4;
	add.s64 	%rd402, %rd2, %rd401;
	ld.global.u32 	%r1069, [%rd402];
	add.s32 	%r1070, %r1068, %r2;
	mul.wide.s32 	%rd403, %r1070, 4;
	add.s64 	%rd404, %rd1, %rd403;
	st.global.u32 	[%rd404], %r1069;
	sub.s32 	%r1071, %r1067, %r390;
	add.s32 	%r1072, %r1071, %r3;
	mul.wide.s32 	%rd405, %r1072, 4;
	add.s64 	%rd406, %rd2, %rd405;
	ld.global.u32 	%r1073, [%rd406];
	add.s32 	%r1074, %r1072, %r2;
	mul.wide.s32 	%rd407, %r1074, 4;
	add.s64 	%rd408, %rd1, %rd407;
	st.global.u32 	[%rd408], %r1073;
	sub.s32 	%r1075, %r1071, %r390;
	add.s32 	%r1076, %r1075, %r3;
	mul.wide.s32 	%rd409, %r1076, 4;
	add.s64 	%rd410, %rd2, %rd409;
	ld.global.u32 	%r1077, [%rd410];
	add.s32 	%r1078, %r1076, %r2;
	mul.wide.s32 	%rd411, %r1078, 4;
	add.s64 	%rd412, %rd1, %rd411;
	st.global.u32 	[%rd412], %r1077;
	sub.s32 	%r1079, %r1075, %r390;
	add.s32 	%r1080, %r1079, %r3;
	mul.wide.s32 	%rd413, %r1080, 4;
	add.s64 	%rd414, %rd2, %rd413;
	ld.global.u32 	%r1081, [%rd414];
	add.s32 	%r1082, %r1080, %r2;
	mul.wide.s32 	%rd415, %r1082, 4;
	add.s64 	%rd416, %rd1, %rd415;
	st.global.u32 	[%rd416], %r1081;
	sub.s32 	%r1083, %r1079, %r390;
	add.s32 	%r1084, %r1083, %r3;
	mul.wide.s32 	%rd417, %r1084, 4;
	add.s64 	%rd418, %rd2, %rd417;
	ld.global.u32 	%r1085, [%rd418];
	add.s32 	%r1086, %r1084, %r2;
	mul.wide.s32 	%rd419, %r1086, 4;
	add.s64 	%rd420, %rd1, %rd419;
	st.global.u32 	[%rd420], %r1085;
	sub.s32 	%r1087, %r1083, %r390;
	add.s32 	%r1088, %r1087, %r3;
	mul.wide.s32 	%rd421, %r1088, 4;
	add.s64 	%rd422, %rd2, %rd421;
	ld.global.u32 	%r1089, [%rd422];
	add.s32 	%r1090, %r1088, %r2;
	mul.wide.s32 	%rd423, %r1090, 4;
	add.s64 	%rd424, %rd1, %rd423;
	st.global.u32 	[%rd424], %r1089;
	sub.s32 	%r1091, %r1087, %r390;
	add.s32 	%r1092, %r1091, %r3;
	mul.wide.s32 	%rd425, %r1092, 4;
	add.s64 	%rd426, %rd2, %rd425;
	ld.global.u32 	%r1093, [%rd426];
	add.s32 	%r1094, %r1092, %r2;
	mul.wide.s32 	%rd427, %r1094, 4;
	add.s64 	%rd428, %rd1, %rd427;
	st.global.u32 	[%rd428], %r1093;
	add.s32 	%r1933, %r1933, -16;
	add.s32 	%r1934, %r1934, 16;
	setp.eq.s32 	%p262, %r1934, %r123;
	@%p262 bra 	$L__BB1_173;
	bra.uni 	$L__BB1_172;
$L__BB1_173:
	setp.eq.s32 	%p263, %r122, 0;
	@%p263 bra 	$L__BB1_182;
	and.b32  	%r125, %r389, 7;
	setp.lt.u32 	%p264, %r122, 8;
	@%p264 bra 	$L__BB1_176;
	mul.lo.s32 	%r1095, %r1933, %r390;
	add.s32 	%r1096, %r1095, %r3;
	mul.wide.s32 	%rd429, %r1096, 4;
	add.s64 	%rd430, %rd2, %rd429;
	ld.global.u32 	%r1097, [%rd430];
	add.s32 	%r1098, %r1096, %r2;
	mul.wide.s32 	%rd431, %r1098, 4;
	add.s64 	%rd432, %rd1, %rd431;
	st.global.u32 	[%rd432], %r1097;
	sub.s32 	%r1099, %r1095, %r390;
	add.s32 	%r1100, %r1099, %r3;
	mul.wide.s32 	%rd433, %r1100, 4;
	add.s64 	%rd434, %rd2, %rd433;
	ld.global.u32 	%r1101, [%rd434];
	add.s32 	%r1102, %r1100, %r2;
	mul.wide.s32 	%rd435, %r1102, 4;
	add.s64 	%rd436, %rd1, %rd435;
	st.global.u32 	[%rd436], %r1101;
	sub.s32 	%r1103, %r1099, %r390;
	add.s32 	%r1104, %r1103, %r3;
	mul.wide.s32 	%rd437, %r1104, 4;
	add.s64 	%rd438, %rd2, %rd437;
	ld.global.u32 	%r1105, [%rd438];
	add.s32 	%r1106, %r1104, %r2;
	mul.wide.s32 	%rd439, %r1106, 4;
	add.s64 	%rd440, %rd1, %rd439;
	st.global.u32 	[%rd440], %r1105;
	sub.s32 	%r1107, %r1103, %r390;
	add.s32 	%r1108, %r1107, %r3;
	mul.wide.s32 	%rd441, %r1108, 4;
	add.s64 	%rd442, %rd2, %rd441;
	ld.global.u32 	%r1109, [%rd442];
	add.s32 	%r1110, %r1108, %r2;
	mul.wide.s32 	%rd443, %r1110, 4;
	add.s64 	%rd444, %rd1, %rd443;
	st.global.u32 	[%rd444], %r1109;
	sub.s32 	%r1111, %r1107, %r390;
	add.s32 	%r1112, %r1111, %r3;
	mul.wide.s32 	%rd445, %r1112, 4;
	add.s64 	%rd446, %rd2, %rd445;
	ld.global.u32 	%r1113, [%rd446];
	add.s32 	%r1114, %r1112, %r2;
	mul.wide.s32 	%rd447, %r1114, 4;
	add.s64 	%rd448, %rd1, %rd447;
	st.global.u32 	[%rd448], %r1113;
	sub.s32 	%r1115, %r1111, %r390;
	add.s32 	%r1116, %r1115, %r3;
	mul.wide.s32 	%rd449, %r1116, 4;
	add.s64 	%rd450, %rd2, %rd449;
	ld.global.u32 	%r1117, [%rd450];
	add.s32 	%r1118, %r1116, %r2;
	mul.wide.s32 	%rd451, %r1118, 4;
	add.s64 	%rd452, %rd1, %rd451;
	st.global.u32 	[%rd452], %r1117;
	sub.s32 	%r1119, %r1115, %r390;
	add.s32 	%r1120, %r1119, %r3;
	mul.wide.s32 	%rd453, %r1120, 4;
	add.s64 	%rd454, %rd2, %rd453;
	ld.global.u32 	%r1121, [%rd454];
	add.s32 	%r1122, %r1120, %r2;
	mul.wide.s32 	%rd455, %r1122, 4;
	add.s64 	%rd456, %rd1, %rd455;
	st.global.u32 	[%rd456], %r1121;
	sub.s32 	%r1123, %r1119, %r390;
	add.s32 	%r1124, %r1123, %r3;
	mul.wide.s32 	%rd457, %r1124, 4;
	add.s64 	%rd458, %rd2, %rd457;
	ld.global.u32 	%r1125, [%rd458];
	add.s32 	%r1126, %r1124, %r2;
	mul.wide.s32 	%rd459, %r1126, 4;
	add.s64 	%rd460, %rd1, %rd459;
	st.global.u32 	[%rd460], %r1125;
	add.s32 	%r1933, %r1933, -8;
$L__BB1_176:
	setp.eq.s32 	%p265, %r125, 0;
	@%p265 bra 	$L__BB1_182;
	and.b32  	%r128, %r389, 3;
	setp.lt.u32 	%p266, %r125, 4;
	@%p266 bra 	$L__BB1_179;
	mul.lo.s32 	%r1127, %r1933, %r390;
	add.s32 	%r1128, %r1127, %r3;
	mul.wide.s32 	%rd461, %r1128, 4;
	add.s64 	%rd462, %rd2, %rd461;
	ld.global.u32 	%r1129, [%rd462];
	add.s32 	%r1130, %r1128, %r2;
	mul.wide.s32 	%rd463, %r1130, 4;
	add.s64 	%rd464, %rd1, %rd463;
	st.global.u32 	[%rd464], %r1129;
	sub.s32 	%r1131, %r1127, %r390;
	add.s32 	%r1132, %r1131, %r3;
	mul.wide.s32 	%rd465, %r1132, 4;
	add.s64 	%rd466, %rd2, %rd465;
	ld.global.u32 	%r1133, [%rd466];
	add.s32 	%r1134, %r1132, %r2;
	mul.wide.s32 	%rd467, %r1134, 4;
	add.s64 	%rd468, %rd1, %rd467;
	st.global.u32 	[%rd468], %r1133;
	sub.s32 	%r1135, %r1131, %r390;
	add.s32 	%r1136, %r1135, %r3;
	mul.wide.s32 	%rd469, %r1136, 4;
	add.s64 	%rd470, %rd2, %rd469;
	ld.global.u32 	%r1137, [%rd470];
	add.s32 	%r1138, %r1136, %r2;
	mul.wide.s32 	%rd471, %r1138, 4;
	add.s64 	%rd472, %rd1, %rd471;
	st.global.u32 	[%rd472], %r1137;
	sub.s32 	%r1139, %r1135, %r390;
	add.s32 	%r1140, %r1139, %r3;
	mul.wide.s32 	%rd473, %r1140, 4;
	add.s64 	%rd474, %rd2, %rd473;
	ld.global.u32 	%r1141, [%rd474];
	add.s32 	%r1142, %r1140, %r2;
	mul.wide.s32 	%rd475, %r1142, 4;
	add.s64 	%rd476, %rd1, %rd475;
	st.global.u32 	[%rd476], %r1141;
	add.s32 	%r1933, %r1933, -4;
$L__BB1_179:
	setp.eq.s32 	%p267, %r128, 0;
	@%p267 bra 	$L__BB1_182;
	mov.b32 	%r1932, 0;
$L__BB1_181:
	.pragma "nounroll";
	mad.lo.s32 	%r1144, %r1933, %r390, %r3;
	mul.wide.s32 	%rd477, %r1144, 4;
	add.s64 	%rd478, %rd2, %rd477;
	ld.global.u32 	%r1145, [%rd478];
	add.s32 	%r1146, %r1144, %r2;
	mul.wide.s32 	%rd479, %r1146, 4;
	add.s64 	%rd480, %rd1, %rd479;
	st.global.u32 	[%rd480], %r1145;
	add.s32 	%r1933, %r1933, -1;
	add.s32 	%r1932, %r1932, 1;
	setp.ne.s32 	%p268, %r1932, %r128;
	@%p268 bra 	$L__BB1_181;
$L__BB1_182:
	ld.param.u32 	%r1875, [_Z19cost_aggregate_diagPjS_jjjjj_param_2];
	setp.lt.s32 	%p269, %r1875, 1;
	@%p269 bra 	$L__BB1_194;
	ld.param.u32 	%r1876, [_Z19cost_aggregate_diagPjS_jjjjj_param_2];
	add.s32 	%r1148, %r1876, -1;
	and.b32  	%r135, %r1876, 7;
	setp.lt.u32 	%p270, %r1148, 7;
	mov.b32 	%r1936, 0;
	@%p270 bra 	$L__BB1_186;
	ld.param.u32 	%r1877, [_Z19cost_aggregate_diagPjS_jjjjj_param_2];
	and.b32  	%r1936, %r1877, 2147483640;
	mov.b32 	%r1935, 0;
$L__BB1_185:
	.pragma "nounroll";
	mad.lo.s32 	%r1150, %r1935, %r389, %r1939;
	mad.lo.s32 	%r1151, %r1150, %r390, %r3;
	mul.wide.s32 	%rd481, %r1151, 4;
	add.s64 	%rd482, %rd2, %rd481;
	ld.global.u32 	%r1152, [%rd482];
	add.s32 	%r1153, %r1151, %r2;
	mul.wide.s32 	%rd483, %r1153, 4;
	add.s64 	%rd484, %rd1, %rd483;
	st.global.u32 	[%rd484], %r1152;
	add.s32 	%r1154, %r1150, %r389;
	mad.lo.s32 	%r1155, %r1154, %r390, %r3;
	mul.wide.s32 	%rd485, %r1155, 4;
	add.s64 	%rd486, %rd2, %rd485;
	ld.global.u32 	%r1156, [%rd486];
	add.s32 	%r1157, %r1155, %r2;
	mul.wide.s32 	%rd487, %r1157, 4;
	add.s64 	%rd488, %rd1, %rd487;
	st.global.u32 	[%rd488], %r1156;
	add.s32 	%r1158, %r1154, %r389;
	mad.lo.s32 	%r1159, %r1158, %r390, %r3;
	mul.wide.s32 	%rd489, %r1159, 4;
	add.s64 	%rd490, %rd2, %rd489;
	ld.global.u32 	%r1160, [%rd490];
	add.s32 	%r1161, %r1159, %r2;
	mul.wide.s32 	%rd491, %r1161, 4;
	add.s64 	%rd492, %rd1, %rd491;
	st.global.u32 	[%rd492], %r1160;
	add.s32 	%r1162, %r1158, %r389;
	mad.lo.s32 	%r1163, %r1162, %r390, %r3;
	mul.wide.s32 	%rd493, %r1163, 4;
	add.s64 	%rd494, %rd2, %rd493;
	ld.global.u32 	%r1164, [%rd494];
	add.s32 	%r1165, %r1163, %r2;
	mul.wide.s32 	%rd495, %r1165, 4;
	add.s64 	%rd496, %rd1, %rd495;
	st.global.u32 	[%rd496], %r1164;
	add.s32 	%r1166, %r1162, %r389;
	mad.lo.s32 	%r1167, %r1166, %r390, %r3;
	mul.wide.s32 	%rd497, %r1167, 4;
	add.s64 	%rd498, %rd2, %rd497;
	ld.global.u32 	%r1168, [%rd498];
	add.s32 	%r1169, %r1167, %r2;
	mul.wide.s32 	%rd499, %r1169, 4;
	add.s64 	%rd500, %rd1, %rd499;
	st.global.u32 	[%rd500], %r1168;
	add.s32 	%r1170, %r1166, %r389;
	mad.lo.s32 	%r1171, %r1170, %r390, %r3;
	mul.wide.s32 	%rd501, %r1171, 4;
	add.s64 	%rd502, %rd2, %rd501;
	ld.global.u32 	%r1172, [%rd502];
	add.s32 	%r1173, %r1171, %r2;
	mul.wide.s32 	%rd503, %r1173, 4;
	add.s64 	%rd504, %rd1, %rd503;
	st.global.u32 	[%rd504], %r1172;
	add.s32 	%r1174, %r1170, %r389;
	mad.lo.s32 	%r1175, %r1174, %r390, %r3;
	mul.wide.s32 	%rd505, %r1175, 4;
	add.s64 	%rd506, %rd2, %rd505;
	ld.global.u32 	%r1176, [%rd506];
	add.s32 	%r1177, %r1175, %r2;
	mul.wide.s32 	%rd507, %r1177, 4;
	add.s64 	%rd508, %rd1, %rd507;
	st.global.u32 	[%rd508], %r1176;
	add.s32 	%r1178, %r1174, %r389;
	mad.lo.s32 	%r1179, %r1178, %r390, %r3;
	mul.wide.s32 	%rd509, %r1179, 4;
	add.s64 	%rd510, %rd2, %rd509;
	ld.global.u32 	%r1180, [%rd510];
	add.s32 	%r1181, %r1179, %r2;
	mul.wide.s32 	%rd511, %r1181, 4;
	add.s64 	%rd512, %rd1, %rd511;
	st.global.u32 	[%rd512], %r1180;
	add.s32 	%r1935, %r1935, 8;
	setp.ne.s32 	%p271, %r1935, %r1936;
	@%p271 bra 	$L__BB1_185;
$L__BB1_186:
	setp.eq.s32 	%p272, %r135, 0;
	@%p272 bra 	$L__BB1_194;
	ld.param.u32 	%r1878, [_Z19cost_aggregate_diagPjS_jjjjj_param_2];
	and.b32  	%r144, %r1878, 3;
	setp.lt.u32 	%p273, %r135, 4;
	@%p273 bra 	$L__BB1_189;
	mad.lo.s32 	%r1182, %r1936, %r389, %r1939;
	mad.lo.s32 	%r1183, %r1182, %r390, %r3;
	mul.wide.s32 	%rd513, %r1183, 4;
	add.s64 	%rd514, %rd2, %rd513;
	ld.global.u32 	%r1184, [%rd514];
	add.s32 	%r1185, %r1183, %r2;
	mul.wide.s32 	%rd515, %r1185, 4;
	add.s64 	%rd516, %rd1, %rd515;
	st.global.u32 	[%rd516], %r1184;
	add.s32 	%r1186, %r1182, %r389;
	mad.lo.s32 	%r1187, %r1186, %r390, %r3;
	mul.wide.s32 	%rd517, %r1187, 4;
	add.s64 	%rd518, %rd2, %rd517;
	ld.global.u32 	%r1188, [%rd518];
	add.s32 	%r1189, %r1187, %r2;
	mul.wide.s32 	%rd519, %r1189, 4;
	add.s64 	%rd520, %rd1, %rd519;
	st.global.u32 	[%rd520], %r1188;
	add.s32 	%r1190, %r1186, %r389;
	mad.lo.s32 	%r1191, %r1190, %r390, %r3;
	mul.wide.s32 	%rd521, %r1191, 4;
	add.s64 	%rd522, %rd2, %rd521;
	ld.global.u32 	%r1192, [%rd522];
	add.s32 	%r1193, %r1191, %r2;
	mul.wide.s32 	%rd523, %r1193, 4;
	add.s64 	%rd524, %rd1, %rd523;
	st.global.u32 	[%rd524], %r1192;
	add.s32 	%r1194, %r1190, %r389;
	mad.lo.s32 	%r1195, %r1194, %r390, %r3;
	mul.wide.s32 	%rd525, %r1195, 4;
	add.s64 	%rd526, %rd2, %rd525;
	ld.global.u32 	%r1196, [%rd526];
	add.s32 	%r1197, %r1195, %r2;
	mul.wide.s32 	%rd527, %r1197, 4;
	add.s64 	%rd528, %rd1, %rd527;
	st.global.u32 	[%rd528], %r1196;
	add.s32 	%r1936, %r1936, 4;
$L__BB1_189:
	setp.eq.s32 	%p274, %r144, 0;
	@%p274 bra 	$L__BB1_194;
	setp.eq.s32 	%p275, %r144, 1;
	@%p275 bra 	$L__BB1_192;
	mad.lo.s32 	%r1198, %r1936, %r389, %r1939;
	mad.lo.s32 	%r1199, %r1198, %r390, %r3;
	mul.wide.s32 	%rd529, %r1199, 4;
	add.s64 	%rd530, %rd2, %rd529;
	ld.global.u32 	%r1200, [%rd530];
	add.s32 	%r1201, %r1199, %r2;
	mul.wide.s32 	%rd531, %r1201, 4;
	add.s64 	%rd532, %rd1, %rd531;
	st.global.u32 	[%rd532], %r1200;
	add.s32 	%r1202, %r1198, %r389;
	mad.lo.s32 	%r1203, %r1202, %r390, %r3;
	mul.wide.s32 	%rd533, %r1203, 4;
	add.s64 	%rd534, %rd2, %rd533;
	ld.global.u32 	%r1204, [%rd534];
	add.s32 	%r1205, %r1203, %r2;
	mul.wide.s32 	%rd535, %r1205, 4;
	add.s64 	%rd536, %rd1, %rd535;
	st.global.u32 	[%rd536], %r1204;
	add.s32 	%r1936, %r1936, 2;
$L__BB1_192:
	ld.param.u32 	%r1879, [_Z19cost_aggregate_diagPjS_jjjjj_param_2];
	and.b32  	%r1206, %r1879, 1;
	setp.eq.b32 	%p276, %r1206, 1;
	not.pred 	%p277, %p276;
	@%p277 bra 	$L__BB1_194;
	mad.lo.s32 	%r1207, %r1936, %r389, %r1939;
	mad.lo.s32 	%r1208, %r1207, %r390, %r3;
	mul.wide.s32 	%rd537, %r1208, 4;
	add.s64 	%rd538, %rd2, %rd537;
	ld.global.u32 	%r1209, [%rd538];
	add.s32 	%r1210, %r1208, %r2;
	mul.wide.s32 	%rd539, %r1210, 4;
	add.s64 	%rd540, %rd1, %rd539;
	st.global.u32 	[%rd540], %r1209;
$L__BB1_194:
	ld.param.u32 	%r1880, [_Z19cost_aggregate_diagPjS_jjjjj_param_2];
	min.s32 	%r149, %r389, %r1880;
	setp.lt.s32 	%p278, %r149, 2;
	@%p278 bra 	$L__BB1_482;
	add.s32 	%r150, %r390, -1;
	cvt.rn.f32.s32 	%f72, %r392;
	add.s32 	%r151, %r390, -2;
	add.s32 	%r1212, %r390, 15;
	and.b32  	%r1213, %r1212, 15;
	add.s32 	%r152, %r1213, -1;
	add.s32 	%r1214, %r390, 7;
	and.b32  	%r1215, %r1214, 7;
	add.s32 	%r153, %r1215, -1;
	and.b32  	%r154, %r1212, 7;
	and.b32  	%r155, %r1214, 3;
	add.s32 	%r156, %r149, -2;
	mov.b32 	%r1940, 0;
$L__BB1_196:
	mov.u32 	%r158, %r1940;
	mov.u32 	%r157, %r1939;
	bar.sync 	0;
	add.s32 	%r1939, %r157, -1;
	add.s32 	%r160, %r158, 1;
	setp.lt.s32 	%p279, %r157, 1;
	@%p279 bra 	$L__BB1_230;
	setp.lt.s32 	%p280, %r390, 2;
	mul.lo.s32 	%r161, %r160, %r389;
	mul.lo.s32 	%r162, %r158, %r389;
	add.s32 	%r163, %r162, 1;
	@%p280 bra 	$L__BB1_220;
	mov.u32 	%r1941, %r1939;
$L__BB1_199:
	add.s32 	%r1265, %r1941, %r161;
	mad.lo.s32 	%r165, %r1265, %r390, %r3;
	mul.wide.s32 	%rd568, %r165, 4;
	add.s64 	%rd569, %rd2, %rd568;
	ld.global.u32 	%r166, [%rd569];
	setp.eq.s32 	%p294, %r166, 30;
	@%p294 bra 	$L__BB1_206;
	setp.eq.s32 	%p295, %r3, 0;
	mad.lo.s32 	%r1266, %r158, %r389, %r1941;
	mad.lo.s32 	%r167, %r390, %r1266, %r390;
	add.s32 	%r1267, %r167, %r3;
	add.s32 	%r1268, %r1267, %r2;
	mul.wide.s32 	%rd570, %r1268, 4;
	add.s64 	%rd17, %rd1, %rd570;
	ld.global.u32 	%r1269, [%rd17];
	cvt.rn.f32.u32 	%f73, %r1269;
	mov.f32 	%f1037, %f73;
	@%p295 bra 	$L__BB1_202;
	ld.global.u32 	%r1270, [%rd17+-4];
	add.s32 	%r1271, %r1270, %r391;
	cvt.rn.f32.u32 	%f1037, %r1271;
$L__BB1_202:
	setp.eq.s32 	%p296, %r3, %r150;
	mov.f32 	%f1038, %f73;
	@%p296 bra 	$L__BB1_204;
	ld.global.u32 	%r1272, [%rd17+4];
	add.s32 	%r1273, %r1272, %r391;
	cvt.rn.f32.u32 	%f1038, %r1273;
$L__BB1_204:
	setp.lt.u32 	%p297, %r151, 15;
	add.s32 	%r1275, %r167, %r2;
	mul.wide.s32 	%rd571, %r1275, 4;
	add.s64 	%rd18, %rd1, %rd571;
	ld.global.u32 	%r1276, [%rd18];
	add.s32 	%r1277, %r1276, %r392;
	cvt.rn.f32.u32 	%f1046, %r1277;
	mov.b32 	%r1944, 1;
	@%p297 bra 	$L__BB1_209;
	mov.b32 	%r1942, 1;
	bra.uni 	$L__BB1_208;
$L__BB1_206:
	add.s32 	%r1346, %r165, %r2;
	mul.wide.s32 	%rd581, %r1346, 4;
	add.s64 	%rd582, %rd1, %rd581;
	mov.b32 	%r1347, 0;
	st.global.u32 	[%rd582], %r1347;
$L__BB1_207:
	add.s32 	%r170, %r1941, -1;
	setp.eq.s32 	%p337, %r1941, 0;
	mov.u32 	%r1941, %r170;
	@%p337 bra 	$L__BB1_230;
	bra.uni 	$L__BB1_199;
$L__BB1_208:
	.pragma "nounroll";
	mul.wide.u32 	%rd572, %r1942, 4;
	add.s64 	%rd573, %rd18, %rd572;
	ld.global.u32 	%r1279, [%rd573];
	add.s32 	%r1280, %r1279, %r392;
	cvt.rn.f32.u32 	%f670, %r1280;
	setp.gt.f32 	%p298, %f1046, %f670;
	selp.f32 	%f671, %f670, %f1046, %p298;
	ld.global.u32 	%r1281, [%rd573+4];
	add.s32 	%r1282, %r1281, %r392;
	cvt.rn.f32.u32 	%f672, %r1282;
	setp.gt.f32 	%p299, %f671, %f672;
	selp.f32 	%f673, %f672, %f671, %p299;
	ld.global.u32 	%r1283, [%rd573+8];
	add.s32 	%r1284, %r1283, %r392;
	cvt.rn.f32.u32 	%f674, %r1284;
	setp.gt.f32 	%p300, %f673, %f674;
	selp.f32 	%f675, %f674, %f673, %p300;
	ld.global.u32 	%r1285, [%rd573+12];
	add.s32 	%r1286, %r1285, %r392;
	cvt.rn.f32.u32 	%f676, %r1286;
	setp.gt.f32 	%p301, %f675, %f676;
	selp.f32 	%f677, %f676, %f675, %p301;
	ld.global.u32 	%r1287, [%rd573+16];
	add.s32 	%r1288, %r1287, %r392;
	cvt.rn.f32.u32 	%f678, %r1288;
	setp.gt.f32 	%p302, %f677, %f678;
	selp.f32 	%f679, %f678, %f677, %p302;
	ld.global.u32 	%r1289, [%rd573+20];
	add.s32 	%r1290, %r1289, %r392;
	cvt.rn.f32.u32 	%f680, %r1290;
	setp.gt.f32 	%p303, %f679, %f680;
	selp.f32 	%f681, %f680, %f679, %p303;
	ld.global.u32 	%r1291, [%rd573+24];
	add.s32 	%r1292, %r1291, %r392;
	cvt.rn.f32.u32 	%f682, %r1292;
	setp.gt.f32 	%p304, %f681, %f682;
	selp.f32 	%f683, %f682, %f681, %p304;
	ld.global.u32 	%r1293, [%rd573+28];
	add.s32 	%r1294, %r1293, %r392;
	cvt.rn.f32.u32 	%f684, %r1294;
	setp.gt.f32 	%p305, %f683, %f684;
	selp.f32 	%f685, %f684, %f683, %p305;
	ld.global.u32 	%r1295, [%rd573+32];
	add.s32 	%r1296, %r1295, %r392;
	cvt.rn.f32.u32 	%f686, %r1296;
	setp.gt.f32 	%p306, %f685, %f686;
	selp.f32 	%f687, %f686, %f685, %p306;
	ld.global.u32 	%r1297, [%rd573+36];
	add.s32 	%r1298, %r1297, %r392;
	cvt.rn.f32.u32 	%f688, %r1298;
	setp.gt.f32 	%p307, %f687, %f688;
	selp.f32 	%f689, %f688, %f687, %p307;
	ld.global.u32 	%r1299, [%rd573+40];
	add.s32 	%r1300, %r1299, %r392;
	cvt.rn.f32.u32 	%f690, %r1300;
	setp.gt.f32 	%p308, %f689, %f690;
	selp.f32 	%f691, %f690, %f689, %p308;
	ld.global.u32 	%r1301, [%rd573+44];
	add.s32 	%r1302, %r1301, %r392;
	cvt.rn.f32.u32 	%f692, %r1302;
	setp.gt.f32 	%p309, %f691, %f692;
	selp.f32 	%f693, %f692, %f691, %p309;
	ld.global.u32 	%r1303, [%rd573+48];
	add.s32 	%r1304, %r1303, %r392;
	cvt.rn.f32.u32 	%f694, %r1304;
	setp.gt.f32 	%p310, %f693, %f694;
	selp.f32 	%f695, %f694, %f693, %p310;
	ld.global.u32 	%r1305, [%rd573+52];
	add.s32 	%r1306, %r1305, %r392;
	cvt.rn.f32.u32 	%f696, %r1306;
	setp.gt.f32 	%p311, %f695, %f696;
	selp.f32 	%f697, %f696, %f695, %p311;
	ld.global.u32 	%r1307, [%rd573+56];
	add.s32 	%r1308, %r1307, %r392;
	cvt.rn.f32.u32 	%f698, %r1308;
	setp.gt.f32 	%p312, %f697, %f698;
	selp.f32 	%f699, %f698, %f697, %p312;
	ld.global.u32 	%r1309, [%rd573+60];
	add.s32 	%r1310, %r1309, %r392;
	cvt.rn.f32.u32 	%f700, %r1310;
	setp.gt.f32 	%p313, %f699, %f700;
	selp.f32 	%f1046, %f700, %f699, %p313;
	add.s32 	%r1944, %r1942, 16;
	add.s32 	%r1311, %r1942, 15;
	and.b32  	%r1312, %r150, -16;
	setp.eq.s32 	%p314, %r1311, %r1312;
	mov.u32 	%r1942, %r1944;
	@%p314 bra 	$L__BB1_209;
	bra.uni 	$L__BB1_208;
$L__BB1_209:
	and.b32  	%r1313, %r150, 15;
	setp.eq.s32 	%p315, %r1313, 0;
	@%p315 bra 	$L__BB1_219;
	setp.lt.u32 	%p316, %r152, 7;
	@%p316 bra 	$L__BB1_212;
	mul.wide.s32 	%rd574, %r1944, 4;
	add.s64 	%rd575, %rd18, %rd574;
	ld.global.u32 	%r1314, [%rd575];
	add.s32 	%r1315, %r1314, %r392;
	cvt.rn.f32.u32 	%f702, %r1315;
	setp.gt.f32 	%p317, %f1046, %f702;
	selp.f32 	%f703, %f702, %f1046, %p317;
	ld.global.u32 	%r1316, [%rd575+4];
	add.s32 	%r1317, %r1316, %r392;
	cvt.rn.f32.u32 	%f704, %r1317;
	setp.gt.f32 	%p318, %f703, %f704;
	selp.f32 	%f705, %f704, %f703, %p318;
	ld.global.u32 	%r1318, [%rd575+8];
	add.s32 	%r1319, %r1318, %r392;
	cvt.rn.f32.u32 	%f706, %r1319;
	setp.gt.f32 	%p319, %f705, %f706;
	selp.f32 	%f707, %f706, %f705, %p319;
	ld.global.u32 	%r1320, [%rd575+12];
	add.s32 	%r1321, %r1320, %r392;
	cvt.rn.f32.u32 	%f708, %r1321;
	setp.gt.f32 	%p320, %f707, %f708;
	selp.f32 	%f709, %f708, %f707, %p320;
	ld.global.u32 	%r1322, [%rd575+16];
	add.s32 	%r1323, %r1322, %r392;
	cvt.rn.f32.u32 	%f710, %r1323;
	setp.gt.f32 	%p321, %f709, %f710;
	selp.f32 	%f711, %f710, %f709, %p321;
	ld.global.u32 	%r1324, [%rd575+20];
	add.s32 	%r1325, %r1324, %r392;
	cvt.rn.f32.u32 	%f712, %r1325;
	setp.gt.f32 	%p322, %f711, %f712;
	selp.f32 	%f713, %f712, %f711, %p322;
	ld.global.u32 	%r1326, [%rd575+24];
	add.s32 	%r1327, %r1326, %r392;
	cvt.rn.f32.u32 	%f714, %r1327;
	setp.gt.f32 	%p323, %f713, %f714;
	selp.f32 	%f715, %f714, %f713, %p323;
	ld.global.u32 	%r1328, [%rd575+28];
	add.s32 	%r1329, %r1328, %r392;
	cvt.rn.f32.u32 	%f716, %r1329;
	setp.gt.f32 	%p324, %f715, %f716;
	selp.f32 	%f1046, %f716, %f715, %p324;
	add.s32 	%r1944, %r1944, 8;
$L__BB1_212:
	setp.eq.s32 	%p325, %r154, 0;
	@%p325 bra 	$L__BB1_219;
	setp.lt.u32 	%p326, %r153, 3;
	@%p326 bra 	$L__BB1_215;
	mul.wide.s32 	%rd576, %r1944, 4;
	add.s64 	%rd577, %rd18, %rd576;
	ld.global.u32 	%r1330, [%rd577];
	add.s32 	%r1331, %r1330, %r392;
	cvt.rn.f32.u32 	%f718, %r1331;
	setp.gt.f32 	%p327, %f1046, %f718;
	selp.f32 	%f719, %f718, %f1046, %p327;
	ld.global.u32 	%r1332, [%rd577+4];
	add.s32 	%r1333, %r1332, %r392;
	cvt.rn.f32.u32 	%f720, %r1333;
	setp.gt.f32 	%p328, %f719, %f720;
	selp.f32 	%f721, %f720, %f719, %p328;
	ld.global.u32 	%r1334, [%rd577+8];
	add.s32 	%r1335, %r1334, %r392;
	cvt.rn.f32.u32 	%f722, %r1335;
	setp.gt.f32 	%p329, %f721, %f722;
	selp.f32 	%f723, %f722, %f721, %p329;
	ld.global.u32 	%r1336, [%rd577+12];
	add.s32 	%r1337, %r1336, %r392;
	cvt.rn.f32.u32 	%f724, %r1337;
	setp.gt.f32 	%p330, %f723, %f724;
	selp.f32 	%f1046, %f724, %f723, %p330;
	add.s32 	%r1944, %r1944, 4;
$L__BB1_215:
	setp.eq.s32 	%p331, %r155, 0;
	@%p331 bra 	$L__BB1_219;
	setp.eq.s32 	%p332, %r155, 1;
	mul.wide.s32 	%rd578, %r1944, 4;
	add.s64 	%rd19, %rd18, %rd578;
	ld.global.u32 	%r1338, [%rd19];
	add.s32 	%r1339, %r1338, %r392;
	cvt.rn.f32.u32 	%f725, %r1339;
	setp.gt.f32 	%p333, %f1046, %f725;
	selp.f32 	%f1046, %f725, %f1046, %p333;
	@%p332 bra 	$L__BB1_219;
	setp.eq.s32 	%p334, %r155, 2;
	ld.global.u32 	%r1340, [%rd19+4];
	add.s32 	%r1341, %r1340, %r392;
	cvt.rn.f32.u32 	%f726, %r1341;
	setp.gt.f32 	%p335, %f1046, %f726;
	selp.f32 	%f1046, %f726, %f1046, %p335;
	@%p334 bra 	$L__BB1_219;
	ld.global.u32 	%r1342, [%rd19+8];
	add.s32 	%r1343, %r1342, %r392;
	cvt.rn.f32.u32 	%f727, %r1343;
	setp.gt.f32 	%p336, %f1046, %f727;
	selp.f32 	%f1046, %f727, %f1046, %p336;
$L__BB1_219:
	min.f32 	%f728, %f1038, %f1046;
	min.f32 	%f729, %f1037, %f728;
	min.f32 	%f730, %f73, %f729;
	cvt.rn.f32.u32 	%f731, %r166;
	add.f32 	%f732, %f730, %f731;
	sub.f32 	%f733, %f732, %f1046;
	add.f32 	%f734, %f733, %f72;
	cvt.rzi.u32.f32 	%r1344, %f734;
	add.s32 	%r1345, %r165, %r2;
	mul.wide.s32 	%rd579, %r1345, 4;
	add.s64 	%rd580, %rd1, %rd579;
	st.global.u32 	[%rd580], %r1344;
	bra.uni 	$L__BB1_207;
$L__BB1_220:
	and.b32  	%r1216, %r157, 1;
	setp.eq.b32 	%p281, %r1216, 1;
	not.pred 	%p282, %p281;
	mov.u32 	%r1953, %r1939;
	@%p282 bra 	$L__BB1_229;
	add.s32 	%r1217, %r1939, %r161;
	mad.lo.s32 	%r176, %r1217, %r390, %r3;
	mul.wide.s32 	%rd541, %r176, 4;
	add.s64 	%rd542, %rd2, %rd541;
	ld.global.u32 	%r177, [%rd542];
	setp.eq.s32 	%p283, %r177, 30;
	@%p283 bra 	$L__BB1_227;
	setp.eq.s32 	%p284, %r3, 0;
	add.s32 	%r1218, %r162, %r157;
	mul.lo.s32 	%r178, %r1218, %r390;
	add.s32 	%r1219, %r178, %r3;
	add.s32 	%r1220, %r1219, %r2;
	mul.wide.s32 	%rd543, %r1220, 4;
	add.s64 	%rd20, %rd1, %rd543;
	ld.global.u32 	%r1221, [%rd20];
	cvt.rn.f32.u32 	%f93, %r1221;
	mov.f32 	%f1047, %f93;
	@%p284 bra 	$L__BB1_224;
	ld.global.u32 	%r1222, [%rd20+-4];
	add.s32 	%r1223, %r1222, %r391;
	cvt.rn.f32.u32 	%f1047, %r1223;
$L__BB1_224:
	setp.eq.s32 	%p285, %r3, %r150;
	mov.f32 	%f1048, %f93;
	@%p285 bra 	$L__BB1_226;
	ld.global.u32 	%r1224, [%rd20+4];
	add.s32 	%r1225, %r1224, %r391;
	cvt.rn.f32.u32 	%f1048, %r1225;
$L__BB1_226:
	add.s32 	%r1226, %r178, %r2;
	mul.wide.s32 	%rd544, %r1226, 4;
	add.s64 	%rd545, %rd1, %rd544;
	ld.global.u32 	%r1227, [%rd545];
	add.s32 	%r1228, %r1227, %r392;
	cvt.rn.f32.u32 	%f645, %r1228;
	min.f32 	%f646, %f1048, %f645;
	min.f32 	%f647, %f1047, %f646;
	min.f32 	%f648, %f93, %f647;
	cvt.rn.f32.u32 	%f649, %r177;
	add.f32 	%f650, %f648, %f649;
	sub.f32 	%f651, %f650, %f645;
	add.f32 	%f652, %f651, %f72;
	cvt.rzi.u32.f32 	%r1229, %f652;
	add.s32 	%r1230, %r176, %r2;
	mul.wide.s32 	%rd546, %r1230, 4;
	add.s64 	%rd547, %rd1, %rd546;
	st.global.u32 	[%rd547], %r1229;
	bra.uni 	$L__BB1_228;
$L__BB1_227:
	add.s32 	%r1231, %r176, %r2;
	mul.wide.s32 	%rd548, %r1231, 4;
	add.s64 	%rd549, %rd1, %rd548;
	mov.b32 	%r1232, 0;
	st.global.u32 	[%rd549], %r1232;
$L__BB1_228:
	add.s32 	%r1953, %r157, -2;
$L__BB1_229:
	add.s32 	%r1233, %r389, -2;
	setp.eq.s32 	%p286, %r1233, %r158;
	@%p286 bra 	$L__BB1_230;
	bra.uni 	$L__BB1_264;
$L__BB1_230:
	add.s32 	%r1954, %r158, 1;
	setp.lt.s32 	%p338, %r390, 2;
	@%p338 bra 	$L__BB1_252;
$L__BB1_231:
	mul.lo.s32 	%r183, %r1954, %r389;
	add.s32 	%r1398, %r183, %r1939;
	mad.lo.s32 	%r184, %r1398, %r390, %r3;
	mul.wide.s32 	%rd610, %r184, 4;
	add.s64 	%rd611, %rd2, %rd610;
	ld.global.u32 	%r185, [%rd611];
	setp.eq.s32 	%p351, %r185, 30;
	@%p351 bra 	$L__BB1_238;
	setp.eq.s32 	%p352, %r3, 0;
	sub.s32 	%r1399, %r183, %r389;
	add.s32 	%r1400, %r1399, %r157;
	mul.lo.s32 	%r186, %r1400, %r390;
	add.s32 	%r1401, %r186, %r3;
	add.s32 	%r1402, %r1401, %r2;
	mul.wide.s32 	%rd612, %r1402, 4;
	add.s64 	%rd21, %rd1, %rd612;
	ld.global.u32 	%r1403, [%rd21];
	cvt.rn.f32.u32 	%f98, %r1403;
	mov.f32 	%f1049, %f98;
	@%p352 bra 	$L__BB1_234;
	ld.global.u32 	%r1404, [%rd21+-4];
	add.s32 	%r1405, %r1404, %r391;
	cvt.rn.f32.u32 	%f1049, %r1405;
$L__BB1_234:
	setp.eq.s32 	%p353, %r3, %r150;
	mov.f32 	%f1050, %f98;
	@%p353 bra 	$L__BB1_236;
	ld.global.u32 	%r1406, [%rd21+4];
	add.s32 	%r1407, %r1406, %r391;
	cvt.rn.f32.u32 	%f1050, %r1407;
$L__BB1_236:
	setp.lt.u32 	%p354, %r151, 15;
	add.s32 	%r1409, %r186, %r2;
	mul.wide.s32 	%rd613, %r1409, 4;
	add.s64 	%rd22, %rd1, %rd613;
	ld.global.u32 	%r1410, [%rd22];
	add.s32 	%r1411, %r1410, %r392;
	cvt.rn.f32.u32 	%f1058, %r1411;
	mov.b32 	%r1950, 1;
	@%p354 bra 	$L__BB1_241;
	mov.b32 	%r1948, 1;
	bra.uni 	$L__BB1_240;
$L__BB1_238:
	add.s32 	%r1480, %r184, %r2;
	mul.wide.s32 	%rd623, %r1480, 4;
	add.s64 	%rd624, %rd1, %rd623;
	mov.b32 	%r1481, 0;
	st.global.u32 	[%rd624], %r1481;
$L__BB1_239:
	ld.param.u32 	%r1884, [_Z19cost_aggregate_diagPjS_jjjjj_param_2];
	add.s32 	%r1954, %r1954, 1;
	setp.eq.s32 	%p394, %r1954, %r1884;
	@%p394 bra 	$L__BB1_292;
	bra.uni 	$L__BB1_231;
$L__BB1_240:
	.pragma "nounroll";
	mul.wide.u32 	%rd614, %r1948, 4;
	add.s64 	%rd615, %rd22, %rd614;
	ld.global.u32 	%r1413, [%rd615];
	add.s32 	%r1414, %r1413, %r392;
	cvt.rn.f32.u32 	%f760, %r1414;
	setp.gt.f32 	%p355, %f1058, %f760;
	selp.f32 	%f761, %f760, %f1058, %p355;
	ld.global.u32 	%r1415, [%rd615+4];
	add.s32 	%r1416, %r1415, %r392;
	cvt.rn.f32.u32 	%f762, %r1416;
	setp.gt.f32 	%p356, %f761, %f762;
	selp.f32 	%f763, %f762, %f761, %p356;
	ld.global.u32 	%r1417, [%rd615+8];
	add.s32 	%r1418, %r1417, %r392;
	cvt.rn.f32.u32 	%f764, %r1418;
	setp.gt.f32 	%p357, %f763, %f764;
	selp.f32 	%f765, %f764, %f763, %p357;
	ld.global.u32 	%r1419, [%rd615+12];
	add.s32 	%r1420, %r1419, %r392;
	cvt.rn.f32.u32 	%f766, %r1420;
	setp.gt.f32 	%p358, %f765, %f766;
	selp.f32 	%f767, %f766, %f765, %p358;
	ld.global.u32 	%r1421, [%rd615+16];
	add.s32 	%r1422, %r1421, %r392;
	cvt.rn.f32.u32 	%f768, %r1422;
	setp.gt.f32 	%p359, %f767, %f768;
	selp.f32 	%f769, %f768, %f767, %p359;
	ld.global.u32 	%r1423, [%rd615+20];
	add.s32 	%r1424, %r1423, %r392;
	cvt.rn.f32.u32 	%f770, %r1424;
	setp.gt.f32 	%p360, %f769, %f770;
	selp.f32 	%f771, %f770, %f769, %p360;
	ld.global.u32 	%r1425, [%rd615+24];
	add.s32 	%r1426, %r1425, %r392;
	cvt.rn.f32.u32 	%f772, %r1426;
	setp.gt.f32 	%p361, %f771, %f772;
	selp.f32 	%f773, %f772, %f771, %p361;
	ld.global.u32 	%r1427, [%rd615+28];
	add.s32 	%r1428, %r1427, %r392;
	cvt.rn.f32.u32 	%f774, %r1428;
	setp.gt.f32 	%p362, %f773, %f774;
	selp.f32 	%f775, %f774, %f773, %p362;
	ld.global.u32 	%r1429, [%rd615+32];
	add.s32 	%r1430, %r1429, %r392;
	cvt.rn.f32.u32 	%f776, %r1430;
	setp.gt.f32 	%p363, %f775, %f776;
	selp.f32 	%f777, %f776, %f775, %p363;
	ld.global.u32 	%r1431, [%rd615+36];
	add.s32 	%r1432, %r1431, %r392;
	cvt.rn.f32.u32 	%f778, %r1432;
	setp.gt.f32 	%p364, %f777, %f778;
	selp.f32 	%f779, %f778, %f777, %p364;
	ld.global.u32 	%r1433, [%rd615+40];
	add.s32 	%r1434, %r1433, %r392;
	cvt.rn.f32.u32 	%f780, %r1434;
	setp.gt.f32 	%p365, %f779, %f780;
	selp.f32 	%f781, %f780, %f779, %p365;
	ld.global.u32 	%r1435, [%rd615+44];
	add.s32 	%r1436, %r1435, %r392;
	cvt.rn.f32.u32 	%f782, %r1436;
	setp.gt.f32 	%p366, %f781, %f782;
	selp.f32 	%f783, %f782, %f781, %p366;
	ld.global.u32 	%r1437, [%rd615+48];
	add.s32 	%r1438, %r1437, %r392;
	cvt.rn.f32.u32 	%f784, %r1438;
	setp.gt.f32 	%p367, %f783, %f784;
	selp.f32 	%f785, %f784, %f783, %p367;
	ld.global.u32 	%r1439, [%rd615+52];
	add.s32 	%r1440, %r1439, %r392;
	cvt.rn.f32.u32 	%f786, %r1440;
	setp.gt.f32 	%p368, %f785, %f786;
	selp.f32 	%f787, %f786, %f785, %p368;
	ld.global.u32 	%r1441, [%rd615+56];
	add.s32 	%r1442, %r1441, %r392;
	cvt.rn.f32.u32 	%f788, %r1442;
	setp.gt.f32 	%p369, %f787, %f788;
	selp.f32 	%f789, %f788, %f787, %p369;
	ld.global.u32 	%r1443, [%rd615+60];
	add.s32 	%r1444, %r1443, %r392;
	cvt.rn.f32.u32 	%f790, %r1444;
	setp.gt.f32 	%p370, %f789, %f790;
	selp.f32 	%f1058, %f790, %f789, %p370;
	add.s32 	%r1950, %r1948, 16;
	add.s32 	%r1445, %r1948, 15;
	and.b32  	%r1446, %r150, -16;
	setp.eq.s32 	%p371, %r1445, %r1446;
	mov.u32 	%r1948, %r1950;
	@%p371 bra 	$L__BB1_241;
	bra.uni 	$L__BB1_240;
$L__BB1_241:
	and.b32  	%r1447, %r150, 15;
	setp.eq.s32 	%p372, %r1447, 0;
	@%p372 bra 	$L__BB1_251;
	setp.lt.u32 	%p373, %r152, 7;
	@%p373 bra 	$L__BB1_244;
	mul.wide.s32 	%rd616, %r1950, 4;
	add.s64 	%rd617, %rd22, %rd616;
	ld.global.u32 	%r1448, [%rd617];
	add.s32 	%r1449, %r1448, %r392;
	cvt.rn.f32.u32 	%f792, %r1449;
	setp.gt.f32 	%p374, %f1058, %f792;
	selp.f32 	%f793, %f792, %f1058, %p374;
	ld.global.u32 	%r1450, [%rd617+4];
	add.s32 	%r1451, %r1450, %r392;
	cvt.rn.f32.u32 	%f794, %r1451;
	setp.gt.f32 	%p375, %f793, %f794;
	selp.f32 	%f795, %f794, %f793, %p375;
	ld.global.u32 	%r1452, [%rd617+8];
	add.s32 	%r1453, %r1452, %r392;
	cvt.rn.f32.u32 	%f796, %r1453;
	setp.gt.f32 	%p376, %f795, %f796;
	selp.f32 	%f797, %f796, %f795, %p376;
	ld.global.u32 	%r1454, [%rd617+12];
	add.s32 	%r1455, %r1454, %r392;
	cvt.rn.f32.u32 	%f798, %r1455;
	setp.gt.f32 	%p377, %f797, %f798;
	selp.f32 	%f799, %f798, %f797, %p377;
	ld.global.u32 	%r1456, [%rd617+16];
	add.s32 	%r1457, %r1456, %r392;
	cvt.rn.f32.u32 	%f800, %r1457;
	setp.gt.f32 	%p378, %f799, %f800;
	selp.f32 	%f801, %f800, %f799, %p378;
	ld.global.u32 	%r1458, [%rd617+20];
	add.s32 	%r1459, %r1458, %r392;
	cvt.rn.f32.u32 	%f802, %r1459;
	setp.gt.f32 	%p379, %f801, %f802;
	selp.f32 	%f803, %f802, %f801, %p379;
	ld.global.u32 	%r1460, [%rd617+24];
	add.s32 	%r1461, %r1460, %r392;
	cvt.rn.f32.u32 	%f804, %r1461;
	setp.gt.f32 	%p380, %f803, %f804;
	selp.f32 	%f805, %f804, %f803, %p380;
	ld.global.u32 	%r1462, [%rd617+28];
	add.s32 	%r1463, %r1462, %r392;
	cvt.rn.f32.u32 	%f806, %r1463;
	setp.gt.f32 	%p381, %f805, %f806;
	selp.f32 	%f1058, %f806, %f805, %p381;
	add.s32 	%r1950, %r1950, 8;
$L__BB1_244:
	setp.eq.s32 	%p382, %r154, 0;
	@%p382 bra 	$L__BB1_251;
	setp.lt.u32 	%p383, %r153, 3;
	@%p383 bra 	$L__BB1_247;
	mul.wide.s32 	%rd618, %r1950, 4;
	add.s64 	%rd619, %rd22, %rd618;
	ld.global.u32 	%r1464, [%rd619];
	add.s32 	%r1465, %r1464, %r392;
	cvt.rn.f32.u32 	%f808, %r1465;
	setp.gt.f32 	%p384, %f1058, %f808;
	selp.f32 	%f809, %f808, %f1058, %p384;
	ld.global.u32 	%r1466, [%rd619+4];
	add.s32 	%r1467, %r1466, %r392;
	cvt.rn.f32.u32 	%f810, %r1467;
	setp.gt.f32 	%p385, %f809, %f810;
	selp.f32 	%f811, %f810, %f809, %p385;
	ld.global.u32 	%r1468, [%rd619+8];
	add.s32 	%r1469, %r1468, %r392;
	cvt.rn.f32.u32 	%f812, %r1469;
	setp.gt.f32 	%p386, %f811, %f812;
	selp.f32 	%f813, %f812, %f811, %p386;
	ld.global.u32 	%r1470, [%rd619+12];
	add.s32 	%r1471, %r1470, %r392;
	cvt.rn.f32.u32 	%f814, %r1471;
	setp.gt.f32 	%p387, %f813, %f814;
	selp.f32 	%f1058, %f814, %f813, %p387;
	add.s32 	%r1950, %r1950, 4;
$L__BB1_247:
	setp.eq.s32 	%p388, %r155, 0;
	@%p388 bra 	$L__BB1_251;
	setp.eq.s32 	%p389, %r155, 1;
	mul.wide.s32 	%rd620, %r1950, 4;
	add.s64 	%rd23, %rd22, %rd620;
	ld.global.u32 	%r1472, [%rd23];
	add.s32 	%r1473, %r1472, %r392;
	cvt.rn.f32.u32 	%f815, %r1473;
	setp.gt.f32 	%p390, %f1058, %f815;
	selp.f32 	%f1058, %f815, %f1058, %p390;
	@%p389 bra 	$L__BB1_251;
	setp.eq.s32 	%p391, %r155, 2;
	ld.global.u32 	%r1474, [%rd23+4];
	add.s32 	%r1475, %r1474, %r392;
	cvt.rn.f32.u32 	%f816, %r1475;
	setp.gt.f32 	%p392, %f1058, %f816;
	selp.f32 	%f1058, %f816, %f1058, %p392;
	@%p391 bra 	$L__BB1_251;
	ld.global.u32 	%r1476, [%rd23+8];
	add.s32 	%r1477, %r1476, %r392;
	cvt.rn.f32.u32 	%f817, %r1477;
	setp.gt.f32 	%p393, %f1058, %f817;
	selp.f32 	%f1058, %f817, %f1058, %p393;
$L__BB1_251:
	min.f32 	%f818, %f1050, %f1058;
	min.f32 	%f819, %f1049, %f818;
	min.f32 	%f820, %f98, %f819;
	cvt.rn.f32.u32 	%f821, %r185;
	add.f32 	%f822, %f820, %f821;
	sub.f32 	%f823, %f822, %f1058;
	add.f32 	%f824, %f823, %f72;
	cvt.rzi.u32.f32 	%r1478, %f824;
	add.s32 	%r1479, %r184, %r2;
	mul.wide.s32 	%rd621, %r1479, 4;
	add.s64 	%rd622, %rd1, %rd621;
	st.global.u32 	[%rd622], %r1478;
	bra.uni 	$L__BB1_239;
$L__BB1_252:
	ld.param.u32 	%r1881, [_Z19cost_aggregate_diagPjS_jjjjj_param_2];
	sub.s32 	%r1348, %r158, %r1881;
	and.b32  	%r1349, %r1348, 1;
	setp.eq.b32 	%p339, %r1349, 1;
	@%p339 bra 	$L__BB1_261;
	mad.lo.s32 	%r1350, %r1954, %r389, %r1939;
	mad.lo.s32 	%r195, %r1350, %r390, %r3;
	mul.wide.s32 	%rd583, %r195, 4;
	add.s64 	%rd584, %rd2, %rd583;
	ld.global.u32 	%r196, [%rd584];
	setp.eq.s32 	%p340, %r196, 30;
	@%p340 bra 	$L__BB1_259;
	setp.eq.s32 	%p341, %r3, 0;
	mad.lo.s32 	%r1351, %r158, %r389, %r157;
	mul.lo.s32 	%r197, %r1351, %r390;
	add.s32 	%r1352, %r197, %r3;
	add.s32 	%r1353, %r1352, %r2;
	mul.wide.s32 	%rd585, %r1353, 4;
	add.s64 	%rd24, %rd1, %rd585;
	ld.global.u32 	%r1354, [%rd24];
	cvt.rn.f32.u32 	%f118, %r1354;
	mov.f32 	%f1059, %f118;
	@%p341 bra 	$L__BB1_256;
	ld.global.u32 	%r1355, [%rd24+-4];
	add.s32 	%r1356, %r1355, %r391;
	cvt.rn.f32.u32 	%f1059, %r1356;
$L__BB1_256:
	setp.eq.s32 	%p342, %r3, %r150;
	mov.f32 	%f1060, %f118;
	@%p342 bra 	$L__BB1_258;
	ld.global.u32 	%r1357, [%rd24+4];
	add.s32 	%r1358, %r1357, %r391;
	cvt.rn.f32.u32 	%f1060, %r1358;
$L__BB1_258:
	add.s32 	%r1359, %r197, %r2;
	mul.wide.s32 	%rd586, %r1359, 4;
	add.s64 	%rd587, %rd1, %rd586;
	ld.global.u32 	%r1360, [%rd587];
	add.s32 	%r1361, %r1360, %r392;
	cvt.rn.f32.u32 	%f735, %r1361;
	min.f32 	%f736, %f1060, %f735;
	min.f32 	%f737, %f1059, %f736;
	min.f32 	%f738, %f118, %f737;
	cvt.rn.f32.u32 	%f739, %r196;
	add.f32 	%f740, %f738, %f739;
	sub.f32 	%f741, %f740, %f735;
	add.f32 	%f742, %f741, %f72;
	cvt.rzi.u32.f32 	%r1362, %f742;
	add.s32 	%r1363, %r195, %r2;
	mul.wide.s32 	%rd588, %r1363, 4;
	add.s64 	%rd589, %rd1, %rd588;
	st.global.u32 	[%rd589], %r1362;
	bra.uni 	$L__BB1_260;
$L__BB1_259:
	add.s32 	%r1364, %r195, %r2;
	mul.wide.s32 	%rd590, %r1364, 4;
	add.s64 	%rd591, %rd1, %rd590;
	mov.b32 	%r1365, 0;
	st.global.u32 	[%rd591], %r1365;
$L__BB1_260:
	add.s32 	%r1954, %r158, 2;
$L__BB1_261:
	ld.param.u32 	%r1882, [_Z19cost_aggregate_diagPjS_jjjjj_param_2];
	add.s32 	%r1366, %r1882, -2;
	setp.eq.s32 	%p343, %r1366, %r158;
	@%p343 bra 	$L__BB1_292;
$L__BB1_262:
	mul.lo.s32 	%r210, %r1954, %r389;
	add.s32 	%r211, %r210, %r1939;
	mad.lo.s32 	%r212, %r211, %r390, %r3;
	mul.wide.s32 	%rd592, %r212, 4;
	add.s64 	%rd593, %rd2, %rd592;
	ld.global.u32 	%r213, [%rd593];
	setp.ne.s32 	%p344, %r213, 30;
	@%p344 bra 	$L__BB1_279;
	add.s32 	%r1381, %r212, %r2;
	mul.wide.s32 	%rd599, %r1381, 4;
	add.s64 	%rd600, %rd1, %rd599;
	mov.b32 	%r1382, 0;
	st.global.u32 	[%rd600], %r1382;
	bra.uni 	$L__BB1_284;
$L__BB1_264:
	add.s32 	%r201, %r1953, %r161;
	mad.lo.s32 	%r202, %r201, %r390, %r3;
	mul.wide.s32 	%rd550, %r202, 4;
	add.s64 	%rd551, %rd2, %rd550;
	ld.global.u32 	%r203, [%rd551];
	setp.ne.s32 	%p287, %r203, 30;
	@%p287 bra 	$L__BB1_266;
	add.s32 	%r1247, %r202, %r2;
	mul.wide.s32 	%rd557, %r1247, 4;
	add.s64 	%rd558, %rd1, %rd557;
	mov.b32 	%r1248, 0;
	st.global.u32 	[%rd558], %r1248;
	bra.uni 	$L__BB1_271;
$L__BB1_266:
	setp.eq.s32 	%p288, %r3, 0;
	add.s32 	%r1234, %r163, %r1953;
	mul.lo.s32 	%r204, %r1234, %r390;
	add.s32 	%r1235, %r204, %r3;
	add.s32 	%r1236, %r1235, %r2;
	mul.wide.s32 	%rd552, %r1236, 4;
	add.s64 	%rd25, %rd1, %rd552;
	ld.global.u32 	%r1237, [%rd25];
	cvt.rn.f32.u32 	%f123, %r1237;
	mov.f32 	%f1061, %f123;
	@%p288 bra 	$L__BB1_268;
	ld.global.u32 	%r1238, [%rd25+-4];
	add.s32 	%r1239, %r1238, %r391;
	cvt.rn.f32.u32 	%f1061, %r1239;
$L__BB1_268:
	setp.eq.s32 	%p289, %r3, %r150;
	mov.f32 	%f1062, %f123;
	@%p289 bra 	$L__BB1_270;
	ld.global.u32 	%r1240, [%rd25+4];
	add.s32 	%r1241, %r1240, %r391;
	cvt.rn.f32.u32 	%f1062, %r1241;
$L__BB1_270:
	add.s32 	%r1242, %r204, %r2;
	mul.wide.s32 	%rd553, %r1242, 4;
	add.s64 	%rd554, %rd1, %rd553;
	ld.global.u32 	%r1243, [%rd554];
	add.s32 	%r1244, %r1243, %r392;
	cvt.rn.f32.u32 	%f653, %r1244;
	min.f32 	%f654, %f1062, %f653;
	min.f32 	%f655, %f1061, %f654;
	min.f32 	%f656, %f123, %f655;
	cvt.rn.f32.u32 	%f657, %r203;
	add.f32 	%f658, %f656, %f657;
	sub.f32 	%f659, %f658, %f653;
	add.f32 	%f660, %f659, %f72;
	cvt.rzi.u32.f32 	%r1245, %f660;
	add.s32 	%r1246, %r202, %r2;
	mul.wide.s32 	%rd555, %r1246, 4;
	add.s64 	%rd556, %rd1, %rd555;
	st.global.u32 	[%rd556], %r1245;
$L__BB1_271:
	add.s32 	%r1249, %r201, -1;
	mad.lo.s32 	%r205, %r1249, %r390, %r3;
	mul.wide.s32 	%rd559, %r205, 4;
	add.s64 	%rd560, %rd2, %rd559;
	ld.global.u32 	%r206, [%rd560];
	setp.eq.s32 	%p290, %r206, 30;
	@%p290 bra 	$L__BB1_277;
	setp.eq.s32 	%p291, %r3, 0;
	add.s32 	%r1250, %r162, %r1953;
	mul.lo.s32 	%r207, %r1250, %r390;
	add.s32 	%r1251, %r207, %r3;
	add.s32 	%r1252, %r1251, %r2;
	mul.wide.s32 	%rd561, %r1252, 4;
	add.s64 	%rd26, %rd1, %rd561;
	ld.global.u32 	%r1253, [%rd26];
	cvt.rn.f32.u32 	%f128, %r1253;
	mov.f32 	%f1063, %f128;
	@%p291 bra 	$L__BB1_274;
	ld.global.u32 	%r1254, [%rd26+-4];
	add.s32 	%r1255, %r1254, %r391;
	cvt.rn.f32.u32 	%f1063, %r1255;
$L__BB1_274:
	setp.eq.s32 	%p292, %r3, %r150;
	mov.f32 	%f1064, %f128;
	@%p292 bra 	$L__BB1_276;
	ld.global.u32 	%r1256, [%rd26+4];
	add.s32 	%r1257, %r1256, %r391;
	cvt.rn.f32.u32 	%f1064, %r1257;
$L__BB1_276:
	add.s32 	%r1258, %r207, %r2;
	mul.wide.s32 	%rd562, %r1258, 4;
	add.s64 	%rd563, %rd1, %rd562;
	ld.global.u32 	%r1259, [%rd563];
	add.s32 	%r1260, %r1259, %r392;
	cvt.rn.f32.u32 	%f661, %r1260;
	min.f32 	%f662, %f1064, %f661;
	min.f32 	%f663, %f1063, %f662;
	min.f32 	%f664, %f128, %f663;
	cvt.rn.f32.u32 	%f665, %r206;
	add.f32 	%f666, %f664, %f665;
	sub.f32 	%f667, %f666, %f661;
	add.f32 	%f668, %f667, %f72;
	cvt.rzi.u32.f32 	%r1261, %f668;
	add.s32 	%r1262, %r205, %r2;
	mul.wide.s32 	%rd564, %r1262, 4;
	add.s64 	%rd565, %rd1, %rd564;
	st.global.u32 	[%rd565], %r1261;
	bra.uni 	$L__BB1_278;
$L__BB1_277:
	add.s32 	%r1263, %r205, %r2;
	mul.wide.s32 	%rd566, %r1263, 4;
	add.s64 	%rd567, %rd1, %rd566;
	mov.b32 	%r1264, 0;
	st.global.u32 	[%rd567], %r1264;
$L__BB1_278:
	add.s32 	%r208, %r1953, -2;
	setp.gt.s32 	%p293, %r1953, 1;
	mov.u32 	%r1953, %r208;
	@%p293 bra 	$L__BB1_264;
	bra.uni 	$L__BB1_230;
$L__BB1_279:
	setp.eq.s32 	%p345, %r3, 0;
	sub.s32 	%r1367, %r210, %r389;
	add.s32 	%r1368, %r1367, %r157;
	mul.lo.s32 	%r214, %r1368, %r390;
	add.s32 	%r1369, %r214, %r3;
	add.s32 	%r1370, %r1369, %r2;
	mul.wide.s32 	%rd594, %r1370, 4;
	add.s64 	%rd27, %rd1, %rd594;
	ld.global.u32 	%r1371, [%rd27];
	cvt.rn.f32.u32 	%f133, %r1371;
	mov.f32 	%f1065, %f133;
	@%p345 bra 	$L__BB1_281;
	ld.global.u32 	%r1372, [%rd27+-4];
	add.s32 	%r1373, %r1372, %r391;
	cvt.rn.f32.u32 	%f1065, %r1373;
$L__BB1_281:
	setp.eq.s32 	%p346, %r3, %r150;
	mov.f32 	%f1066, %f133;
	@%p346 bra 	$L__BB1_283;
	ld.global.u32 	%r1374, [%rd27+4];
	add.s32 	%r1375, %r1374, %r391;
	cvt.rn.f32.u32 	%f1066, %r1375;
$L__BB1_283:
	add.s32 	%r1376, %r214, %r2;
	mul.wide.s32 	%rd595, %r1376, 4;
	add.s64 	%rd596, %rd1, %rd595;
	ld.global.u32 	%r1377, [%rd596];
	add.s32 	%r1378, %r1377, %r392;
	cvt.rn.f32.u32 	%f743, %r1378;
	min.f32 	%f744, %f1066, %f743;
	min.f32 	%f745, %f1065, %f744;
	min.f32 	%f746, %f133, %f745;
	cvt.rn.f32.u32 	%f747, %r213;
	add.f32 	%f748, %f746, %f747;
	sub.f32 	%f749, %f748, %f743;
	add.f32 	%f750, %f749, %f72;
	cvt.rzi.u32.f32 	%r1379, %f750;
	add.s32 	%r1380, %r212, %r2;
	mul.wide.s32 	%rd597, %r1380, 4;
	add.s64 	%rd598, %rd1, %rd597;
	st.global.u32 	[%rd598], %r1379;
$L__BB1_284:
	add.s32 	%r1383, %r211, %r389;
	mad.lo.s32 	%r215, %r1383, %r390, %r3;
	mul.wide.s32 	%rd601, %r215, 4;
	add.s64 	%rd602, %rd2, %rd601;
	ld.global.u32 	%r216, [%rd602];
	setp.eq.s32 	%p347, %r216, 30;
	@%p347 bra 	$L__BB1_290;
	setp.eq.s32 	%p348, %r3, 0;
	add.s32 	%r217, %r210, %r157;
	add.s32 	%r1384, %r212, %r390;
	add.s32 	%r1385, %r1384, %r2;
	mul.wide.s32 	%rd603, %r1385, 4;
	add.s64 	%rd28, %rd1, %rd603;
	ld.global.u32 	%r1386, [%rd28];
	cvt.rn.f32.u32 	%f138, %r1386;
	mov.f32 	%f1067, %f138;
	@%p348 bra 	$L__BB1_287;
	ld.global.u32 	%r1387, [%rd28+-4];
	add.s32 	%r1388, %r1387, %r391;
	cvt.rn.f32.u32 	%f1067, %r1388;
$L__BB1_287:
	setp.eq.s32 	%p349, %r3, %r150;
	mov.f32 	%f1068, %f138;
	@%p349 bra 	$L__BB1_289;
	ld.global.u32 	%r1389, [%rd28+4];
	add.s32 	%r1390, %r1389, %r391;
	cvt.rn.f32.u32 	%f1068, %r1390;
$L__BB1_289:
	mad.lo.s32 	%r1391, %r217, %r390, %r2;
	mul.wide.s32 	%rd604, %r1391, 4;
	add.s64 	%rd605, %rd1, %rd604;
	ld.global.u32 	%r1392, [%rd605];
	add.s32 	%r1393, %r1392, %r392;
	cvt.rn.f32.u32 	%f751, %r1393;
	min.f32 	%f752, %f1068, %f751;
	min.f32 	%f753, %f1067, %f752;
	min.f32 	%f754, %f138, %f753;
	cvt.rn.f32.u32 	%f755, %r216;
	add.f32 	%f756, %f754, %f755;
	sub.f32 	%f757, %f756, %f751;
	add.f32 	%f758, %f757, %f72;
	cvt.rzi.u32.f32 	%r1394, %f758;
	add.s32 	%r1395, %r215, %r2;
	mul.wide.s32 	%rd606, %r1395, 4;
	add.s64 	%rd607, %rd1, %rd606;
	st.global.u32 	[%rd607], %r1394;
	bra.uni 	$L__BB1_291;
$L__BB1_290:
	add.s32 	%r1396, %r215, %r2;
	mul.wide.s32 	%rd608, %r1396, 4;
	add.s64 	%rd609, %rd1, %rd608;
	mov.b32 	%r1397, 0;
	st.global.u32 	[%rd609], %r1397;
$L__BB1_291:
	ld.param.u32 	%r1883, [_Z19cost_aggregate_diagPjS_jjjjj_param_2];
	add.s32 	%r1954, %r1954, 2;
	setp.ne.s32 	%p350, %r1954, %r1883;
	@%p350 bra 	$L__BB1_262;
$L__BB1_292:
	add.s32 	%r1940, %r158, 1;
	setp.eq.s32 	%p395, %r158, %r156;
	@%p395 bra 	$L__BB1_482;
	bra.uni 	$L__BB1_196;
$L__BB1_293:
	add.s32 	%r893, %r264, %r251;
	mul.wide.s32 	%rd321, %r893, 4;
	add.s64 	%rd322, %rd1, %rd321;
	mov.b32 	%r894, 0;
	st.global.u32 	[%rd322], %r894;
$L__BB1_294:
	add.s32 	%r1968, %r1968, 1;
	setp.eq.s32 	%p201, %r1968, %r389;
	@%p201 bra 	$L__BB1_317;
	bra.uni 	$L__BB1_38;
$L__BB1_295:
	.pragma "nounroll";
	mul.wide.u32 	%rd312, %r1969, 4;
	add.s64 	%rd313, %rd30, %rd312;
	ld.global.u32 	%r826, [%rd313];
	add.s32 	%r827, %r826, %r392;
	cvt.rn.f32.u32 	%f490, %r827;
	setp.gt.f32 	%p162, %f1078, %f490;
	selp.f32 	%f491, %f490, %f1078, %p162;
	ld.global.u32 	%r828, [%rd313+4];
	add.s32 	%r829, %r828, %r392;
	cvt.rn.f32.u32 	%f492, %r829;
	setp.gt.f32 	%p163, %f491, %f492;
	selp.f32 	%f493, %f492, %f491, %p163;
	ld.global.u32 	%r830, [%rd313+8];
	add.s32 	%r831, %r830, %r392;
	cvt.rn.f32.u32 	%f494, %r831;
	setp.gt.f32 	%p164, %f493, %f494;
	selp.f32 	%f495, %f494, %f493, %p164;
	ld.global.u32 	%r832, [%rd313+12];
	add.s32 	%r833, %r832, %r392;
	cvt.rn.f32.u32 	%f496, %r833;
	setp.gt.f32 	%p165, %f495, %f496;
	selp.f32 	%f497, %f496, %f495, %p165;
	ld.global.u32 	%r834, [%rd313+16];
	add.s32 	%r835, %r834, %r392;
	cvt.rn.f32.u32 	%f498, %r835;
	setp.gt.f32 	%p166, %f497, %f498;
	selp.f32 	%f499, %f498, %f497, %p166;
	ld.global.u32 	%r836, [%rd313+20];
	add.s32 	%r837, %r836, %r392;
	cvt.rn.f32.u32 	%f500, %r837;
	setp.gt.f32 	%p167, %f499, %f500;
	selp.f32 	%f501, %f500, %f499, %p167;
	ld.global.u32 	%r838, [%rd313+24];
	add.s32 	%r839, %r838, %r392;
	cvt.rn.f32.u32 	%f502, %r839;
	setp.gt.f32 	%p168, %f501, %f502;
	selp.f32 	%f503, %f502, %f501, %p168;
	ld.global.u32 	%r840, [%rd313+28];
	add.s32 	%r841, %r840, %r392;
	cvt.rn.f32.u32 	%f504, %r841;
	setp.gt.f32 	%p169, %f503, %f504;
	selp.f32 	%f505, %f504, %f503, %p169;
	ld.global.u32 	%r842, [%rd313+32];
	add.s32 	%r843, %r842, %r392;
	cvt.rn.f32.u32 	%f506, %r843;
	setp.gt.f32 	%p170, %f505, %f506;
	selp.f32 	%f507, %f506, %f505, %p170;
	ld.global.u32 	%r844, [%rd313+36];
	add.s32 	%r845, %r844, %r392;
	cvt.rn.f32.u32 	%f508, %r845;
	setp.gt.f32 	%p171, %f507, %f508;
	selp.f32 	%f509, %f508, %f507, %p171;
	ld.global.u32 	%r846, [%rd313+40];
	add.s32 	%r847, %r846, %r392;
	cvt.rn.f32.u32 	%f510, %r847;
	setp.gt.f32 	%p172, %f509, %f510;
	selp.f32 	%f511, %f510, %f509, %p172;
	ld.global.u32 	%r848, [%rd313+44];
	add.s32 	%r849, %r848, %r392;
	cvt.rn.f32.u32 	%f512, %r849;
	setp.gt.f32 	%p173, %f511, %f512;
	selp.f32 	%f513, %f512, %f511, %p173;
	ld.global.u32 	%r850, [%rd313+48];
	add.s32 	%r851, %r850, %r392;
	cvt.rn.f32.u32 	%f514, %r851;
	setp.gt.f32 	%p174, %f513, %f514;
	selp.f32 	%f515, %f514, %f513, %p174;
	ld.global.u32 	%r852, [%rd313+52];
	add.s32 	%r853, %r852, %r392;
	cvt.rn.f32.u32 	%f516, %r853;
	setp.gt.f32 	%p175, %f515, %f516;
	selp.f32 	%f517, %f516, %f515, %p175;
	ld.global.u32 	%r854, [%rd313+56];
	add.s32 	%r855, %r854, %r392;
	cvt.rn.f32.u32 	%f518, %r855;
	setp.gt.f32 	%p176, %f517, %f518;
	selp.f32 	%f519, %f518, %f517, %p176;
	ld.global.u32 	%r856, [%rd313+60];
	add.s32 	%r857, %r856, %r392;
	cvt.rn.f32.u32 	%f520, %r857;
	setp.gt.f32 	%p177, %f519, %f520;
	selp.f32 	%f1078, %f520, %f519, %p177;
	add.s32 	%r1971, %r1969, 16;
	add.s32 	%r858, %r1969, 15;
	and.b32  	%r859, %r252, -16;
	setp.eq.s32 	%p178, %r858, %r859;
	mov.u32 	%r1969, %r1971;
	@%p178 bra 	$L__BB1_296;
	bra.uni 	$L__BB1_295;
$L__BB1_296:
	and.b32  	%r860, %r252, 15;
	setp.eq.s32 	%p179, %r860, 0;
	@%p179 bra 	$L__BB1_306;
	setp.lt.u32 	%p180, %r254, 7;
	@%p180 bra 	$L__BB1_299;
	mul.wide.s32 	%rd314, %r1971, 4;
	add.s64 	%rd315, %rd30, %rd314;
	ld.global.u32 	%r861, [%rd315];
	add.s32 	%r862, %r861, %r392;
	cvt.rn.f32.u32 	%f522, %r862;
	setp.gt.f32 	%p181, %f1078, %f522;
	selp.f32 	%f523, %f522, %f1078, %p181;
	ld.global.u32 	%r863, [%rd315+4];
	add.s32 	%r864, %r863, %r392;
	cvt.rn.f32.u32 	%f524, %r864;
	setp.gt.f32 	%p182, %f523, %f524;
	selp.f32 	%f525, %f524, %f523, %p182;
	ld.global.u32 	%r865, [%rd315+8];
	add.s32 	%r866, %r865, %r392;
	cvt.rn.f32.u32 	%f526, %r866;
	setp.gt.f32 	%p183, %f525, %f526;
	selp.f32 	%f527, %f526, %f525, %p183;
	ld.global.u32 	%r867, [%rd315+12];
	add.s32 	%r868, %r867, %r392;
	cvt.rn.f32.u32 	%f528, %r868;
	setp.gt.f32 	%p184, %f527, %f528;
	selp.f32 	%f529, %f528, %f527, %p184;
	ld.global.u32 	%r869, [%rd315+16];
	add.s32 	%r870, %r869, %r392;
	cvt.rn.f32.u32 	%f530, %r870;
	setp.gt.f32 	%p185, %f529, %f530;
	selp.f32 	%f531, %f530, %f529, %p185;
	ld.global.u32 	%r871, [%rd315+20];
	add.s32 	%r872, %r871, %r392;
	cvt.rn.f32.u32 	%f532, %r872;
	setp.gt.f32 	%p186, %f531, %f532;
	selp.f32 	%f533, %f532, %f531, %p186;
	ld.global.u32 	%r873, [%rd315+24];
	add.s32 	%r874, %r873, %r392;
	cvt.rn.f32.u32 	%f534, %r874;
	setp.gt.f32 	%p187, %f533, %f534;
	selp.f32 	%f535, %f534, %f533, %p187;
	ld.global.u32 	%r875, [%rd315+28];
	add.s32 	%r876, %r875, %r392;
	cvt.rn.f32.u32 	%f536, %r876;
	setp.gt.f32 	%p188, %f535, %f536;
	selp.f32 	%f1078, %f536, %f535, %p188;
	add.s32 	%r1971, %r1971, 8;
$L__BB1_299:
	setp.eq.s32 	%p189, %r256, 0;
	@%p189 bra 	$L__BB1_306;
	setp.lt.u32 	%p190, %r255, 3;
	@%p190 bra 	$L__BB1_302;
	mul.wide.s32 	%rd316, %r1971, 4;
	add.s64 	%rd317, %rd30, %rd316;
	ld.global.u32 	%r877, [%rd317];
	add.s32 	%r878, %r877, %r392;
	cvt.rn.f32.u32 	%f538, %r878;
	setp.gt.f32 	%p191, %f1078, %f538;
	selp.f32 	%f539, %f538, %f1078, %p191;
	ld.global.u32 	%r879, [%rd317+4];
	add.s32 	%r880, %r879, %r392;
	cvt.rn.f32.u32 	%f540, %r880;
	setp.gt.f32 	%p192, %f539, %f540;
	selp.f32 	%f541, %f540, %f539, %p192;
	ld.global.u32 	%r881, [%rd317+8];
	add.s32 	%r882, %r881, %r392;
	cvt.rn.f32.u32 	%f542, %r882;
	setp.gt.f32 	%p193, %f541, %f542;
	selp.f32 	%f543, %f542, %f541, %p193;
	ld.global.u32 	%r883, [%rd317+12];
	add.s32 	%r884, %r883, %r392;
	cvt.rn.f32.u32 	%f544, %r884;
	setp.gt.f32 	%p194, %f543, %f544;
	selp.f32 	%f1078, %f544, %f543, %p194;
	add.s32 	%r1971, %r1971, 4;
$L__BB1_302:
	setp.eq.s32 	%p195, %r257, 0;
	@%p195 bra 	$L__BB1_306;
	setp.eq.s32 	%p196, %r257, 1;
	mul.wide.s32 	%rd318, %r1971, 4;
	add.s64 	%rd31, %rd30, %rd318;
	ld.global.u32 	%r885, [%rd31];
	add.s32 	%r886, %r885, %r392;
	cvt.rn.f32.u32 	%f545, %r886;
	setp.gt.f32 	%p197, %f1078, %f545;
	selp.f32 	%f1078, %f545, %f1078, %p197;
	@%p196 bra 	$L__BB1_306;
	setp.eq.s32 	%p198, %r257, 2;
	ld.global.u32 	%r887, [%rd31+4];
	add.s32 	%r888, %r887, %r392;
	cvt.rn.f32.u32 	%f546, %r888;
	setp.gt.f32 	%p199, %f1078, %f546;
	selp.f32 	%f1078, %f546, %f1078, %p199;
	@%p198 bra 	$L__BB1_306;
	ld.global.u32 	%r889, [%rd31+8];
	add.s32 	%r890, %r889, %r392;
	cvt.rn.f32.u32 	%f547, %r890;
	setp.gt.f32 	%p200, %f1078, %f547;
	selp.f32 	%f1078, %f547, %f1078, %p200;
$L__BB1_306:
	min.f32 	%f548, %f1070, %f1078;
	min.f32 	%f549, %f1069, %f548;
	min.f32 	%f550, %f144, %f549;
	cvt.rn.f32.u32 	%f551, %r265;
	add.f32 	%f552, %f550, %f551;
	sub.f32 	%f553, %f552, %f1078;
	add.f32 	%f554, %f553, %f143;
	cvt.rzi.u32.f32 	%r891, %f554;
	add.s32 	%r892, %r264, %r251;
	mul.wide.s32 	%rd319, %r892, 4;
	add.s64 	%rd320, %rd1, %rd319;
	st.global.u32 	[%rd320], %r891;
	bra.uni 	$L__BB1_294;
$L__BB1_307:
	sub.s32 	%r760, %r259, %r389;
	and.b32  	%r761, %r760, 1;
	setp.eq.b32 	%p146, %r761, 1;
	mov.u32 	%r1980, %r1967;
	@%p146 bra 	$L__BB1_316;
	add.s32 	%r762, %r1967, %r261;
	mad.lo.s32 	%r275, %r762, %r390, %r3;
	mul.wide.s32 	%rd282, %r275, 4;
	add.s64 	%rd283, %rd2, %rd282;
	ld.global.u32 	%r276, [%rd283];
	setp.eq.s32 	%p147, %r276, 30;
	@%p147 bra 	$L__BB1_314;
	setp.eq.s32 	%p148, %r3, 0;
	add.s32 	%r763, %r262, %r259;
	mul.lo.s32 	%r277, %r763, %r390;
	add.s32 	%r764, %r277, %r3;
	add.s32 	%r765, %r764, %r251;
	mul.wide.s32 	%rd284, %r765, 4;
	add.s64 	%rd32, %rd1, %rd284;
	ld.global.u32 	%r766, [%rd32];
	cvt.rn.f32.u32 	%f164, %r766;
	mov.f32 	%f1079, %f164;
	@%p148 bra 	$L__BB1_311;
	ld.global.u32 	%r767, [%rd32+-4];
	add.s32 	%r768, %r767, %r391;
	cvt.rn.f32.u32 	%f1079, %r768;
$L__BB1_311:
	setp.eq.s32 	%p149, %r3, %r252;
	mov.f32 	%f1080, %f164;
	@%p149 bra 	$L__BB1_313;
	ld.global.u32 	%r769, [%rd32+4];
	add.s32 	%r770, %r769, %r391;
	cvt.rn.f32.u32 	%f1080, %r770;
$L__BB1_313:
	add.s32 	%r771, %r277, %r251;
	mul.wide.s32 	%rd285, %r771, 4;
	add.s64 	%rd286, %rd1, %rd285;
	ld.global.u32 	%r772, [%rd286];
	add.s32 	%r773, %r772, %r392;
	cvt.rn.f32.u32 	%f465, %r773;
	min.f32 	%f466, %f1080, %f465;
	min.f32 	%f467, %f1079, %f466;
	min.f32 	%f468, %f164, %f467;
	cvt.rn.f32.u32 	%f469, %r276;
	add.f32 	%f470, %f468, %f469;
	sub.f32 	%f471, %f470, %f465;
	add.f32 	%f472, %f471, %f143;
	cvt.rzi.u32.f32 	%r774, %f472;
	add.s32 	%r775, %r275, %r251;
	mul.wide.s32 	%rd287, %r775, 4;
	add.s64 	%rd288, %rd1, %rd287;
	st.global.u32 	[%rd288], %r774;
	bra.uni 	$L__BB1_315;
$L__BB1_314:
	add.s32 	%r776, %r275, %r251;
	mul.wide.s32 	%rd289, %r776, 4;
	add.s64 	%rd290, %rd1, %rd289;
	mov.b32 	%r777, 0;
	st.global.u32 	[%rd290], %r777;
$L__BB1_315:
	add.s32 	%r1980, %r259, 2;
$L__BB1_316:
	add.s32 	%r778, %r389, -2;
	setp.eq.s32 	%p150, %r778, %r259;
	@%p150 bra 	$L__BB1_317;
	bra.uni 	$L__BB1_352;
$L__BB1_317:
	setp.lt.s32 	%p202, %r390, 2;
	@%p202 bra 	$L__BB1_340;
	mov.u32 	%r1974, %r1967;
$L__BB1_319:
	mul.lo.s32 	%r281, %r1974, %r389;
	add.s32 	%r946, %r281, %r1967;
	mad.lo.s32 	%r282, %r946, %r390, %r3;
	mul.wide.s32 	%rd350, %r282, 4;
	add.s64 	%rd351, %rd2, %rd350;
	ld.global.u32 	%r283, [%rd351];
	setp.eq.s32 	%p215, %r283, 30;
	@%p215 bra 	$L__BB1_326;
	setp.eq.s32 	%p216, %r3, 0;
	sub.s32 	%r947, %r281, %r389;
	add.s32 	%r948, %r947, %r259;
	mul.lo.s32 	%r284, %r948, %r390;
	add.s32 	%r949, %r284, %r3;
	add.s32 	%r950, %r949, %r251;
	mul.wide.s32 	%rd352, %r950, 4;
	add.s64 	%rd33, %rd1, %rd352;
	ld.global.u32 	%r951, [%rd33];
	cvt.rn.f32.u32 	%f169, %r951;
	mov.f32 	%f1081, %f169;
	@%p216 bra 	$L__BB1_322;
	ld.global.u32 	%r952, [%rd33+-4];
	add.s32 	%r953, %r952, %r391;
	cvt.rn.f32.u32 	%f1081, %r953;
$L__BB1_322:
	setp.eq.s32 	%p217, %r3, %r252;
	mov.f32 	%f1082, %f169;
	@%p217 bra 	$L__BB1_324;
	ld.global.u32 	%r954, [%rd33+4];
	add.s32 	%r955, %r954, %r391;
	cvt.rn.f32.u32 	%f1082, %r955;
$L__BB1_324:
	setp.lt.u32 	%p218, %r253, 15;
	add.s32 	%r957, %r284, %r251;
	mul.wide.s32 	%rd353, %r957, 4;
	add.s64 	%rd34, %rd1, %rd353;
	ld.global.u32 	%r958, [%rd34];
	add.s32 	%r959, %r958, %r392;
	cvt.rn.f32.u32 	%f1090, %r959;
	mov.b32 	%r1977, 1;
	@%p218 bra 	$L__BB1_329;
	mov.b32 	%r1975, 1;
	bra.uni 	$L__BB1_328;
$L__BB1_326:
	add.s32 	%r1028, %r282, %r251;
	mul.wide.s32 	%rd363, %r1028, 4;
	add.s64 	%rd364, %rd1, %rd363;
	mov.b32 	%r1029, 0;
	st.global.u32 	[%rd364], %r1029;
$L__BB1_327:
	ld.param.u32 	%r1874, [_Z19cost_aggregate_diagPjS_jjjjj_param_2];
	add.s32 	%r1974, %r1974, 1;
	setp.eq.s32 	%p258, %r1974, %r1874;
	@%p258 bra 	$L__BB1_380;
	bra.uni 	$L__BB1_319;
$L__BB1_328:
	.pragma "nounroll";
	mul.wide.u32 	%rd354, %r1975, 4;
	add.s64 	%rd355, %rd34, %rd354;
	ld.global.u32 	%r961, [%rd355];
	add.s32 	%r962, %r961, %r392;
	cvt.rn.f32.u32 	%f580, %r962;
	setp.gt.f32 	%p219, %f1090, %f580;
	selp.f32 	%f581, %f580, %f1090, %p219;
	ld.global.u32 	%r963, [%rd355+4];
	add.s32 	%r964, %r963, %r392;
	cvt.rn.f32.u32 	%f582, %r964;
	setp.gt.f32 	%p220, %f581, %f582;
	selp.f32 	%f583, %f582, %f581, %p220;
	ld.global.u32 	%r965, [%rd355+8];
	add.s32 	%r966, %r965, %r392;
	cvt.rn.f32.u32 	%f584, %r966;
	setp.gt.f32 	%p221, %f583, %f584;
	selp.f32 	%f585, %f584, %f583, %p221;
	ld.global.u32 	%r967, [%rd355+12];
	add.s32 	%r968, %r967, %r392;
	cvt.rn.f32.u32 	%f586, %r968;
	setp.gt.f32 	%p222, %f585, %f586;
	selp.f32 	%f587, %f586, %f585, %p222;
	ld.global.u32 	%r969, [%rd355+16];
	add.s32 	%r970, %r969, %r392;
	cvt.rn.f32.u32 	%f588, %r970;
	setp.gt.f32 	%p223, %f587, %f588;
	selp.f32 	%f589, %f588, %f587, %p223;
	ld.global.u32 	%r971, [%rd355+20];
	add.s32 	%r972, %r971, %r392;
	cvt.rn.f32.u32 	%f590, %r972;
	setp.gt.f32 	%p224, %f589, %f590;
	selp.f32 	%f591, %f590, %f589, %p224;
	ld.global.u32 	%r973, [%rd355+24];
	add.s32 	%r974, %r973, %r392;
	cvt.rn.f32.u32 	%f592, %r974;
	setp.gt.f32 	%p225, %f591, %f592;
	selp.f32 	%f593, %f592, %f591, %p225;
	ld.global.u32 	%r975, [%rd355+28];
	add.s32 	%r976, %r975, %r392;
	cvt.rn.f32.u32 	%f594, %r976;
	setp.gt.f32 	%p226, %f593, %f594;
	selp.f32 	%f595, %f594, %f593, %p226;
	ld.global.u32 	%r977, [%rd355+32];
	add.s32 	%r978, %r977, %r392;
	cvt.rn.f32.u32 	%f596, %r978;
	setp.gt.f32 	%p227, %f595, %f596;
	selp.f32 	%f597, %f596, %f595, %p227;
	ld.global.u32 	%r979, [%rd355+36];
	add.s32 	%r980, %r979, %r392;
	cvt.rn.f32.u32 	%f598, %r980;
	setp.gt.f32 	%p228, %f597, %f598;
	selp.f32 	%f599, %f598, %f597, %p228;
	ld.global.u32 	%r981, [%rd355+40];
	add.s32 	%r982, %r981, %r392;
	cvt.rn.f32.u32 	%f600, %r982;
	setp.gt.f32 	%p229, %f599, %f600;
	selp.f32 	%f601, %f600, %f599, %p229;
	ld.global.u32 	%r983, [%rd355+44];
	add.s32 	%r984, %r983, %r392;
	cvt.rn.f32.u32 	%f602, %r984;
	setp.gt.f32 	%p230, %f601, %f602;
	selp.f32 	%f603, %f602, %f601, %p230;
	ld.global.u32 	%r985, [%rd355+48];
	add.s32 	%r986, %r985, %r392;
	cvt.rn.f32.u32 	%f604, %r986;
	setp.gt.f32 	%p231, %f603, %f604;
	selp.f32 	%f605, %f604, %f603, %p231;
	ld.global.u32 	%r987, [%rd355+52];
	add.s32 	%r988, %r987, %r392;
	cvt.rn.f32.u32 	%f606, %r988;
	setp.gt.f32 	%p232, %f605, %f606;
	selp.f32 	%f607, %f606, %f605, %p232;
	ld.global.u32 	%r989, [%rd355+56];
	add.s32 	%r990, %r989, %r392;
	cvt.rn.f32.u32 	%f608, %r990;
	setp.gt.f32 	%p233, %f607, %f608;
	selp.f32 	%f609, %f608, %f607, %p233;
	ld.global.u32 	%r991, [%rd355+60];
	add.s32 	%r992, %r991, %r392;
	cvt.rn.f32.u32 	%f610, %r992;
	setp.gt.f32 	%p234, %f609, %f610;
	selp.f32 	%f1090, %f610, %f609, %p234;
	add.s32 	%r1977, %r1975, 16;
	add.s32 	%r993, %r1975, 15;
	and.b32  	%r994, %r252, -16;
	setp.eq.s32 	%p235, %r993, %r994;
	mov.u32 	%r1975, %r1977;
	@%p235 bra 	$L__BB1_329;
	bra.uni 	$L__BB1_328;
$L__BB1_329:
	and.b32  	%r995, %r252, 15;
	setp.eq.s32 	%p236, %r995, 0;
	@%p236 bra 	$L__BB1_339;
	setp.lt.u32 	%p237, %r254, 7;
	@%p237 bra 	$L__BB1_332;
	mul.wide.s32 	%rd356, %r1977, 4;
	add.s64 	%rd357, %rd34, %rd356;
	ld.global.u32 	%r996, [%rd357];
	add.s32 	%r997, %r996, %r392;
	cvt.rn.f32.u32 	%f612, %r997;
	setp.gt.f32 	%p238, %f1090, %f612;
	selp.f32 	%f613, %f612, %f1090, %p238;
	ld.global.u32 	%r998, [%rd357+4];
	add.s32 	%r999, %r998, %r392;
	cvt.rn.f32.u32 	%f614, %r999;
	setp.gt.f32 	%p239, %f613, %f614;
	selp.f32 	%f615, %f614, %f613, %p239;
	ld.global.u32 	%r1000, [%rd357+8];
	add.s32 	%r1001, %r1000, %r392;
	cvt.rn.f32.u32 	%f616, %r1001;
	setp.gt.f32 	%p240, %f615, %f616;
	selp.f32 	%f617, %f616, %f615, %p240;
	ld.global.u32 	%r1002, [%rd357+12];
	add.s32 	%r1003, %r1002, %r392;
	cvt.rn.f32.u32 	%f618, %r1003;
	setp.gt.f32 	%p241, %f617, %f618;
	selp.f32 	%f619, %f618, %f617, %p241;
	ld.global.u32 	%r1004, [%rd357+16];
	add.s32 	%r1005, %r1004, %r392;
	cvt.rn.f32.u32 	%f620, %r1005;
	setp.gt.f32 	%p242, %f619, %f620;
	selp.f32 	%f621, %f620, %f619, %p242;
	ld.global.u32 	%r1006, [%rd357+20];
	add.s32 	%r1007, %r1006, %r392;
	cvt.rn.f32.u32 	%f622, %r1007;
	setp.gt.f32 	%p243, %f621, %f622;
	selp.f32 	%f623, %f622, %f621, %p243;
	ld.global.u32 	%r1008, [%rd357+24];
	add.s32 	%r1009, %r1008, %r392;
	cvt.rn.f32.u32 	%f624, %r1009;
	setp.gt.f32 	%p244, %f623, %f624;
	selp.f32 	%f625, %f624, %f623, %p244;
	ld.global.u32 	%r1010, [%rd357+28];
	add.s32 	%r1011, %r1010, %r392;
	cvt.rn.f32.u32 	%f626, %r1011;
	setp.gt.f32 	%p245, %f625, %f626;
	selp.f32 	%f1090, %f626, %f625, %p245;
	add.s32 	%r1977, %r1977, 8;
$L__BB1_332:
	setp.eq.s32 	%p246, %r256, 0;
	@%p246 bra 	$L__BB1_339;
	setp.lt.u32 	%p247, %r255, 3;
	@%p247 bra 	$L__BB1_335;
	mul.wide.s32 	%rd358, %r1977, 4;
	add.s64 	%rd359, %rd34, %rd358;
	ld.global.u32 	%r1012, [%rd359];
	add.s32 	%r1013, %r1012, %r392;
	cvt.rn.f32.u32 	%f628, %r1013;
	setp.gt.f32 	%p248, %f1090, %f628;
	selp.f32 	%f629, %f628, %f1090, %p248;
	ld.global.u32 	%r1014, [%rd359+4];
	add.s32 	%r1015, %r1014, %r392;
	cvt.rn.f32.u32 	%f630, %r1015;
	setp.gt.f32 	%p249, %f629, %f630;
	selp.f32 	%f631, %f630, %f629, %p249;
	ld.global.u32 	%r1016, [%rd359+8];
	add.s32 	%r1017, %r1016, %r392;
	cvt.rn.f32.u32 	%f632, %r1017;
	setp.gt.f32 	%p250, %f631, %f632;
	selp.f32 	%f633, %f632, %f631, %p250;
	ld.global.u32 	%r1018, [%rd359+12];
	add.s32 	%r1019, %r1018, %r392;
	cvt.rn.f32.u32 	%f634, %r1019;
	setp.gt.f32 	%p251, %f633, %f634;
	selp.f32 	%f1090, %f634, %f633, %p251;
	add.s32 	%r1977, %r1977, 4;
$L__BB1_335:
	setp.eq.s32 	%p252, %r257, 0;
	@%p252 bra 	$L__BB1_339;
	setp.eq.s32 	%p253, %r257, 1;
	mul.wide.s32 	%rd360, %r1977, 4;
	add.s64 	%rd35, %rd34, %rd360;
	ld.global.u32 	%r1020, [%rd35];
	add.s32 	%r1021, %r1020, %r392;
	cvt.rn.f32.u32 	%f635, %r1021;
	setp.gt.f32 	%p254, %f1090, %f635;
	selp.f32 	%f1090, %f635, %f1090, %p254;
	@%p253 bra 	$L__BB1_339;
	setp.eq.s32 	%p255, %r257, 2;
	ld.global.u32 	%r1022, [%rd35+4];
	add.s32 	%r1023, %r1022, %r392;
	cvt.rn.f32.u32 	%f636, %r1023;
	setp.gt.f32 	%p256, %f1090, %f636;
	selp.f32 	%f1090, %f636, %f1090, %p256;
	@%p255 bra 	$L__BB1_339;
	ld.global.u32 	%r1024, [%rd35+8];
	add.s32 	%r1025, %r1024, %r392;
	cvt.rn.f32.u32 	%f637, %r1025;
	setp.gt.f32 	%p257, %f1090, %f637;
	selp.f32 	%f1090, %f637, %f1090, %p257;
$L__BB1_339:
	min.f32 	%f638, %f1082, %f1090;
	min.f32 	%f639, %f1081, %f638;
	min.f32 	%f640, %f169, %f639;
	cvt.rn.f32.u32 	%f641, %r283;
	add.f32 	%f642, %f640, %f641;
	sub.f32 	%f643, %f642, %f1090;
	add.f32 	%f644, %f643, %f143;
	cvt.rzi.u32.f32 	%r1026, %f644;
	add.s32 	%r1027, %r282, %r251;
	mul.wide.s32 	%rd361, %r1027, 4;
	add.s64 	%rd362, %rd1, %rd361;
	st.global.u32 	[%rd362], %r1026;
	bra.uni 	$L__BB1_327;
$L__BB1_340:
	ld.param.u32 	%r1871, [_Z19cost_aggregate_diagPjS_jjjjj_param_2];
	sub.s32 	%r895, %r259, %r1871;
	and.b32  	%r896, %r895, 1;
	setp.eq.b32 	%p203, %r896, 1;
	mov.u32 	%r1981, %r1967;
	@%p203 bra 	$L__BB1_349;
	add.s32 	%r897, %r261, %r1967;
	mad.lo.s32 	%r293, %r897, %r390, %r3;
	mul.wide.s32 	%rd323, %r293, 4;
	add.s64 	%rd324, %rd2, %rd323;
	ld.global.u32 	%r294, [%rd324];
	setp.eq.s32 	%p204, %r294, 30;
	@%p204 bra 	$L__BB1_347;
	setp.eq.s32 	%p205, %r3, 0;
	add.s32 	%r898, %r262, %r259;
	mul.lo.s32 	%r295, %r898, %r390;
	add.s32 	%r899, %r295, %r3;
	add.s32 	%r900, %r899, %r251;
	mul.wide.s32 	%rd325, %r900, 4;
	add.s64 	%rd36, %rd1, %rd325;
	ld.global.u32 	%r901, [%rd36];
	cvt.rn.f32.u32 	%f189, %r901;
	mov.f32 	%f1091, %f189;
	@%p205 bra 	$L__BB1_344;
	ld.global.u32 	%r902, [%rd36+-4];
	add.s32 	%r903, %r902, %r391;
	cvt.rn.f32.u32 	%f1091, %r903;
$L__BB1_344:
	setp.eq.s32 	%p206, %r3, %r252;
	mov.f32 	%f1092, %f189;
	@%p206 bra 	$L__BB1_346;
	ld.global.u32 	%r904, [%rd36+4];
	add.s32 	%r905, %r904, %r391;
	cvt.rn.f32.u32 	%f1092, %r905;
$L__BB1_346:
	add.s32 	%r906, %r295, %r251;
	mul.wide.s32 	%rd326, %r906, 4;
	add.s64 	%rd327, %rd1, %rd326;
	ld.global.u32 	%r907, [%rd327];
	add.s32 	%r908, %r907, %r392;
	cvt.rn.f32.u32 	%f555, %r908;
	min.f32 	%f556, %f1092, %f555;
	min.f32 	%f557, %f1091, %f556;
	min.f32 	%f558, %f189, %f557;
	cvt.rn.f32.u32 	%f559, %r294;
	add.f32 	%f560, %f558, %f559;
	sub.f32 	%f561, %f560, %f555;
	add.f32 	%f562, %f561, %f143;
	cvt.rzi.u32.f32 	%r909, %f562;
	add.s32 	%r910, %r293, %r251;
	mul.wide.s32 	%rd328, %r910, 4;
	add.s64 	%rd329, %rd1, %rd328;
	st.global.u32 	[%rd329], %r909;
	bra.uni 	$L__BB1_348;
$L__BB1_347:
	add.s32 	%r911, %r293, %r251;
	mul.wide.s32 	%rd330, %r911, 4;
	add.s64 	%rd331, %rd1, %rd330;
	mov.b32 	%r912, 0;
	st.global.u32 	[%rd331], %r912;
$L__BB1_348:
	add.s32 	%r1981, %r259, 2;
$L__BB1_349:
	ld.param.u32 	%r1872, [_Z19cost_aggregate_diagPjS_jjjjj_param_2];
	add.s32 	%r913, %r1872, -2;
	setp.eq.s32 	%p207, %r913, %r259;
	@%p207 bra 	$L__BB1_380;
$L__BB1_350:
	mul.lo.s32 	%r307, %r1981, %r389;
	add.s32 	%r308, %r307, %r1967;
	mad.lo.s32 	%r309, %r308, %r390, %r3;
	mul.wide.s32 	%rd332, %r309, 4;
	add.s64 	%rd333, %rd2, %rd332;
	ld.global.u32 	%r310, [%rd333];
	setp.ne.s32 	%p208, %r310, 30;
	@%p208 bra 	$L__BB1_367;
	add.s32 	%r928, %r309, %r251;
	mul.wide.s32 	%rd339, %r928, 4;
	add.s64 	%rd340, %rd1, %rd339;
	mov.b32 	%r929, 0;
	st.global.u32 	[%rd340], %r929;
	bra.uni 	$L__BB1_372;
$L__BB1_352:
	add.s32 	%r779, %r1980, %r261;
	mad.lo.s32 	%r299, %r779, %r390, %r3;
	mul.wide.s32 	%rd291, %r299, 4;
	add.s64 	%rd37, %rd2, %rd291;
	ld.global.u32 	%r300, [%rd37];
	setp.ne.s32 	%p151, %r300, 30;
	@%p151 bra 	$L__BB1_354;
	add.s32 	%r794, %r299, %r251;
	mul.wide.s32 	%rd297, %r794, 4;
	add.s64 	%rd298, %rd1, %rd297;
	mov.b32 	%r795, 0;
	st.global.u32 	[%rd298], %r795;
	bra.uni 	$L__BB1_359;
$L__BB1_354:
	setp.eq.s32 	%p152, %r3, 0;
	add.s32 	%r780, %r262, %r1980;
	add.s32 	%r781, %r780, -1;
	mul.lo.s32 	%r301, %r781, %r390;
	add.s32 	%r782, %r301, %r3;
	add.s32 	%r783, %r782, %r251;
	mul.wide.s32 	%rd292, %r783, 4;
	add.s64 	%rd38, %rd1, %rd292;
	ld.global.u32 	%r784, [%rd38];
	cvt.rn.f32.u32 	%f194, %r784;
	mov.f32 	%f1093, %f194;
	@%p152 bra 	$L__BB1_356;
	ld.global.u32 	%r785, [%rd38+-4];
	add.s32 	%r786, %r785, %r391;
	cvt.rn.f32.u32 	%f1093, %r786;
$L__BB1_356:
	setp.eq.s32 	%p153, %r3, %r252;
	mov.f32 	%f1094, %f194;
	@%p153 bra 	$L__BB1_358;
	ld.global.u32 	%r787, [%rd38+4];
	add.s32 	%r788, %r787, %r391;
	cvt.rn.f32.u32 	%f1094, %r788;
$L__BB1_358:
	add.s32 	%r789, %r301, %r251;
	mul.wide.s32 	%rd293, %r789, 4;
	add.s64 	%rd294, %rd1, %rd293;
	ld.global.u32 	%r790, [%rd294];
	add.s32 	%r791, %r790, %r392;
	cvt.rn.f32.u32 	%f473, %r791;
	min.f32 	%f474, %f1094, %f473;
	min.f32 	%f475, %f1093, %f474;
	min.f32 	%f476, %f194, %f475;
	cvt.rn.f32.u32 	%f477, %r300;
	add.f32 	%f478, %f476, %f477;
	sub.f32 	%f479, %f478, %f473;
	add.f32 	%f480, %f479, %f143;
	cvt.rzi.u32.f32 	%r792, %f480;
	add.s32 	%r793, %r299, %r251;
	mul.wide.s32 	%rd295, %r793, 4;
	add.s64 	%rd296, %rd1, %rd295;
	st.global.u32 	[%rd296], %r792;
$L__BB1_359:
	add.s32 	%r302, %r299, %r390;
	mul.wide.s32 	%rd299, %r390, 4;
	add.s64 	%rd300, %rd37, %rd299;
	ld.global.u32 	%r303, [%rd300];
	setp.eq.s32 	%p154, %r303, 30;
	@%p154 bra 	$L__BB1_365;
	setp.eq.s32 	%p155, %r3, 0;
	add.s32 	%r796, %r262, %r1980;
	mul.lo.s32 	%r304, %r796, %r390;
	add.s32 	%r797, %r304, %r3;
	add.s32 	%r798, %r797, %r251;
	mul.wide.s32 	%rd301, %r798, 4;
	add.s64 	%rd39, %rd1, %rd301;
	ld.global.u32 	%r799, [%rd39];
	cvt.rn.f32.u32 	%f199, %r799;
	mov.f32 	%f1095, %f199;
	@%p155 bra 	$L__BB1_362;
	ld.global.u32 	%r800, [%rd39+-4];
	add.s32 	%r801, %r800, %r391;
	cvt.rn.f32.u32 	%f1095, %r801;
$L__BB1_362:
	setp.eq.s32 	%p156, %r3, %r252;
	mov.f32 	%f1096, %f199;
	@%p156 bra 	$L__BB1_364;
	ld.global.u32 	%r802, [%rd39+4];
	add.s32 	%r803, %r802, %r391;
	cvt.rn.f32.u32 	%f1096, %r803;
$L__BB1_364:
	add.s32 	%r804, %r304, %r251;
	mul.wide.s32 	%rd302, %r804, 4;
	add.s64 	%rd303, %rd1, %rd302;
	ld.global.u32 	%r805, [%rd303];
	add.s32 	%r806, %r805, %r392;
	cvt.rn.f32.u32 	%f481, %r806;
	min.f32 	%f482, %f1096, %f481;
	min.f32 	%f483, %f1095, %f482;
	min.f32 	%f484, %f199, %f483;
	cvt.rn.f32.u32 	%f485, %r303;
	add.f32 	%f486, %f484, %f485;
	sub.f32 	%f487, %f486, %f481;
	add.f32 	%f488, %f487, %f143;
	cvt.rzi.u32.f32 	%r807, %f488;
	add.s32 	%r808, %r302, %r251;
	mul.wide.s32 	%rd304, %r808, 4;
	add.s64 	%rd305, %rd1, %rd304;
	st.global.u32 	[%rd305], %r807;
	bra.uni 	$L__BB1_366;
$L__BB1_365:
	add.s32 	%r809, %r302, %r251;
	mul.wide.s32 	%rd306, %r809, 4;
	add.s64 	%rd307, %rd1, %rd306;
	mov.b32 	%r810, 0;
	st.global.u32 	[%rd307], %r810;
$L__BB1_366:
	add.s32 	%r1980, %r1980, 2;
	setp.eq.s32 	%p157, %r1980, %r389;
	@%p157 bra 	$L__BB1_317;
	bra.uni 	$L__BB1_352;
$L__BB1_367:
	setp.eq.s32 	%p209, %r3, 0;
	sub.s32 	%r914, %r307, %r389;
	add.s32 	%r915, %r914, %r259;
	mul.lo.s32 	%r311, %r915, %r390;
	add.s32 	%r916, %r311, %r3;
	add.s32 	%r917, %r916, %r251;
	mul.wide.s32 	%rd334, %r917, 4;
	add.s64 	%rd40, %rd1, %rd334;
	ld.global.u32 	%r918, [%rd40];
	cvt.rn.f32.u32 	%f204, %r918;
	mov.f32 	%f1097, %f204;
	@%p209 bra 	$L__BB1_369;
	ld.global.u32 	%r919, [%rd40+-4];
	add.s32 	%r920, %r919, %r391;
	cvt.rn.f32.u32 	%f1097, %r920;
$L__BB1_369:
	setp.eq.s32 	%p210, %r3, %r252;
	mov.f32 	%f1098, %f204;
	@%p210 bra 	$L__BB1_371;
	ld.global.u32 	%r921, [%rd40+4];
	add.s32 	%r922, %r921, %r391;
	cvt.rn.f32.u32 	%f1098, %r922;
$L__BB1_371:
	add.s32 	%r923, %r311, %r251;
	mul.wide.s32 	%rd335, %r923, 4;
	add.s64 	%rd336, %rd1, %rd335;
	ld.global.u32 	%r924, [%rd336];
	add.s32 	%r925, %r924, %r392;
	cvt.rn.f32.u32 	%f563, %r925;
	min.f32 	%f564, %f1098, %f563;
	min.f32 	%f565, %f1097, %f564;
	min.f32 	%f566, %f204, %f565;
	cvt.rn.f32.u32 	%f567, %r310;
	add.f32 	%f568, %f566, %f567;
	sub.f32 	%f569, %f568, %f563;
	add.f32 	%f570, %f569, %f143;
	cvt.rzi.u32.f32 	%r926, %f570;
	add.s32 	%r927, %r309, %r251;
	mul.wide.s32 	%rd337, %r927, 4;
	add.s64 	%rd338, %rd1, %rd337;
	st.global.u32 	[%rd338], %r926;
$L__BB1_372:
	add.s32 	%r930, %r308, %r389;
	mad.lo.s32 	%r312, %r930, %r390, %r3;
	mul.wide.s32 	%rd341, %r312, 4;
	add.s64 	%rd342, %rd2, %rd341;
	ld.global.u32 	%r313, [%rd342];
	setp.eq.s32 	%p211, %r313, 30;
	@%p211 bra 	$L__BB1_378;
	setp.eq.s32 	%p212, %r3, 0;
	add.s32 	%r931, %r307, %r259;
	mul.lo.s32 	%r314, %r931, %r390;
	add.s32 	%r932, %r314, %r3;
	add.s32 	%r933, %r932, %r251;
	mul.wide.s32 	%rd343, %r933, 4;
	add.s64 	%rd41, %rd1, %rd343;
	ld.global.u32 	%r934, [%rd41];
	cvt.rn.f32.u32 	%f209, %r934;
	mov.f32 	%f1099, %f209;
	@%p212 bra 	$L__BB1_375;
	ld.global.u32 	%r935, [%rd41+-4];
	add.s32 	%r936, %r935, %r391;
	cvt.rn.f32.u32 	%f1099, %r936;
$L__BB1_375:
	setp.eq.s32 	%p213, %r3, %r252;
	mov.f32 	%f1100, %f209;
	@%p213 bra 	$L__BB1_377;
	ld.global.u32 	%r937, [%rd41+4];
	add.s32 	%r938, %r937, %r391;
	cvt.rn.f32.u32 	%f1100, %r938;
$L__BB1_377:
	add.s32 	%r939, %r314, %r251;
	mul.wide.s32 	%rd344, %r939, 4;
	add.s64 	%rd345, %rd1, %rd344;
	ld.global.u32 	%r940, [%rd345];
	add.s32 	%r941, %r940, %r392;
	cvt.rn.f32.u32 	%f571, %r941;
	min.f32 	%f572, %f1100, %f571;
	min.f32 	%f573, %f1099, %f572;
	min.f32 	%f574, %f209, %f573;
	cvt.rn.f32.u32 	%f575, %r313;
	add.f32 	%f576, %f574, %f575;
	sub.f32 	%f577, %f576, %f571;
	add.f32 	%f578, %f577, %f143;
	cvt.rzi.u32.f32 	%r942, %f578;
	add.s32 	%r943, %r312, %r251;
	mul.wide.s32 	%rd346, %r943, 4;
	add.s64 	%rd347, %rd1, %rd346;
	st.global.u32 	[%rd347], %r942;
	bra.uni 	$L__BB1_379;
$L__BB1_378:
	add.s32 	%r944, %r312, %r251;
	mul.wide.s32 	%rd348, %r944, 4;
	add.s64 	%rd349, %rd1, %rd348;
	mov.b32 	%r945, 0;
	st.global.u32 	[%rd349], %r945;
$L__BB1_379:
	ld.param.u32 	%r1873, [_Z19cost_aggregate_diagPjS_jjjjj_param_2];
	add.s32 	%r1981, %r1981, 2;
	setp.ne.s32 	%p214, %r1981, %r1873;
	@%p214 bra 	$L__BB1_350;
$L__BB1_380:
	setp.eq.s32 	%p259, %r259, %r258;
	@%p259 bra 	$L__BB1_482;
	bra.uni 	$L__BB1_36;
$L__BB1_381:
	ld.param.u32 	%r1862, [_Z19cost_aggregate_diagPjS_jjjjj_param_2];
	mul.lo.s32 	%r316, %r2, 3;
	add.s32 	%r394, %r1, -1;
	mad.lo.s32 	%r395, %r394, %r390, %r3;
	mul.wide.s32 	%rd56, %r395, 4;
	add.s64 	%rd57, %rd2, %rd56;
	ld.global.u32 	%r396, [%rd57];
	add.s32 	%r397, %r395, %r316;
	mul.wide.s32 	%rd58, %r397, 4;
	add.s64 	%rd59, %rd1, %rd58;
	st.global.u32 	[%rd59], %r396;
	min.s32 	%r317, %r389, %r1862;
	setp.lt.s32 	%p6, %r317, 2;
	@%p6 bra 	$L__BB1_482;
	ld.param.u32 	%r1863, [_Z19cost_aggregate_diagPjS_jjjjj_param_2];
	add.s32 	%r1983, %r389, -1;
	add.s32 	%r1984, %r1863, -1;
	add.s32 	%r320, %r390, -1;
	cvt.rn.f32.s32 	%f214, %r392;
	add.s32 	%r400, %r390, 15;
	and.b32  	%r401, %r400, 15;
	add.s32 	%r321, %r401, -1;
	add.s32 	%r402, %r390, 7;
	and.b32  	%r403, %r402, 7;
	add.s32 	%r322, %r403, -1;
	and.b32  	%r323, %r400, 7;
	and.b32  	%r324, %r402, 3;
	mov.b32 	%r1982, 1;
	mov.b32 	%r1985, 0;
$L__BB1_383:
	mov.u32 	%r325, %r1985;
	mov.u32 	%r328, %r1984;
	mov.u32 	%r327, %r1983;
	mov.u32 	%r1985, %r1982;
	bar.sync 	0;
	add.s32 	%r1983, %r327, -1;
	add.s32 	%r1984, %r328, -1;
	setp.lt.s32 	%p7, %r327, 1;
	@%p7 bra 	$L__BB1_417;
	setp.lt.s32 	%p8, %r390, 2;
	mul.lo.s32 	%r331, %r1984, %r389;
	mul.lo.s32 	%r332, %r328, %r389;
	add.s32 	%r333, %r332, 1;
	@%p8 bra 	$L__BB1_407;
	mov.u32 	%r1986, %r1983;
$L__BB1_386:
	add.s32 	%r453, %r1986, %r331;
	mad.lo.s32 	%r335, %r453, %r390, %r3;
	mul.wide.s32 	%rd87, %r335, 4;
	add.s64 	%rd88, %rd2, %rd87;
	ld.global.u32 	%r336, [%rd88];
	setp.eq.s32 	%p22, %r336, 30;
	@%p22 bra 	$L__BB1_393;
	setp.eq.s32 	%p23, %r3, 0;
	add.s32 	%r454, %r333, %r1986;
	mul.lo.s32 	%r337, %r454, %r390;
	add.s32 	%r455, %r337, %r3;
	add.s32 	%r456, %r455, %r316;
	mul.wide.s32 	%rd89, %r456, 4;
	add.s64 	%rd42, %rd1, %rd89;
	ld.global.u32 	%r457, [%rd42];
	cvt.rn.f32.u32 	%f215, %r457;
	mov.f32 	%f1101, %f215;
	@%p23 bra 	$L__BB1_389;
	ld.global.u32 	%r458, [%rd42+-4];
	add.s32 	%r459, %r458, %r391;
	cvt.rn.f32.u32 	%f1101, %r459;
$L__BB1_389:
	setp.eq.s32 	%p24, %r3, %r320;
	mov.f32 	%f1102, %f215;
	@%p24 bra 	$L__BB1_391;
	ld.global.u32 	%r460, [%rd42+4];
	add.s32 	%r461, %r460, %r391;
	cvt.rn.f32.u32 	%f1102, %r461;
$L__BB1_391:
	add.s32 	%r463, %r390, -2;
	setp.lt.u32 	%p25, %r463, 15;
	add.s32 	%r464, %r337, %r316;
	mul.wide.s32 	%rd90, %r464, 4;
	add.s64 	%rd43, %rd1, %rd90;
	ld.global.u32 	%r465, [%rd43];
	add.s32 	%r466, %r465, %r392;
	cvt.rn.f32.u32 	%f1110, %r466;
	mov.b32 	%r1989, 1;
	@%p25 bra 	$L__BB1_396;
	mov.b32 	%r1987, 1;
	bra.uni 	$L__BB1_395;
$L__BB1_393:
	add.s32 	%r535, %r335, %r316;
	mul.wide.s32 	%rd100, %r535, 4;
	add.s64 	%rd101, %rd1, %rd100;
	mov.b32 	%r536, 0;
	st.global.u32 	[%rd101], %r536;
$L__BB1_394:
	add.s32 	%r340, %r1986, -1;
	setp.eq.s32 	%p65, %r1986, 0;
	mov.u32 	%r1986, %r340;
	@%p65 bra 	$L__BB1_417;
	bra.uni 	$L__BB1_386;
$L__BB1_395:
	.pragma "nounroll";
	mul.wide.u32 	%rd91, %r1987, 4;
	add.s64 	%rd92, %rd43, %rd91;
	ld.global.u32 	%r468, [%rd92];
	add.s32 	%r469, %r468, %r392;
	cvt.rn.f32.u32 	%f310, %r469;
	setp.gt.f32 	%p26, %f1110, %f310;
	selp.f32 	%f311, %f310, %f1110, %p26;
	ld.global.u32 	%r470, [%rd92+4];
	add.s32 	%r471, %r470, %r392;
	cvt.rn.f32.u32 	%f312, %r471;
	setp.gt.f32 	%p27, %f311, %f312;
	selp.f32 	%f313, %f312, %f311, %p27;
	ld.global.u32 	%r472, [%rd92+8];
	add.s32 	%r473, %r472, %r392;
	cvt.rn.f32.u32 	%f314, %r473;
	setp.gt.f32 	%p28, %f313, %f314;
	selp.f32 	%f315, %f314, %f313, %p28;
	ld.global.u32 	%r474, [%rd92+12];
	add.s32 	%r475, %r474, %r392;
	cvt.rn.f32.u32 	%f316, %r475;
	setp.gt.f32 	%p29, %f315, %f316;
	selp.f32 	%f317, %f316, %f315, %p29;
	ld.global.u32 	%r476, [%rd92+16];
	add.s32 	%r477, %r476, %r392;
	cvt.rn.f32.u32 	%f318, %r477;
	setp.gt.f32 	%p30, %f317, %f318;
	selp.f32 	%f319, %f318, %f317, %p30;
	ld.global.u32 	%r478, [%rd92+20];
	add.s32 	%r479, %r478, %r392;
	cvt.rn.f32.u32 	%f320, %r479;
	setp.gt.f32 	%p31, %f319, %f320;
	selp.f32 	%f321, %f320, %f319, %p31;
	ld.global.u32 	%r480, [%rd92+24];
	add.s32 	%r481, %r480, %r392;
	cvt.rn.f32.u32 	%f322, %r481;
	setp.gt.f32 	%p32, %f321, %f322;
	selp.f32 	%f323, %f322, %f321, %p32;
	ld.global.u32 	%r482, [%rd92+28];
	add.s32 	%r483, %r482, %r392;
	cvt.rn.f32.u32 	%f324, %r483;
	setp.gt.f32 	%p33, %f323, %f324;
	selp.f32 	%f325, %f324, %f323, %p33;
	ld.global.u32 	%r484, [%rd92+32];
	add.s32 	%r485, %r484, %r392;
	cvt.rn.f32.u32 	%f326, %r485;
	setp.gt.f32 	%p34, %f325, %f326;
	selp.f32 	%f327, %f326, %f325, %p34;
	ld.global.u32 	%r486, [%rd92+36];
	add.s32 	%r487, %r486, %r392;
	cvt.rn.f32.u32 	%f328, %r487;
	setp.gt.f32 	%p35, %f327, %f328;
	selp.f32 	%f329, %f328, %f327, %p35;
	ld.global.u32 	%r488, [%rd92+40];
	add.s32 	%r489, %r488, %r392;
	cvt.rn.f32.u32 	%f330, %r489;
	setp.gt.f32 	%p36, %f329, %f330;
	selp.f32 	%f331, %f330, %f329, %p36;
	ld.global.u32 	%r490, [%rd92+44];
	add.s32 	%r491, %r490, %r392;
	cvt.rn.f32.u32 	%f332, %r491;
	setp.gt.f32 	%p37, %f331, %f332;
	selp.f32 	%f333, %f332, %f331, %p37;
	ld.global.u32 	%r492, [%rd92+48];
	add.s32 	%r493, %r492, %r392;
	cvt.rn.f32.u32 	%f334, %r493;
	setp.gt.f32 	%p38, %f333, %f334;
	selp.f32 	%f335, %f334, %f333, %p38;
	ld.global.u32 	%r494, [%rd92+52];
	add.s32 	%r495, %r494, %r392;
	cvt.rn.f32.u32 	%f336, %r495;
	setp.gt.f32 	%p39, %f335, %f336;
	selp.f32 	%f337, %f336, %f335, %p39;
	ld.global.u32 	%r496, [%rd92+56];
	add.s32 	%r497, %r496, %r392;
	cvt.rn.f32.u32 	%f338, %r497;
	setp.gt.f32 	%p40, %f337, %f338;
	selp.f32 	%f339, %f338, %f337, %p40;
	ld.global.u32 	%r498, [%rd92+60];
	add.s32 	%r499, %r498, %r392;
	cvt.rn.f32.u32 	%f340, %r499;
	setp.gt.f32 	%p41, %f339, %f340;
	selp.f32 	%f1110, %f340, %f339, %p41;
	add.s32 	%r1989, %r1987, 16;
	add.s32 	%r500, %r1987, 15;
	and.b32  	%r501, %r320, -16;
	setp.eq.s32 	%p42, %r500, %r501;
	mov.u32 	%r1987, %r1989;
	@%p42 bra 	$L__BB1_396;
	bra.uni 	$L__BB1_395;
$L__BB1_396:
	and.b32  	%r502, %r320, 15;
	setp.eq.s32 	%p43, %r502, 0;
	@%p43 bra 	$L__BB1_406;
	setp.lt.u32 	%p44, %r321, 7;
	@%p44 bra 	$L__BB1_399;
	mul.wide.s32 	%rd93, %r1989, 4;
	add.s64 	%rd94, %rd43, %rd93;
	ld.global.u32 	%r503, [%rd94];
	add.s32 	%r504, %r503, %r392;
	cvt.rn.f32.u32 	%f342, %r504;
	setp.gt.f32 	%p45, %f1110, %f342;
	selp.f32 	%f343, %f342, %f1110, %p45;
	ld.global.u32 	%r505, [%rd94+4];
	add.s32 	%r506, %r505, %r392;
	cvt.rn.f32.u32 	%f344, %r506;
	setp.gt.f32 	%p46, %f343, %f344;
	selp.f32 	%f345, %f344, %f343, %p46;
	ld.global.u32 	%r507, [%rd94+8];
	add.s32 	%r508, %r507, %r392;
	cvt.rn.f32.u32 	%f346, %r508;
	setp.gt.f32 	%p47, %f345, %f346;
	selp.f32 	%f347, %f346, %f345, %p47;
	ld.global.u32 	%r509, [%rd94+12];
	add.s32 	%r510, %r509, %r392;
	cvt.rn.f32.u32 	%f348, %r510;
	setp.gt.f32 	%p48, %f347, %f348;
	selp.f32 	%f349, %f348, %f347, %p48;
	ld.global.u32 	%r511, [%rd94+16];
	add.s32 	%r512, %r511, %r392;
	cvt.rn.f32.u32 	%f350, %r512;
	setp.gt.f32 	%p49, %f349, %f350;
	selp.f32 	%f351, %f350, %f349, %p49;
	ld.global.u32 	%r513, [%rd94+20];
	add.s32 	%r514, %r513, %r392;
	cvt.rn.f32.u32 	%f352, %r514;
	setp.gt.f32 	%p50, %f351, %f352;
	selp.f32 	%f353, %f352, %f351, %p50;
	ld.global.u32 	%r515, [%rd94+24];
	add.s32 	%r516, %r515, %r392;
	cvt.rn.f32.u32 	%f354, %r516;
	setp.gt.f32 	%p51, %f353, %f354;
	selp.f32 	%f355, %f354, %f353, %p51;
	ld.global.u32 	%r517, [%rd94+28];
	add.s32 	%r518, %r517, %r392;
	cvt.rn.f32.u32 	%f356, %r518;
	setp.gt.f32 	%p52, %f355, %f356;
	selp.f32 	%f1110, %f356, %f355, %p52;
	add.s32 	%r1989, %r1989, 8;
$L__BB1_399:
	setp.eq.s32 	%p53, %r323, 0;
	@%p53 bra 	$L__BB1_406;
	setp.lt.u32 	%p54, %r322, 3;
	@%p54 bra 	$L__BB1_402;
	mul.wide.s32 	%rd95, %r1989, 4;
	add.s64 	%rd96, %rd43, %rd95;
	ld.global.u32 	%r519, [%rd96];
	add.s32 	%r520, %r519, %r392;
	cvt.rn.f32.u32 	%f358, %r520;
	setp.gt.f32 	%p55, %f1110, %f358;
	selp.f32 	%f359, %f358, %f1110, %p55;
	ld.global.u32 	%r521, [%rd96+4];
	add.s32 	%r522, %r521, %r392;
	cvt.rn.f32.u32 	%f360, %r522;
	setp.gt.f32 	%p56, %f359, %f360;
	selp.f32 	%f361, %f360, %f359, %p56;
	ld.global.u32 	%r523, [%rd96+8];
	add.s32 	%r524, %r523, %r392;
	cvt.rn.f32.u32 	%f362, %r524;
	setp.gt.f32 	%p57, %f361, %f362;
	selp.f32 	%f363, %f362, %f361, %p57;
	ld.global.u32 	%r525, [%rd96+12];
	add.s32 	%r526, %r525, %r392;
	cvt.rn.f32.u32 	%f364, %r526;
	setp.gt.f32 	%p58, %f363, %f364;
	selp.f32 	%f1110, %f364, %f363, %p58;
	add.s32 	%r1989, %r1989, 4;
$L__BB1_402:
	setp.eq.s32 	%p59, %r324, 0;
	@%p59 bra 	$L__BB1_406;
	setp.eq.s32 	%p60, %r324, 1;
	mul.wide.s32 	%rd97, %r1989, 4;
	add.s64 	%rd44, %rd43, %rd97;
	ld.global.u32 	%r527, [%rd44];
	add.s32 	%r528, %r527, %r392;
	cvt.rn.f32.u32 	%f365, %r528;
	setp.gt.f32 	%p61, %f1110, %f365;
	selp.f32 	%f1110, %f365, %f1110, %p61;
	@%p60 bra 	$L__BB1_406;
	setp.eq.s32 	%p62, %r324, 2;
	ld.global.u32 	%r529, [%rd44+4];
	add.s32 	%r530, %r529, %r392;
	cvt.rn.f32.u32 	%f366, %r530;
	setp.gt.f32 	%p63, %f1110, %f366;
	selp.f32 	%f1110, %f366, %f1110, %p63;
	@%p62 bra 	$L__BB1_406;
	ld.global.u32 	%r531, [%rd44+8];
	add.s32 	%r532, %r531, %r392;
	cvt.rn.f32.u32 	%f367, %r532;
	setp.gt.f32 	%p64, %f1110, %f367;
	selp.f32 	%f1110, %f367, %f1110, %p64;
$L__BB1_406:
	min.f32 	%f368, %f1102, %f1110;
	min.f32 	%f369, %f1101, %f368;
	min.f32 	%f370, %f215, %f369;
	cvt.rn.f32.u32 	%f371, %r336;
	add.f32 	%f372, %f370, %f371;
	sub.f32 	%f373, %f372, %f1110;
	add.f32 	%f374, %f373, %f214;
	cvt.rzi.u32.f32 	%r533, %f374;
	add.s32 	%r534, %r335, %r316;
	mul.wide.s32 	%rd98, %r534, 4;
	add.s64 	%rd99, %rd1, %rd98;
	st.global.u32 	[%rd99], %r533;
	bra.uni 	$L__BB1_394;
$L__BB1_407:
	and.b32  	%r404, %r327, 1;
	setp.eq.b32 	%p9, %r404, 1;
	not.pred 	%p10, %p9;
	mov.u32 	%r1998, %r1983;
	@%p10 bra 	$L__BB1_416;
	add.s32 	%r405, %r1983, %r331;
	mad.lo.s32 	%r346, %r405, %r390, %r3;
	mul.wide.s32 	%rd60, %r346, 4;
	add.s64 	%rd61, %rd2, %rd60;
	ld.global.u32 	%r347, [%rd61];
	setp.eq.s32 	%p11, %r347, 30;
	@%p11 bra 	$L__BB1_414;
	setp.eq.s32 	%p12, %r3, 0;
	add.s32 	%r406, %r332, %r327;
	mul.lo.s32 	%r348, %r406, %r390;
	add.s32 	%r407, %r348, %r3;
	add.s32 	%r408, %r407, %r316;
	mul.wide.s32 	%rd62, %r408, 4;
	add.s64 	%rd45, %rd1, %rd62;
	ld.global.u32 	%r409, [%rd45];
	cvt.rn.f32.u32 	%f235, %r409;
	mov.f32 	%f1111, %f235;
	@%p12 bra 	$L__BB1_411;
	ld.global.u32 	%r410, [%rd45+-4];
	add.s32 	%r411, %r410, %r391;
	cvt.rn.f32.u32 	%f1111, %r411;
$L__BB1_411:
	setp.eq.s32 	%p13, %r3, %r320;
	mov.f32 	%f1112, %f235;
	@%p13 bra 	$L__BB1_413;
	ld.global.u32 	%r412, [%rd45+4];
	add.s32 	%r413, %r412, %r391;
	cvt.rn.f32.u32 	%f1112, %r413;
$L__BB1_413:
	add.s32 	%r414, %r348, %r316;
	mul.wide.s32 	%rd63, %r414, 4;
	add.s64 	%rd64, %rd1, %rd63;
	ld.global.u32 	%r415, [%rd64];
	add.s32 	%r416, %r415, %r392;
	cvt.rn.f32.u32 	%f285, %r416;
	min.f32 	%f286, %f1112, %f285;
	min.f32 	%f287, %f1111, %f286;
	min.f32 	%f288, %f235, %f287;
	cvt.rn.f32.u32 	%f289, %r347;
	add.f32 	%f290, %f288, %f289;
	sub.f32 	%f291, %f290, %f285;
	add.f32 	%f292, %f291, %f214;
	cvt.rzi.u32.f32 	%r417, %f292;
	add.s32 	%r418, %r346, %r316;
	mul.wide.s32 	%rd65, %r418, 4;
	add.s64 	%rd66, %rd1, %rd65;
	st.global.u32 	[%rd66], %r417;
	bra.uni 	$L__BB1_415;
$L__BB1_414:
	add.s32 	%r419, %r346, %r316;
	mul.wide.s32 	%rd67, %r419, 4;
	add.s64 	%rd68, %rd1, %rd67;
	mov.b32 	%r420, 0;
	st.global.u32 	[%rd68], %r420;
$L__BB1_415:
	add.s32 	%r1998, %r327, -2;
$L__BB1_416:
	add.s32 	%r421, %r389, -2;
	setp.eq.s32 	%p14, %r421, %r325;
	@%p14 bra 	$L__BB1_417;
	bra.uni 	$L__BB1_453;
$L__BB1_417:
	setp.lt.s32 	%p66, %r328, 1;
	@%p66 bra 	$L__BB1_481;
	setp.lt.s32 	%p67, %r390, 2;
	@%p67 bra 	$L__BB1_441;
	mov.u32 	%r1992, %r1984;
$L__BB1_420:
	mul.lo.s32 	%r352, %r1992, %r389;
	add.s32 	%r588, %r352, %r1983;
	mad.lo.s32 	%r353, %r588, %r390, %r3;
	mul.wide.s32 	%rd129, %r353, 4;
	add.s64 	%rd130, %rd2, %rd129;
	ld.global.u32 	%r354, [%rd130];
	setp.eq.s32 	%p81, %r354, 30;
	@%p81 bra 	$L__BB1_427;
	setp.eq.s32 	%p82, %r3, 0;
	add.s32 	%r589, %r352, %r389;
	add.s32 	%r590, %r589, %r327;
	mul.lo.s32 	%r355, %r590, %r390;
	add.s32 	%r591, %r355, %r3;
	add.s32 	%r592, %r591, %r316;
	mul.wide.s32 	%rd131, %r592, 4;
	add.s64 	%rd46, %rd1, %rd131;
	ld.global.u32 	%r593, [%rd46];
	cvt.rn.f32.u32 	%f240, %r593;
	mov.f32 	%f1113, %f240;
	@%p82 bra 	$L__BB1_423;
	ld.global.u32 	%r594, [%rd46+-4];
	add.s32 	%r595, %r594, %r391;
	cvt.rn.f32.u32 	%f1113, %r595;
$L__BB1_423:
	setp.eq.s32 	%p83, %r3, %r320;
	mov.f32 	%f1114, %f240;
	@%p83 bra 	$L__BB1_425;
	ld.global.u32 	%r596, [%rd46+4];
	add.s32 	%r597, %r596, %r391;
	cvt.rn.f32.u32 	%f1114, %r597;
$L__BB1_425:
	add.s32 	%r599, %r390, -2;
	setp.lt.u32 	%p84, %r599, 15;
	add.s32 	%r600, %r355, %r316;
	mul.wide.s32 	%rd132, %r600, 4;
	add.s64 	%rd47, %rd1, %rd132;
	ld.global.u32 	%r601, [%rd47];
	add.s32 	%r602, %r601, %r392;
	cvt.rn.f32.u32 	%f1122, %r602;
	mov.b32 	%r1995, 1;
	@%p84 bra 	$L__BB1_430;
	mov.b32 	%r1993, 1;
	bra.uni 	$L__BB1_429;
$L__BB1_427:
	add.s32 	%r671, %r353, %r316;
	mul.wide.s32 	%rd142, %r671, 4;
	add.s64 	%rd143, %rd1, %rd142;
	mov.b32 	%r672, 0;
	st.global.u32 	[%rd143], %r672;
$L__BB1_428:
	add.s32 	%r358, %r1992, -1;
	setp.eq.s32 	%p124, %r1992, 0;
	mov.u32 	%r1992, %r358;
	@%p124 bra 	$L__BB1_481;
	bra.uni 	$L__BB1_420;
$L__BB1_429:
	.pragma "nounroll";
	mul.wide.u32 	%rd133, %r1993, 4;
	add.s64 	%rd134, %rd47, %rd133;
	ld.global.u32 	%r604, [%rd134];
	add.s32 	%r605, %r604, %r392;
	cvt.rn.f32.u32 	%f400, %r605;
	setp.gt.f32 	%p85, %f1122, %f400;
	selp.f32 	%f401, %f400, %f1122, %p85;
	ld.global.u32 	%r606, [%rd134+4];
	add.s32 	%r607, %r606, %r392;
	cvt.rn.f32.u32 	%f402, %r607;
	setp.gt.f32 	%p86, %f401, %f402;
	selp.f32 	%f403, %f402, %f401, %p86;
	ld.global.u32 	%r608, [%rd134+8];
	add.s32 	%r609, %r608, %r392;
	cvt.rn.f32.u32 	%f404, %r609;
	setp.gt.f32 	%p87, %f403, %f404;
	selp.f32 	%f405, %f404, %f403, %p87;
	ld.global.u32 	%r610, [%rd134+12];
	add.s32 	%r611, %r610, %r392;
	cvt.rn.f32.u32 	%f406, %r611;
	setp.gt.f32 	%p88, %f405, %f406;
	selp.f32 	%f407, %f406, %f405, %p88;
	ld.global.u32 	%r612, [%rd134+16];
	add.s32 	%r613, %r612, %r392;
	cvt.rn.f32.u32 	%f408, %r613;
	setp.gt.f32 	%p89, %f407, %f408;
	selp.f32 	%f409, %f408, %f407, %p89;
	ld.global.u32 	%r614, [%rd134+20];
	add.s32 	%r615, %r614, %r392;
	cvt.rn.f32.u32 	%f410, %r615;
	setp.gt.f32 	%p90, %f409, %f410;
	selp.f32 	%f411, %f410, %f409, %p90;
	ld.global.u32 	%r616, [%rd134+24];
	add.s32 	%r617, %r616, %r392;
	cvt.rn.f32.u32 	%f412, %r617;
	setp.gt.f32 	%p91, %f411, %f412;
	selp.f32 	%f413, %f412, %f411, %p91;
	ld.global.u32 	%r618, [%rd134+28];
	add.s32 	%r619, %r618, %r392;
	cvt.rn.f32.u32 	%f414, %r619;
	setp.gt.f32 	%p92, %f413, %f414;
	selp.f32 	%f415, %f414, %f413, %p92;
	ld.global.u32 	%r620, [%rd134+32];
	add.s32 	%r621, %r620, %r392;
	cvt.rn.f32.u32 	%f416, %r621;
	setp.gt.f32 	%p93, %f415, %f416;
	selp.f32 	%f417, %f416, %f415, %p93;
	ld.global.u32 	%r622, [%rd134+36];
	add.s32 	%r623, %r622, %r392;
	cvt.rn.f32.u32 	%f418, %r623;
	setp.gt.f32 	%p94, %f417, %f418;
	selp.f32 	%f419, %f418, %f417, %p94;
	ld.global.u32 	%r624, [%rd134+40];
	add.s32 	%r625, %r624, %r392;
	cvt.rn.f32.u32 	%f420, %r625;
	setp.gt.f32 	%p95, %f419, %f420;
	selp.f32 	%f421, %f420, %f419, %p95;
	ld.global.u32 	%r626, [%rd134+44];
	add.s32 	%r627, %r626, %r392;
	cvt.rn.f32.u32 	%f422, %r627;
	setp.gt.f32 	%p96, %f421, %f422;
	selp.f32 	%f423, %f422, %f421, %p96;
	ld.global.u32 	%r628, [%rd134+48];
	add.s32 	%r629, %r628, %r392;
	cvt.rn.f32.u32 	%f424, %r629;
	setp.gt.f32 	%p97, %f423, %f424;
	selp.f32 	%f425, %f424, %f423, %p97;
	ld.global.u32 	%r630, [%rd134+52];
	add.s32 	%r631, %r630, %r392;
	cvt.rn.f32.u32 	%f426, %r631;
	setp.gt.f32 	%p98, %f425, %f426;
	selp.f32 	%f427, %f426, %f425, %p98;
	ld.global.u32 	%r632, [%rd134+56];
	add.s32 	%r633, %r632, %r392;
	cvt.rn.f32.u32 	%f428, %r633;
	setp.gt.f32 	%p99, %f427, %f428;
	selp.f32 	%f429, %f428, %f427, %p99;
	ld.global.u32 	%r634, [%rd134+60];
	add.s32 	%r635, %r634, %r392;
	cvt.rn.f32.u32 	%f430, %r635;
	setp.gt.f32 	%p100, %f429, %f430;
	selp.f32 	%f1122, %f430, %f429, %p100;
	add.s32 	%r1995, %r1993, 16;
	add.s32 	%r636, %r1993, 15;
	and.b32  	%r637, %r320, -16;
	setp.eq.s32 	%p101, %r636, %r637;
	mov.u32 	%r1993, %r1995;
	@%p101 bra 	$L__BB1_430;
	bra.uni 	$L__BB1_429;
$L__BB1_430:
	and.b32  	%r638, %r320, 15;
	setp.eq.s32 	%p102, %r638, 0;
	@%p102 bra 	$L__BB1_440;
	setp.lt.u32 	%p103, %r321, 7;
	@%p103 bra 	$L__BB1_433;
	mul.wide.s32 	%rd135, %r1995, 4;
	add.s64 	%rd136, %rd47, %rd135;
	ld.global.u32 	%r639, [%rd136];
	add.s32 	%r640, %r639, %r392;
	cvt.rn.f32.u32 	%f432, %r640;
	setp.gt.f32 	%p104, %f1122, %f432;
	selp.f32 	%f433, %f432, %f1122, %p104;
	ld.global.u32 	%r641, [%rd136+4];
	add.s32 	%r642, %r641, %r392;
	cvt.rn.f32.u32 	%f434, %r642;
	setp.gt.f32 	%p105, %f433, %f434;
	selp.f32 	%f435, %f434, %f433, %p105;
	ld.global.u32 	%r643, [%rd136+8];
	add.s32 	%r644, %r643, %r392;
	cvt.rn.f32.u32 	%f436, %r644;
	setp.gt.f32 	%p106, %f435, %f436;
	selp.f32 	%f437, %f436, %f435, %p106;
	ld.global.u32 	%r645, [%rd136+12];
	add.s32 	%r646, %r645, %r392;
	cvt.rn.f32.u32 	%f438, %r646;
	setp.gt.f32 	%p107, %f437, %f438;
	selp.f32 	%f439, %f438, %f437, %p107;
	ld.global.u32 	%r647, [%rd136+16];
	add.s32 	%r648, %r647, %r392;
	cvt.rn.f32.u32 	%f440, %r648;
	setp.gt.f32 	%p108, %f439, %f440;
	selp.f32 	%f441, %f440, %f439, %p108;
	ld.global.u32 	%r649, [%rd136+20];
	add.s32 	%r650, %r649, %r392;
	cvt.rn.f32.u32 	%f442, %r650;
	setp.gt.f32 	%p109, %f441, %f442;
	selp.f32 	%f443, %f442, %f441, %p109;
	ld.global.u32 	%r651, [%rd136+24];
	add.s32 	%r652, %r651, %r392;
	cvt.rn.f32.u32 	%f444, %r652;
	setp.gt.f32 	%p110, %f443, %f444;
	selp.f32 	%f445, %f444, %f443, %p110;
	ld.global.u32 	%r653, [%rd136+28];
	add.s32 	%r654, %r653, %r392;
	cvt.rn.f32.u32 	%f446, %r654;
	setp.gt.f32 	%p111, %f445, %f446;
	selp.f32 	%f1122, %f446, %f445, %p111;
	add.s32 	%r1995, %r1995, 8;
$L__BB1_433:
	setp.eq.s32 	%p112, %r323, 0;
	@%p112 bra 	$L__BB1_440;
	setp.lt.u32 	%p113, %r322, 3;
	@%p113 bra 	$L__BB1_436;
	mul.wide.s32 	%rd137, %r1995, 4;
	add.s64 	%rd138, %rd47, %rd137;
	ld.global.u32 	%r655, [%rd138];
	add.s32 	%r656, %r655, %r392;
	cvt.rn.f32.u32 	%f448, %r656;
	setp.gt.f32 	%p114, %f1122, %f448;
	selp.f32 	%f449, %f448, %f1122, %p114;
	ld.global.u32 	%r657, [%rd138+4];
	add.s32 	%r658, %r657, %r392;
	cvt.rn.f32.u32 	%f450, %r658;
	setp.gt.f32 	%p115, %f449, %f450;
	selp.f32 	%f451, %f450, %f449, %p115;
	ld.global.u32 	%r659, [%rd138+8];
	add.s32 	%r660, %r659, %r392;
	cvt.rn.f32.u32 	%f452, %r660;
	setp.gt.f32 	%p116, %f451, %f452;
	selp.f32 	%f453, %f452, %f451, %p116;
	ld.global.u32 	%r661, [%rd138+12];
	add.s32 	%r662, %r661, %r392;
	cvt.rn.f32.u32 	%f454, %r662;
	setp.gt.f32 	%p117, %f453, %f454;
	selp.f32 	%f1122, %f454, %f453, %p117;
	add.s32 	%r1995, %r1995, 4;
$L__BB1_436:
	setp.eq.s32 	%p118, %r324, 0;
	@%p118 bra 	$L__BB1_440;
	setp.eq.s32 	%p119, %r324, 1;
	mul.wide.s32 	%rd139, %r1995, 4;
	add.s64 	%rd48, %rd47, %rd139;
	ld.global.u32 	%r663, [%rd48];
	add.s32 	%r664, %r663, %r392;
	cvt.rn.f32.u32 	%f455, %r664;
	setp.gt.f32 	%p120, %f1122, %f455;
	selp.f32 	%f1122, %f455, %f1122, %p120;
	@%p119 bra 	$L__BB1_440;
	setp.eq.s32 	%p121, %r324, 2;
	ld.global.u32 	%r665, [%rd48+4];
	add.s32 	%r666, %r665, %r392;
	cvt.rn.f32.u32 	%f456, %r666;
	setp.gt.f32 	%p122, %f1122, %f456;
	selp.f32 	%f1122, %f456, %f1122, %p122;
	@%p121 bra 	$L__BB1_440;
	ld.global.u32 	%r667, [%rd48+8];
	add.s32 	%r668, %r667, %r392;
	cvt.rn.f32.u32 	%f457, %r668;
	setp.gt.f32 	%p123, %f1122, %f457;
	selp.f32 	%f1122, %f457, %f1122, %p123;
$L__BB1_440:
	min.f32 	%f458, %f1114, %f1122;
	min.f32 	%f459, %f1113, %f458;
	min.f32 	%f460, %f240, %f459;
	cvt.rn.f32.u32 	%f461, %r354;
	add.f32 	%f462, %f460, %f461;
	sub.f32 	%f463, %f462, %f1122;
	add.f32 	%f464, %f463, %f214;
	cvt.rzi.u32.f32 	%r669, %f464;
	add.s32 	%r670, %r353, %r316;
	mul.wide.s32 	%rd140, %r670, 4;
	add.s64 	%rd141, %rd1, %rd140;
	st.global.u32 	[%rd141], %r669;
	bra.uni 	$L__BB1_428;
$L__BB1_441:
	and.b32  	%r537, %r328, 1;
	setp.eq.b32 	%p68, %r537, 1;
	not.pred 	%p69, %p68;
	mov.u32 	%r1999, %r1984;
	@%p69 bra 	$L__BB1_450;
	mad.lo.s32 	%r538, %r1984, %r389, %r1983;
	mad.lo.s32 	%r364, %r538, %r390, %r3;
	mul.wide.s32 	%rd102, %r364, 4;
	add.s64 	%rd103, %rd2, %rd102;
	ld.global.u32 	%r365, [%rd103];
	setp.eq.s32 	%p70, %r365, 30;
	@%p70 bra 	$L__BB1_448;
	setp.eq.s32 	%p71, %r3, 0;
	mad.lo.s32 	%r539, %r328, %r389, %r327;
	mul.lo.s32 	%r366, %r539, %r390;
	add.s32 	%r540, %r366, %r3;
	add.s32 	%r541, %r540, %r316;
	mul.wide.s32 	%rd104, %r541, 4;
	add.s64 	%rd49, %rd1, %rd104;
	ld.global.u32 	%r542, [%rd49];
	cvt.rn.f32.u32 	%f260, %r542;
	mov.f32 	%f1123, %f260;
	@%p71 bra 	$L__BB1_445;
	ld.global.u32 	%r543, [%rd49+-4];
	add.s32 	%r544, %r543, %r391;
	cvt.rn.f32.u32 	%f1123, %r544;
$L__BB1_445:
	setp.eq.s32 	%p72, %r3, %r320;
	mov.f32 	%f1124, %f260;
	@%p72 bra 	$L__BB1_447;
	ld.global.u32 	%r545, [%rd49+4];
	add.s32 	%r546, %r545, %r391;
	cvt.rn.f32.u32 	%f1124, %r546;
$L__BB1_447:
	add.s32 	%r547, %r366, %r316;
	mul.wide.s32 	%rd105, %r547, 4;
	add.s64 	%rd106, %rd1, %rd105;
	ld.global.u32 	%r548, [%rd106];
	add.s32 	%r549, %r548, %r392;
	cvt.rn.f32.u32 	%f375, %r549;
	min.f32 	%f376, %f1124, %f375;
	min.f32 	%f377, %f1123, %f376;
	min.f32 	%f378, %f260, %f377;
	cvt.rn.f32.u32 	%f379, %r365;
	add.f32 	%f380, %f378, %f379;
	sub.f32 	%f381, %f380, %f375;
	add.f32 	%f382, %f381, %f214;
	cvt.rzi.u32.f32 	%r550, %f382;
	add.s32 	%r551, %r364, %r316;
	mul.wide.s32 	%rd107, %r551, 4;
	add.s64 	%rd108, %rd1, %rd107;
	st.global.u32 	[%rd108], %r550;
	bra.uni 	$L__BB1_449;
$L__BB1_448:
	add.s32 	%r552, %r364, %r316;
	mul.wide.s32 	%rd109, %r552, 4;
	add.s64 	%rd110, %rd1, %rd109;
	mov.b32 	%r553, 0;
	st.global.u32 	[%rd110], %r553;
$L__BB1_449:
	add.s32 	%r1999, %r328, -2;
$L__BB1_450:
	ld.param.u32 	%r1864, [_Z19cost_aggregate_diagPjS_jjjjj_param_2];
	add.s32 	%r554, %r1864, -2;
	setp.eq.s32 	%p73, %r554, %r325;
	@%p73 bra 	$L__BB1_481;
$L__BB1_451:
	mul.lo.s32 	%r379, %r1999, %r389;
	add.s32 	%r555, %r379, %r1983;
	mad.lo.s32 	%r380, %r555, %r390, %r3;
	mul.wide.s32 	%rd111, %r380, 4;
	add.s64 	%rd112, %rd2, %rd111;
	ld.global.u32 	%r381, [%rd112];
	setp.ne.s32 	%p74, %r381, 30;
	@%p74 bra 	$L__BB1_468;
	add.s32 	%r570, %r380, %r316;
	mul.wide.s32 	%rd118, %r570, 4;
	add.s64 	%rd119, %rd1, %rd118;
	mov.b32 	%r571, 0;
	st.global.u32 	[%rd119], %r571;
	bra.uni 	$L__BB1_473;
$L__BB1_453:
	add.s32 	%r370, %r1998, %r331;
	mad.lo.s32 	%r371, %r370, %r390, %r3;
	mul.wide.s32 	%rd69, %r371, 4;
	add.s64 	%rd70, %rd2, %rd69;
	ld.global.u32 	%r372, [%rd70];
	setp.ne.s32 	%p15, %r372, 30;
	@%p15 bra 	$L__BB1_455;
	add.s32 	%r435, %r371, %r316;
	mul.wide.s32 	%rd76, %r435, 4;
	add.s64 	%rd77, %rd1, %rd76;
	mov.b32 	%r436, 0;
	st.global.u32 	[%rd77], %r436;
	bra.uni 	$L__BB1_460;
$L__BB1_455:
	setp.eq.s32 	%p16, %r3, 0;
	add.s32 	%r422, %r333, %r1998;
	mul.lo.s32 	%r373, %r422, %r390;
	add.s32 	%r423, %r373, %r3;
	add.s32 	%r424, %r423, %r316;
	mul.wide.s32 	%rd71, %r424, 4;
	add.s64 	%rd50, %rd1, %rd71;
	ld.global.u32 	%r425, [%rd50];
	cvt.rn.f32.u32 	%f265, %r425;
	mov.f32 	%f1125, %f265;
	@%p16 bra 	$L__BB1_457;
	ld.global.u32 	%r426, [%rd50+-4];
	add.s32 	%r427, %r426, %r391;
	cvt.rn.f32.u32 	%f1125, %r427;
$L__BB1_457:
	setp.eq.s32 	%p17, %r3, %r320;
	mov.f32 	%f1126, %f265;
	@%p17 bra 	$L__BB1_459;
	ld.global.u32 	%r428, [%rd50+4];
	add.s32 	%r429, %r428, %r391;
	cvt.rn.f32.u32 	%f1126, %r429;
$L__BB1_459:
	add.s32 	%r430, %r373, %r316;
	mul.wide.s32 	%rd72, %r430, 4;
	add.s64 	%rd73, %rd1, %rd72;
	ld.global.u32 	%r431, [%rd73];
	add.s32 	%r432, %r431, %r392;
	cvt.rn.f32.u32 	%f293, %r432;
	min.f32 	%f294, %f1126, %f293;
	min.f32 	%f295, %f1125, %f294;
	min.f32 	%f296, %f265, %f295;
	cvt.rn.f32.u32 	%f297, %r372;
	add.f32 	%f298, %f296, %f297;
	sub.f32 	%f299, %f298, %f293;
	add.f32 	%f300, %f299, %f214;
	cvt.rzi.u32.f32 	%r433, %f300;
	add.s32 	%r434, %r371, %r316;
	mul.wide.s32 	%rd74, %r434, 4;
	add.s64 	%rd75, %rd1, %rd74;
	st.global.u32 	[%rd75], %r433;
$L__BB1_460:
	add.s32 	%r437, %r370, -1;
	mad.lo.s32 	%r374, %r437, %r390, %r3;
	mul.wide.s32 	%rd78, %r374, 4;
	add.s64 	%rd79, %rd2, %rd78;
	ld.global.u32 	%r375, [%rd79];
	setp.eq.s32 	%p18, %r375, 30;
	@%p18 bra 	$L__BB1_466;
	setp.eq.s32 	%p19, %r3, 0;
	add.s32 	%r438, %r370, %r389;
	mul.lo.s32 	%r376, %r438, %r390;
	add.s32 	%r439, %r376, %r3;
	add.s32 	%r440, %r439, %r316;
	mul.wide.s32 	%rd80, %r440, 4;
	add.s64 	%rd51, %rd1, %rd80;
	ld.global.u32 	%r441, [%rd51];
	cvt.rn.f32.u32 	%f270, %r441;
	mov.f32 	%f1127, %f270;
	@%p19 bra 	$L__BB1_463;
	ld.global.u32 	%r442, [%rd51+-4];
	add.s32 	%r443, %r442, %r391;
	cvt.rn.f32.u32 	%f1127, %r443;
$L__BB1_463:
	setp.eq.s32 	%p20, %r3, %r320;
	mov.f32 	%f1128, %f270;
	@%p20 bra 	$L__BB1_465;
	ld.global.u32 	%r444, [%rd51+4];
	add.s32 	%r445, %r444, %r391;
	cvt.rn.f32.u32 	%f1128, %r445;
$L__BB1_465:
	add.s32 	%r446, %r376, %r316;
	mul.wide.s32 	%rd81, %r446, 4;
	add.s64 	%rd82, %rd1, %rd81;
	ld.global.u32 	%r447, [%rd82];
	add.s32 	%r448, %r447, %r392;
	cvt.rn.f32.u32 	%f301, %r448;
	min.f32 	%f302, %f1128, %f301;
	min.f32 	%f303, %f1127, %f302;
	min.f32 	%f304, %f270, %f303;
	cvt.rn.f32.u32 	%f305, %r375;
	add.f32 	%f306, %f304, %f305;
	sub.f32 	%f307, %f306, %f301;
	add.f32 	%f308, %f307, %f214;
	cvt.rzi.u32.f32 	%r449, %f308;
	add.s32 	%r450, %r374, %r316;
	mul.wide.s32 	%rd83, %r450, 4;
	add.s64 	%rd84, %rd1, %rd83;
	st.global.u32 	[%rd84], %r449;
	bra.uni 	$L__BB1_467;
$L__BB1_466:
	add.s32 	%r451, %r374, %r316;
	mul.wide.s32 	%rd85, %r451, 4;
	add.s64 	%rd86, %rd1, %rd85;
	mov.b32 	%r452, 0;
	st.global.u32 	[%rd86], %r452;
$L__BB1_467:
	add.s32 	%r377, %r1998, -2;
	setp.gt.s32 	%p21, %r1998, 1;
	mov.u32 	%r1998, %r377;
	@%p21 bra 	$L__BB1_453;
	bra.uni 	$L__BB1_417;
$L__BB1_468:
	setp.eq.s32 	%p75, %r3, 0;
	add.s32 	%r556, %r379, %r389;
	add.s32 	%r557, %r556, %r327;
	mul.lo.s32 	%r382, %r557, %r390;
	add.s32 	%r558, %r382, %r3;
	add.s32 	%r559, %r558, %r316;
	mul.wide.s32 	%rd113, %r559, 4;
	add.s64 	%rd52, %rd1, %rd113;
	ld.global.u32 	%r560, [%rd52];
	cvt.rn.f32.u32 	%f275, %r560;
	mov.f32 	%f1129, %f275;
	@%p75 bra 	$L__BB1_470;
	ld.global.u32 	%r561, [%rd52+-4];
	add.s32 	%r562, %r561, %r391;
	cvt.rn.f32.u32 	%f1129, %r562;
$L__BB1_470:
	setp.eq.s32 	%p76, %r3, %r320;
	mov.f32 	%f1130, %f275;
	@%p76 bra 	$L__BB1_472;
	ld.global.u32 	%r563, [%rd52+4];
	add.s32 	%r564, %r563, %r391;
	cvt.rn.f32.u32 	%f1130, %r564;
$L__BB1_472:
	add.s32 	%r565, %r382, %r316;
	mul.wide.s32 	%rd114, %r565, 4;
	add.s64 	%rd115, %rd1, %rd114;
	ld.global.u32 	%r566, [%rd115];
	add.s32 	%r567, %r566, %r392;
	cvt.rn.f32.u32 	%f383, %r567;
	min.f32 	%f384, %f1130, %f383;
	min.f32 	%f385, %f1129, %f384;
	min.f32 	%f386, %f275, %f385;
	cvt.rn.f32.u32 	%f387, %r381;
	add.f32 	%f388, %f386, %f387;
	sub.f32 	%f389, %f388, %f383;
	add.f32 	%f390, %f389, %f214;
	cvt.rzi.u32.f32 	%r568, %f390;
	add.s32 	%r569, %r380, %r316;
	mul.wide.s32 	%rd116, %r569, 4;
	add.s64 	%rd117, %rd1, %rd116;
	st.global.u32 	[%rd117], %r568;
$L__BB1_473:
	sub.s32 	%r572, %r379, %r389;
	add.s32 	%r573, %r572, %r1983;
	mad.lo.s32 	%r383, %r573, %r390, %r3;
	mul.wide.s32 	%rd120, %r383, 4;
	add.s64 	%rd121, %rd2, %rd120;
	ld.global.u32 	%r384, [%rd121];
	setp.eq.s32 	%p77, %r384, 30;
	@%p77 bra 	$L__BB1_479;
	setp.eq.s32 	%p78, %r3, 0;
	add.s32 	%r385, %r379, %r327;
	add.s32 	%r574, %r380, %r390;
	add.s32 	%r575, %r574, %r316;
	mul.wide.s32 	%rd122, %r575, 4;
	add.s64 	%rd53, %rd1, %rd122;
	ld.global.u32 	%r576, [%rd53];
	cvt.rn.f32.u32 	%f280, %r576;
	mov.f32 	%f1131, %f280;
	@%p78 bra 	$L__BB1_476;
	ld.global.u32 	%r577, [%rd53+-4];
	add.s32 	%r578, %r577, %r391;
	cvt.rn.f32.u32 	%f1131, %r578;
$L__BB1_476:
	setp.eq.s32 	%p79, %r3, %r320;
	mov.f32 	%f1132, %f280;
	@%p79 bra 	$L__BB1_478;
	ld.global.u32 	%r579, [%rd53+4];
	add.s32 	%r580, %r579, %r391;
	cvt.rn.f32.u32 	%f1132, %r580;
$L__BB1_478:
	mad.lo.s32 	%r581, %r385, %r390, %r316;
	mul.wide.s32 	%rd123, %r581, 4;
	add.s64 	%rd124, %rd1, %rd123;
	ld.global.u32 	%r582, [%rd124];
	add.s32 	%r583, %r582, %r392;
	cvt.rn.f32.u32 	%f391, %r583;
	min.f32 	%f392, %f1132, %f391;
	min.f32 	%f393, %f1131, %f392;
	min.f32 	%f394, %f280, %f393;
	cvt.rn.f32.u32 	%f395, %r384;
	add.f32 	%f396, %f394, %f395;
	sub.f32 	%f397, %f396, %f391;
	add.f32 	%f398, %f397, %f214;
	cvt.rzi.u32.f32 	%r584, %f398;
	add.s32 	%r585, %r383, %r316;
	mul.wide.s32 	%rd125, %r585, 4;
	add.s64 	%rd126, %rd1, %rd125;
	st.global.u32 	[%rd126], %r584;
	bra.uni 	$L__BB1_480;
$L__BB1_479:
	add.s32 	%r586, %r383, %r316;
	mul.wide.s32 	%rd127, %r586, 4;
	add.s64 	%rd128, %rd1, %rd127;
	mov.b32 	%r587, 0;
	st.global.u32 	[%rd128], %r587;
$L__BB1_480:
	add.s32 	%r386, %r1999, -2;
	setp.gt.s32 	%p80, %r1999, 1;
	mov.u32 	%r1999, %r386;
	@%p80 bra 	$L__BB1_451;
$L__BB1_481:
	add.s32 	%r1982, %r1985, 1;
	setp.ne.s32 	%p125, %r1982, %r317;
	@%p125 bra 	$L__BB1_383;
$L__BB1_482:
	ret;

}


// ===== COMPILED SASS (sm_100) =====

	.target	sm_100

	.elftype	@"ET_EXEC"


//--------------------- .note.nv.tkinfo           --------------------------
	.section	.note.nv.tkinfo,"",@"SHT_NOTE"
	.sectionflags	@"SHF_NOTE_NV_TKINFO"
	.tkinfo
        /*0018*/ 	.word	0x00000002
        /*0030*/ 	.string	""
        /*0030*/ 	.string	"ptxas"
        /*0030*/ 	.string	"Cuda compilation tools, release 13.0, V13.0.88"
        /*0030*/ 	.string	"Build cuda_13.0.r13.0/compiler.36424714_0"
        /*0030*/ 	.string	"-arch sm_100 -m 64 "



//--------------------- .note.nv.cuinfo           --------------------------
	.section	.note.nv.cuinfo,"",@"SHT_NOTE"
	.sectionflags	@"SHF_NOTE_NV_CUINFO"
        /*0018*/ 	.short	0x0002
        /*001a*/ 	.short	0x0064
        /*001c*/ 	.short	0x0082
	.zero		2


//--------------------- .nv.info                  --------------------------
	.section	.nv.info,"",@"SHT_CUDA_INFO"
	.align	4


	//----- nvinfo : EIATTR_REGCOUNT
	.align		4
        /*0000*/ 	.byte	0x04, 0x2f
        /*0002*/ 	.short	(.L_1 - .L_0)
	.align		4
.L_0:
        /*0004*/ 	.word	index@(_Z14cost_aggregatePjS_jjjjj)
        /*0008*/ 	.word	0x00000020


	//----- nvinfo : EIATTR_FRAME_SIZE
	.align		4
.L_1:
        /*000c*/ 	.byte	0x04, 0x11
        /*000e*/ 	.short	(.L_3 - .L_2)
	.align		4
.L_2:
        /*0010*/ 	.word	index@(_Z14cost_aggregatePjS_jjjjj)
        /*0014*/ 	.word	0x00000000


	//----- nvinfo : EIATTR_REGCOUNT
	.align		4
.L_3:
        /*0018*/ 	.byte	0x04, 0x2f
        /*001a*/ 	.short	(.L_5 - .L_4)
	.align		4
.L_4:
        /*001c*/ 	.word	index@(_Z19cost_aggregate_diagPjS_jjjjj)
        /*0020*/ 	.word	0x00000028


	//----- nvinfo : EIATTR_FRAME_SIZE
	.align		4
.L_5:
        /*0024*/ 	.byte	0x04, 0x11
        /*0026*/ 	.short	(.L_7 - .L_6)
	.align		4
.L_6:
        /*0028*/ 	.word	index@(_Z19cost_aggregate_diagPjS_jjjjj)
        /*002c*/ 	.word	0x00000000


	//----- nvinfo : EIATTR_MIN_STACK_SIZE
	.align		4
.L_7:
        /*0030*/ 	.byte	0x04, 0x12
        /*0032*/ 	.short	(.L_9 - .L_8)
	.align		4
.L_8:
        /*0034*/ 	.word	index@(_Z19cost_aggregate_diagPjS_jjjjj)
        /*0038*/ 	.word	0x00000000


	//----- nvinfo : EIATTR_MIN_STACK_SIZE
	.align		4
.L_9:
        /*003c*/ 	.byte	0x04, 0x12
        /*003e*/ 	.short	(.L_11 - .L_10)
	.align		4
.L_10:
        /*0040*/ 	.word	index@(_Z14cost_aggregatePjS_jjjjj)
        /*0044*/ 	.word	0x00000000
.L_11:


//--------------------- .nv.compat                --------------------------
	.section	.nv.compat,"",@"SHT_CUDA_COMPAT_INFO"
	.align	4
        /*0000*/ 	.byte	0x02, 0x09, 0x00, 0x00, 0x02, 0x02, 0x01, 0x00, 0x02, 0x05, 0x05, 0x00, 0x03, 0x07, 0x01, 0x01
        /*0010*/ 	.byte	0x02, 0x03, 0x00, 0x00, 0x02, 0x06, 0x01, 0x00, 0x04, 0x0b, 0x08, 0x00, 0x09, 0x00, 0x00, 0x00
        /*0020*/ 	.byte	0x00, 0x00, 0x00, 0x00


//--------------------- .nv.info._Z19cost_aggregate_diagPjS_jjjjj --------------------------
	.section	.nv.info._Z19cost_aggregate_diagPjS_jjjjj,"",@"SHT_CUDA_INFO"
	.sectionflags	@""
	.align	4


	//----- nvinfo : EIATTR_CUDA_API_VERSION
	.align		4
        /*0000*/ 	.byte	0x04, 0x37
        /*0002*/ 	.short	(.L_13 - .L_12)
.L_12:
        /*0004*/ 	.word	0x00000082


	//----- nvinfo : EIATTR_KPARAM_INFO
	.align		4
.L_13:
        /*0008*/ 	.byte	0x04, 0x17
        /*000a*/ 	.short	(.L_15 - .L_14)
.L_14:
        /*000c*/ 	.word	0x00000000
        /*0010*/ 	.short	0x0006
        /*0012*/ 	.short	0x0020
        /*0014*/ 	.byte	0x00, 0xf0, 0x11, 0x00


	//----- nvinfo : EIATTR_KPARAM_INFO
	.align		4
.L_15:
        /*0018*/ 	.byte	0x04, 0x17
        /*001a*/ 	.short	(.L_17 - .L_16)
.L_16:
        /*001c*/ 	.word	0x00000000
        /*0020*/ 	.short	0x0005
        /*0022*/ 	.short	0x001c
        /*0024*/ 	.byte	0x00, 0xf0, 0x11, 0x00


	//----- nvinfo : EIATTR_KPARAM_INFO
	.align		4
.L_17:
        /*0028*/ 	.byte	0x04, 0x17
        /*002a*/ 	.short	(.L_19 - .L_18)
.L_18:
        /*002c*/ 	.word	0x00000000
        /*0030*/ 	.short	0x0004
        /*0032*/ 	.short	0x0018
        /*0034*/ 	.byte	0x00, 0xf0, 0x11, 0x00


	//----- nvinfo : EIATTR_KPARAM_INFO
	.align		4
.L_19:
        /*0038*/ 	.byte	0x04, 0x17
        /*003a*/ 	.short	(.L_21 - .L_20)
.L_20:
        /*003c*/ 	.word	0x00000000
        /*0040*/ 	.short	0x0003
        /*0042*/ 	.short	0x0014
        /*0044*/ 	.byte	0x00, 0xf0, 0x11, 0x00


	//----- nvinfo : EIATTR_KPARAM_INFO
	.align		4
.L_21:
        /*0048*/ 	.byte	0x04, 0x17
        /*004a*/ 	.short	(.L_23 - .L_22)
.L_22:
        /*004c*/ 	.word	0x00000000
        /*0050*/ 	.short	0x0002
        /*0052*/ 	.short	0x0010
        /*0054*/ 	.byte	0x00, 0xf0, 0x11, 0x00


	//----- nvinfo : EIATTR_KPARAM_INFO
	.align		4
.L_23:
        /*0058*/ 	.byte	0x04, 0x17
        /*005a*/ 	.short	(.L_25 - .L_24)
.L_24:
        /*005c*/ 	.word	0x00000000
        /*0060*/ 	.short	0x0001
        /*0062*/ 	.short	0x0008
        /*0064*/ 	.byte	0x00, 0xf5, 0x21, 0x00


	//----- nvinfo : EIATTR_KPARAM_INFO
	.align		4
.L_25:
        /*0068*/ 	.byte	0x04, 0x17
        /*006a*/ 	.short	(.L_27 - .L_26)
.L_26:
        /*006c*/ 	.word	0x00000000
        /*0070*/ 	.short	0x0000
        /*0072*/ 	.short	0x0000
        /*0074*/ 	.byte	0x00, 0xf5, 0x21, 0x00


	//----- nvinfo : EIATTR_SPARSE_MMA_MASK
	.align		4
.L_27:
        /*0078*/ 	.byte	0x03, 0x50
        /*007a*/ 	.short	0x0000


	//----- nvinfo : EIATTR_MAXREG_COUNT
	.align		4
        /*007c*/ 	.byte	0x03, 0x1b
        /*007e*/ 	.short	0x00ff


	//----- nvinfo : EIATTR_NUM_BARRIERS
	.align		4
        /*0080*/ 	.byte	0x02, 0x4c
        /*0082*/ 	.byte	0x01
	.zero		1


	//----- nvinfo : EIATTR_MERCURY_ISA_VERSION
	.align		4
        /*0084*/ 	.byte	0x03, 0x5f
        /*0086*/ 	.short	0x0101


	//----- nvinfo : EIATTR_VRC_CTA_INIT_COUNT
	.align		4
        /*0088*/ 	.byte	0x02, 0x4a
	.zero		1
	.zero		1


	//----- nvinfo : EIATTR_EXIT_INSTR_OFFSETS
	.align		4
        /*008c*/ 	.byte	0x04, 0x1c
        /*008e*/ 	.short	(.L_29 - .L_28)


	//   ....[0]....
.L_28:
        /*0090*/ 	.word	0x00001870


	//   ....[1]....
        /*0094*/ 	.word	0x00004ce0


	//   ....[2]....
        /*0098*/ 	.word	0x000062a0


	//   ....[3]....
        /*009c*/ 	.word	0x00009620


	//   ....[4]....
        /*00a0*/ 	.word	0x00009670


	//   ....[5]....
        /*00a4*/ 	.word	0x0000ab10


	//   ....[6]....
        /*00a8*/ 	.word	0x0000df50


	//   ....[7]....
        /*00ac*/ 	.word	0x0000e030


	//   ....[8]....
        /*00b0*/ 	.word	0x00011550


	//----- nvinfo : EIATTR_INDIRECT_BRANCH_TARGETS
	.align		4
.L_29:
        /*00b4*/ 	.byte	0x04, 0x34
        /*00b6*/ 	.short	(.L_31 - .L_30)


	//   ....[0]....
.L_30:
        /*00b8*/ 	.word	.L_x_320@srel
        /*00bc*/ 	.short	0x0
        /*00be*/ 	.short	0x0
        /*00c0*/ 	.word	0x3
        /*00c4*/ 	.word	.L_x_321@srel
        /*00c8*/ 	.word	.L_x_322@srel
        /*00cc*/ 	.word	.L_x_323@srel


	//----- nvinfo : EIATTR_CRS_STACK_SIZE
	.align		4
.L_31:
        /*00d0*/ 	.byte	0x04, 0x1e
        /*00d2*/ 	.short	(.L_33 - .L_32)
.L_32:
        /*00d4*/ 	.word	0x00000000


	//----- nvinfo : EIATTR_CBANK_PARAM_SIZE
	.align		4
.L_33:
        /*00d8*/ 	.byte	0x03, 0x19
        /*00da*/ 	.short	0x0024


	//----- nvinfo : EIATTR_PARAM_CBANK
	.align		4
        /*00dc*/ 	.byte	0x04, 0x0a
        /*00de*/ 	.short	(.L_35 - .L_34)
	.align		4
.L_34:
        /*00e0*/ 	.word	index@(.nv.constant0._Z19cost_aggregate_diagPjS_jjjjj)
        /*00e4*/ 	.short	0x0380
        /*00e6*/ 	.short	0x0024


	//----- nvinfo : EIATTR_SW_WAR
	.align		4
.L_35:
        /*00e8*/ 	.byte	0x04, 0x36
        /*00ea*/ 	.short	(.L_37 - .L_36)
.L_36:
        /*00ec*/ 	.word	0x00000008
.L_37:


//--------------------- .nv.info._Z14cost_aggregatePjS_jjjjj --------------------------
	.section	.nv.info._Z14cost_aggregatePjS_jjjjj,"",@"SHT_CUDA_INFO"
	.sectionflags	@""
	.align	4


	//----- nvinfo : EIATTR_CUDA_API_VERSION
	.align		4
        /*0000*/ 	.byte	0x04, 0x37
        /*0002*/ 	.short	(.L_39 - .L_38)
.L_38:
        /*0004*/ 	.word	0x00000082


	//----- nvinfo : EIATTR_KPARAM_INFO
	.align		4
.L_39:
        /*0008*/ 	.byte	0x04, 0x17
        /*000a*/ 	.short	(.L_41 - .L_40)
.L_40:
        /*000c*/ 	.word	0x00000000
        /*0010*/ 	.short	0x0006
        /*0012*/ 	.short	0x0020
        /*0014*/ 	.byte	0x00, 0xf0, 0x11, 0x00


	//----- nvinfo : EIATTR_KPARAM_INFO
	.align		4
.L_41:
        /*0018*/ 	.byte	0x04, 0x17
        /*001a*/ 	.short	(.L_43 - .L_42)
.L_42:
        /*001c*/ 	.word	0x00000000
        /*0020*/ 	.short	0x0005
        /*0022*/ 	.short	0x001c
        /*0024*/ 	.byte	0x00, 0xf0, 0x11, 0x00


	//----- nvinfo : EIATTR_KPARAM_INFO
	.align		4
.L_43:
        /*0028*/ 	.byte	0x04, 0x17
        /*002a*/ 	.short	(.L_45 - .L_44)
.L_44:
        /*002c*/ 	.word	0x00000000
        /*0030*/ 	.short	0x0004
        /*0032*/ 	.short	0x0018
        /*0034*/ 	.byte	0x00, 0xf0, 0x11, 0x00


	//----- nvinfo : EIATTR_KPARAM_INFO
	.align		4
.L_45:
        /*0038*/ 	.byte	0x04, 0x17
        /*003a*/ 	.short	(.L_47 - .L_46)
.L_46:
        /*003c*/ 	.word	0x00000000
        /*0040*/ 	.short	0x0003
        /*0042*/ 	.short	0x0014
        /*0044*/ 	.byte	0x00, 0xf0, 0x11, 0x00


	//----- nvinfo : EIATTR_KPARAM_INFO
	.align		4
.L_47:
        /*0048*/ 	.byte	0x04, 0x17
        /*004a*/ 	.short	(.L_49 - .L_48)
.L_48:
        /*004c*/ 	.word	0x00000000
        /*0050*/ 	.short	0x0002
        /*0052*/ 	.short	0x0010
        /*0054*/ 	.byte	0x00, 0xf0, 0x11, 0x00


	//----- nvinfo : EIATTR_KPARAM_INFO
	.align		4
.L_49:
        /*0058*/ 	.byte	0x04, 0x17
        /*005a*/ 	.short	(.L_51 - .L_50)
.L_50:
        /*005c*/ 	.word	0x00000000
        /*0060*/ 	.short	0x0001
        /*0062*/ 	.short	0x0008
        /*0064*/ 	.byte	0x00, 0xf5, 0x21, 0x00


	//----- nvinfo : EIATTR_KPARAM_INFO
	.align		4
.L_51:
        /*0068*/ 	.byte	0x04, 0x17
        /*006a*/ 	.short	(.L_53 - .L_52)
.L_52:
        /*006c*/ 	.word	0x00000000
        /*0070*/ 	.short	0x0000
        /*0072*/ 	.short	0x0000
        /*0074*/ 	.byte	0x00, 0xf5, 0x21, 0x00


	//----- nvinfo : EIATTR_SPARSE_MMA_MASK
	.align		4
.L_53:
        /*0078*/ 	.byte	0x03, 0x50
        /*007a*/ 	.short	0x0000


	//----- nvinfo : EIATTR_MAXREG_COUNT
	.align		4
        /*007c*/ 	.byte	0x03, 0x1b
        /*007e*/ 	.short	0x00ff


	//----- nvinfo : EIATTR_NUM_BARRIERS
	.align		4
        /*0080*/ 	.byte	0x02, 0x4c
        /*0082*/ 	.byte	0x01
	.zero		1


	//----- nvinfo : EIATTR_MERCURY_ISA_VERSION
	.align		4
        /*0084*/ 	.byte	0x03, 0x5f
        /*0086*/ 	.short	0x0101


	//----- nvinfo : EIATTR_VRC_CTA_INIT_COUNT
	.align		4
        /*0088*/ 	.byte	0x02, 0x4a
	.zero		1
	.zero		1


	//----- nvinfo : EIATTR_EXIT_INSTR_OFFSETS
	.align		4
        /*008c*/ 	.byte	0x04, 0x1c
        /*008e*/ 	.short	(.L_55 - .L_54)


	//   ....[0]....
.L_54:
        /*0090*/ 	.word	0x00000990


	//   ....[1]....
        /*0094*/ 	.word	0x000022e0


	//   ....[2]....
        /*0098*/ 	.word	0x00002cf0


	//   ....[3]....
        /*009c*/ 	.word	0x00004630


	//   ....[4]....
        /*00a0*/ 	.word	0x00004690


	//   ....[5]....
        /*00a4*/ 	.word	0x000050e0


	//   ....[6]....
        /*00a8*/ 	.word	0x00006a60


	//   ....[7]....
        /*00ac*/ 	.word	0x00007520


	//   ....[8]....
        /*00b0*/ 	.word	0x00008ea0


	//----- nvinfo : EIATTR_INDIRECT_BRANCH_TARGETS
	.align		4
.L_55:
        /*00b4*/ 	.byte	0x04, 0x34
        /*00b6*/ 	.short	(.L_57 - .L_56)


	//   ....[0]....
.L_56:
        /*00b8*/ 	.word	.L_x_324@srel
        /*00bc*/ 	.short	0x0
        /*00be*/ 	.short	0x0
        /*00c0*/ 	.word	0x3
        /*00c4*/ 	.word	.L_x_325@srel
        /*00c8*/ 	.word	.L_x_326@srel
        /*00cc*/ 	.word	.L_x_327@srel


	//----- nvinfo : EIATTR_CRS_STACK_SIZE
	.align		4
.L_57:
        /*00d0*/ 	.byte	0x04, 0x1e
        /*00d2*/ 	.short	(.L_59 - .L_58)
.L_58:
        /*00d4*/ 	.word	0x00000000


	//----- nvinfo : EIATTR_CBANK_PARAM_SIZE
	.align		4
.L_59:
        /*00d8*/ 	.byte	0x03, 0x19
        /*00da*/ 	.short	0x0024


	//----- nvinfo : EIATTR_PARAM_CBANK
	.align		4
        /*00dc*/ 	.byte	0x04, 0x0a
        /*00de*/ 	.short	(.L_61 - .L_60)
	.align		4
.L_60:
        /*00e0*/ 	.word	index@(.nv.constant0._Z14cost_aggregatePjS_jjjjj)
        /*00e4*/ 	.short	0x0380
        /*00e6*/ 	.short	0x0024


	//----- nvinfo : EIATTR_SW_WAR
	.align		4
.L_61:
        /*00e8*/ 	.byte	0x04, 0x36
        /*00ea*/ 	.short	(.L_63 - .L_62)
.L_62:
        /*00ec*/ 	.word	0x00000008
.L_63:


//--------------------- .nv.callgraph             --------------------------
	.section	.nv.callgraph,"",@"SHT_CUDA_CALLGRAPH"
	.align	4
	.sectionentsize	8
	.align		4
        /*0000*/ 	.word	0x00000000
	.align		4
        /*0004*/ 	.word	0xffffffff
	.align		4
        /*0008*/ 	.word	0x00000000
	.align		4
        /*000c*/ 	.word	0xfffffffe
	.align		4
        /*0010*/ 	.word	0x00000000
	.align		4
        /*0014*/ 	.word	0xfffffffd
	.align		4
        /*0018*/ 	.word	0x00000000
	.align		4
        /*001c*/ 	.word	0xfffffffc


//--------------------- .nv.constant2._Z19cost_aggregate_diagPjS_jjjjj --------------------------
	.section	.nv.constant2._Z19cost_aggregate_diagPjS_jjjjj,"a",@progbits
	.sectionflags	@""
	.align	4
.nv.constant2._Z19cost_aggregate_diagPjS_jjjjj:
        /*0000*/ 	.byte	0x10, 0x4d, 0x00, 0x00, 0x00, 0x01, 0x00, 0x00, 0x50, 0x15, 0x01, 0x00


//--------------------- .nv.constant2._Z14cost_aggregatePjS_jjjjj --------------------------
	.section	.nv.constant2._Z14cost_aggregatePjS_jjjjj,"a",@progbits
	.sectionflags	@""
	.align	4
.nv.constant2._Z14cost_aggregatePjS_jjjjj:
        /*0000*/ 	.byte	0xf0, 0x22, 0x00, 0x00, 0xf0, 0x00, 0x00, 0x00, 0xa0, 0x8e, 0x00, 0x00


//--------------------- .text._Z19cost_aggregate_diagPjS_jjjjj --------------------------
	.section	.text._Z19cost_aggregate_diagPjS_jjjjj,"ax",@progbits
	.align	128
        .global         _Z19cost_aggregate_diagPjS_jjjjj
        .type           _Z19cost_aggregate_diagPjS_jjjjj,@function
        .size           _Z19cost_aggregate_diagPjS_jjjjj,(.L_x_328 - _Z19cost_aggregate_diagPjS_jjjjj)
        .other          _Z19cost_aggregate_diagPjS_jjjjj,@"STO_CUDA_ENTRY STV_DEFAULT"
_Z19cost_aggregate_diagPjS_jjjjj:
.text._Z19cost_aggregate_diagPjS_jjjjj:
[----:B------:R-:W-:Y:S01]  /*0000*/  LDC R1, c[0x0][0x37c] ;  /* 0x0000df00ff017b82 */ /* 0x000fe20000000800 */
[----:B------:R-:W0:Y:S07]  /*0010*/  S2R R2, SR_CTAID.X ;  /* 0x0000000000027919 */ /* 0x000e2e0000002500 */
[----:B------:R-:W1:Y:S01]  /*0020*/  LDC.64 R4, c[0x0][0x390] ;  /* 0x0000e400ff047b82 */ /* 0x000e620000000a00 */
[----:B------:R-:W2:Y:S01]  /*0030*/  LDCU.64 UR10, c[0x0][0x358] ;  /* 0x00006b00ff0a77ac */ /* 0x000ea20008000a00 */
[----:B------:R-:W3:Y:S06]  /*0040*/  S2R R0, SR_TID.X ;  /* 0x0000000000007919 */ /* 0x000eec0000002100 */
[----:B------:R-:W4:Y:S01]  /*0050*/  LDC R11, c[0x0][0x398] ;  /* 0x0000e600ff0b7b82 */ /* 0x000f220000000800 */
[----:B-1----:R-:W-:Y:S01]  /*0060*/  IMAD R6, R5, R4, RZ ;  /* 0x0000000405067224 */ /* 0x002fe200078e02ff */
[----:B0-----:R-:W-:-:S03]  /*0070*/  ISETP.GT.AND P0, PT, R2, 0x1, PT ;  /* 0x000000010200780c */ /* 0x001fc60003f04270 */
[----:B----4-:R-:W-:-:S10]  /*0080*/  IMAD R7, R6, R11, RZ ;  /* 0x0000000b06077224 */ /* 0x010fd400078e02ff */
[----:B--23--:R-:W-:Y:S05]  /*0090*/  @P0 BRA `(.L_x_0) ;  /* 0x0000009400680947 */ /* 0x00cfea0003800000 */
[----:B------:R-:W-:Y:S01]  /*00a0*/  VIMNMX.U32 R2, PT, PT, R2, 0x2, PT ;  /* 0x0000000202027848 */ /* 0x000fe20003fe0000 */
[----:B------:R-:W-:-:S04]  /*00b0*/  VIADD R8, R5, 0xffffffff ;  /* 0xffffffff05087836 */ /* 0x000fc80000000000 */
[----:B------:R-:W-:-:S04]  /*00c0*/  IMAD.SHL.U32 R9, R2, 0x4, RZ ;  /* 0x0000000402097824 */ /* 0x000fc800078e00ff */
[----:B------:R-:W0:Y:S02]  /*00d0*/  LDC R2, c[0x2][R9] ;  /* 0x0080000009027b82 */ /* 0x000e240000000800 */
[----:B0-----:R-:W-:-:S04]  /*00e0*/  SHF.R.S32.HI R3, RZ, 0x1f, R2 ;  /* 0x0000001fff037819 */ /* 0x001fc80000011402 */
.L_x_320:
[----:B------:R-:W-:Y:S05]  /*00f0*/  BRX R2 -0x100                                    (*"BRANCH_TARGETS .L_x_321,.L_x_322,.L_x_323"*) ;  /* 0xfffffffc02c07949 */ /* 0x000fea000383ffff */
.L_x_322:
[----:B------:R-:W-:-:S13]  /*0100*/  ISETP.GE.AND P0, PT, R5, 0x1, PT ;  /* 0x000000010500780c */ /* 0x000fda0003f06270 */
[----:B------:R-:W-:Y:S05]  /*0110*/  @!P0 BRA `(.L_x_1) ;  /* 0x0000000c00a88947 */ /* 0x000fea0003800000 */
[----:B------:R-:W-:Y:S01]  /*0120*/  ISETP.GE.U32.AND P0, PT, R8, 0xf, PT ;  /* 0x0000000f0800780c */ /* 0x000fe20003f06070 */
[----:B------:R-:W-:Y:S01]  /*0130*/  IMAD.MOV.U32 R2, RZ, RZ, R8 ;  /* 0x000000ffff027224 */ /* 0x000fe200078e0008 */
[----:B------:R-:W-:-:S04]  /*0140*/  LOP3.LUT R3, R5, 0xf, RZ, 0xc0, !PT ;  /* 0x0000000f05037812 */ /* 0x000fc800078ec0ff */
[----:B------:R-:W-:-:S07]  /*0150*/  ISETP.NE.AND P1, PT, R3, RZ, PT ;  /* 0x000000ff0300720c */ /* 0x000fce0003f25270 */
[----:B------:R-:W-:Y:S06]  /*0160*/  @!P0 BRA `(.L_x_2) ;  /* 0x0000000400dc8947 */ /* 0x000fec0003800000 */
[----:B------:R-:W0:Y:S01]  /*0170*/  LDC.64 R12, c[0x0][0x380] ;  /* 0x0000e000ff0c7b82 */ /* 0x000e220000000a00 */
[----:B------:R-:W-:Y:S01]  /*0180*/  LOP3.LUT R9, R5, 0x7ffffff0, RZ, 0xc0, !PT ;  /* 0x7ffffff005097812 */ /* 0x000fe200078ec0ff */
[----:B------:R-:W-:Y:S01]  /*0190*/  IMAD.MOV.U32 R2, RZ, RZ, R8 ;  /* 0x000000ffff027224 */ /* 0x000fe200078e0008 */
[----:B------:R-:W-:-:S05]  /*01a0*/  UMOV UR4, URZ ;  /* 0x000000ff00047c82 */ /* 0x000fca0008000000 */
[----:B------:R-:W1:Y:S02]  /*01b0*/  LDC.64 R14, c[0x0][0x388] ;  /* 0x0000e200ff0e7b82 */ /* 0x000e640000000a00 */
.L_x_3:
[----:B------:R-:W-:-:S04]  /*01c0*/  IMAD R10, R2, R11, R0 ;  /* 0x0000000b020a7224 */ /* 0x000fc800078e0200 */
[----:B0-2---:R-:W-:-:S05]  /*01d0*/  IMAD.WIDE R16, R10, 0x4, R12 ;  /* 0x000000040a107825 */ /* 0x005fca00078e020c */
[----:B------:R-:W2:Y:S01]  /*01e0*/  LDG.E R25, desc[UR10][R16.64] ;  /* 0x0000000a10197981 */ /* 0x000ea2000c1e1900 */
[----:B------:R-:W-:Y:S02]  /*01f0*/  IMAD R22, R2, R11, -R11 ;  /* 0x0000000b02167224 */ /* 0x000fe400078e0a0b */
[----:B------:R-:W-:-:S03]  /*0200*/  IMAD.IADD R19, R7, 0x1, R10 ;  /* 0x0000000107137824 */ /* 0x000fc600078e020a */
[----:B------:R-:W-:Y:S01]  /*0210*/  IADD3 R10, PT, PT, R22, R0, RZ ;  /* 0x00000000160a7210 */ /* 0x000fe20007ffe0ff */
[----:B-1----:R-:W-:-:S04]  /*0220*/  IMAD.WIDE R18, R19, 0x4, R14 ;  /* 0x0000000413127825 */ /* 0x002fc800078e020e */
[----:B------:R-:W-:Y:S01]  /*0230*/  IMAD.WIDE R20, R10, 0x4, R12 ;  /* 0x000000040a147825 */ /* 0x000fe200078e020c */
[----:B--2---:R0:W-:Y:S04]  /*0240*/  STG.E desc[UR10][R18.64], R25 ;  /* 0x0000001912007986 */ /* 0x0041e8000c10190a */
[----:B------:R-:W2:Y:S01]  /*0250*/  LDG.E R27, desc[UR10][R20.64] ;  /* 0x0000000a141b7981 */ /* 0x000ea2000c1e1900 */
[----:B------:R-:W-:Y:S02]  /*0260*/  IMAD.IADD R24, R22, 0x1, -R11 ;  /* 0x0000000116187824 */ /* 0x000fe400078e0a0b */
[----:B------:R-:W-:Y:S02]  /*0270*/  IMAD.IADD R23, R7, 0x1, R10 ;  /* 0x0000000107177824 */ /* 0x000fe400078e020a */
[----:B------:R-:W-:-:S02]  /*0280*/  IMAD.IADD R10, R24, 0x1, R0 ;  /* 0x00000001180a7824 */ /* 0x000fc400078e0200 */
[----:B------:R-:W-:-:S04]  /*0290*/  IMAD.WIDE R16, R23, 0x4, R14 ;  /* 0x0000000417107825 */ /* 0x000fc800078e020e */
[----:B------:R-:W-:Y:S01]  /*02a0*/  IMAD.WIDE R22, R10, 0x4, R12 ;  /* 0x000000040a167825 */ /* 0x000fe200078e020c */
[----:B--2---:R1:W-:Y:S04]  /*02b0*/  STG.E desc[UR10][R16.64], R27 ;  /* 0x0000001b10007986 */ /* 0x0043e8000c10190a */
[----:B------:R-:W2:Y:S01]  /*02c0*/  LDG.E R29, desc[UR10][R22.64] ;  /* 0x0000000a161d7981 */ /* 0x000ea2000c1e1900 */
[----:B------:R-:W-:Y:S02]  /*02d0*/  IMAD.IADD R24, R24, 0x1, -R11 ;  /* 0x0000000118187824 */ /* 0x000fe400078e0a0b */
[----:B------:R-:W-:-:S03]  /*02e0*/  IMAD.IADD R31, R7, 0x1, R10 ;  /* 0x00000001071f7824 */ /* 0x000fc600078e020a */
[----:B------:R-:W-:Y:S01]  /*02f0*/  IADD3 R10, PT, PT, R24, R0, RZ ;  /* 0x00000000180a7210 */ /* 0x000fe20007ffe0ff */
[----:B0-----:R-:W-:-:S04]  /*0300*/  IMAD.WIDE R18, R31, 0x4, R14 ;  /* 0x000000041f127825 */ /* 0x001fc800078e020e */
[----:B------:R-:W-:Y:S01]  /*0310*/  IMAD.WIDE R20, R10, 0x4, R12 ;  /* 0x000000040a147825 */ /* 0x000fe200078e020c */
[----:B--2---:R0:W-:Y:S04]  /*0320*/  STG.E desc[UR10][R18.64], R29 ;  /* 0x0000001d12007986 */ /* 0x0041e8000c10190a */
[----:B------:R-:W2:Y:S01]  /*0330*/  LDG.E R25, desc[UR10][R20.64] ;  /* 0x0000000a14197981 */ /* 0x000ea2000c1e1900 */
[----:B------:R-:W-:Y:S02]  /*0340*/  IMAD.IADD R24, R24, 0x1, -R11 ;  /* 0x0000000118187824 */ /* 0x000fe400078e0a0b */
[----:B------:R-:W-:Y:S02]  /*0350*/  IMAD.IADD R31, R7, 0x1, R10 ;  /* 0x00000001071f7824 */ /* 0x000fe400078e020a */
[----:B------:R-:W-:-:S02]  /*0360*/  IMAD.IADD R10, R24, 0x1, R0 ;  /* 0x00000001180a7824 */ /* 0x000fc400078e0200 */
[----:B-1----:R-:W-:-:S04]  /*0370*/  IMAD.WIDE R16, R31, 0x4, R14 ;  /* 0x000000041f107825 */ /* 0x002fc800078e020e */
        /* <DEDUP_REMOVED lines=71> */
[----:B--2---:R2:W-:Y:S05]  /*07f0*/  STG.E desc[UR10][R16.64], R27 ;  /* 0x0000001b10007986 */ /* 0x0045ea000c10190a */
[----:B------:R-:W3:Y:S01]  /*0800*/  LDG.E R23, desc[UR10][R22.64] ;  /* 0x0000000a16177981 */ /* 0x000ee2000c1e1900 */
[----:B------:R-:W-:Y:S01]  /*0810*/  IADD3 R33, PT, PT, R0, -R11, R33 ;  /* 0x8000000b00217210 */ /* 0x000fe20007ffe021 */
[----:B------:R-:W-:-:S04]  /*0820*/  IMAD.IADD R29, R7, 0x1, R10 ;  /* 0x00000001071d7824 */ /* 0x000fc800078e020a */
[----:B0-----:R-:W-:-:S04]  /*0830*/  IMAD.WIDE R18, R29, 0x4, R14 ;  /* 0x000000041d127825 */ /* 0x001fc800078e020e */
[----:B------:R-:W-:Y:S01]  /*0840*/  IMAD.WIDE R20, R33, 0x4, R12 ;  /* 0x0000000421147825 */ /* 0x000fe200078e020c */
[----:B---3--:R2:W-:Y:S05]  /*0850*/  STG.E desc[UR10][R18.64], R23 ;  /* 0x0000001712007986 */ /* 0x0085ea000c10190a */
[----:B------:R-:W3:Y:S01]  /*0860*/  LDG.E R21, desc[UR10][R20.64] ;  /* 0x0000000a14157981 */ /* 0x000ee2000c1e1900 */
[----:B------:R-:W-:Y:S01]  /*0870*/  IMAD.IADD R25, R7, 0x1, R33 ;  /* 0x0000000107197824 */ /* 0x000fe200078e0221 */
[----:B------:R-:W-:Y:S01]  /*0880*/  UIADD3 UR4, UPT, UPT, UR4, 0x10, URZ ;  /* 0x0000001004047890 */ /* 0x000fe2000fffe0ff */
[----:B------:R-:W-:Y:S02]  /*0890*/  IADD3 R2, PT, PT, R2, -0x10, RZ ;  /* 0xfffffff002027810 */ /* 0x000fe40007ffe0ff */
[----:B------:R-:W-:-:S03]  /*08a0*/  IMAD.WIDE R24, R25, 0x4, R14 ;  /* 0x0000000419187825 */ /* 0x000fc600078e020e */
[----:B------:R-:W-:Y:S02]  /*08b0*/  ISETP.NE.AND P0, PT, R9, UR4, PT ;  /* 0x0000000409007c0c */ /* 0x000fe4000bf05270 */
[----:B---3--:R2:W-:Y:S11]  /*08c0*/  STG.E desc[UR10][R24.64], R21 ;  /* 0x0000001518007986 */ /* 0x0085f6000c10190a */
[----:B------:R-:W-:Y:S05]  /*08d0*/  @P0 BRA `(.L_x_3) ;  /* 0xfffffff800380947 */ /* 0x000fea000383ffff */
.L_x_2:
[----:B------:R-:W-:Y:S05]  /*08e0*/  @!P1 BRA `(.L_x_1) ;  /* 0x0000000400b49947 */ /* 0x000fea0003800000 */
[----:B------:R-:W-:Y:S02]  /*08f0*/  ISETP.GE.U32.AND P0, PT, R3, 0x8, PT ;  /* 0x000000080300780c */ /* 0x000fe40003f06070 */
[----:B------:R-:W-:-:S04]  /*0900*/  LOP3.LUT R9, R5, 0x7, RZ, 0xc0, !PT ;  /* 0x0000000705097812 */ /* 0x000fc800078ec0ff */
[----:B------:R-:W-:-:S07]  /*0910*/  ISETP.NE.AND P1, PT, R9, RZ, PT ;  /* 0x000000ff0900720c */ /* 0x000fce0003f25270 */
[----:B------:R-:W-:Y:S06]  /*0920*/  @!P0 BRA `(.L_x_4) ;  /* 0x0000000000e48947 */ /* 0x000fec0003800000 */
[----:B------:R-:W2:Y:S01]  /*0930*/  LDC.64 R12, c[0x0][0x380] ;  /* 0x0000e000ff0c7b82 */ /* 0x000ea20000000a00 */
[----:B------:R-:W-:-:S07]  /*0940*/  IMAD R3, R2, R11, R0 ;  /* 0x0000000b02037224 */ /* 0x000fce00078e0200 */
[----:B------:R-:W0:Y:S01]  /*0950*/  LDC.64 R14, c[0x0][0x388] ;  /* 0x0000e200ff0e7b82 */ /* 0x000e220000000a00 */
[----:B--2---:R-:W-:-:S05]  /*0960*/  IMAD.WIDE R16, R3, 0x4, R12 ;  /* 0x0000000403107825 */ /* 0x004fca00078e020c */
[----:B------:R-:W2:Y:S01]  /*0970*/  LDG.E R25, desc[UR10][R16.64] ;  /* 0x0000000a10197981 */ /* 0x000ea2000c1e1900 */
[----:B------:R-:W-:Y:S02]  /*0980*/  IMAD R10, R2, R11, -R11 ;  /* 0x0000000b020a7224 */ /* 0x000fe400078e0a0b */
[----:B------:R-:W-:Y:S02]  /*0990*/  IMAD.IADD R19, R7, 0x1, R3 ;  /* 0x0000000107137824 */ /* 0x000fe400078e0203 */
[----:B------:R-:W-:Y:S02]  /*09a0*/  IMAD.IADD R3, R10, 0x1, R0 ;  /* 0x000000010a037824 */ /* 0x000fe400078e0200 */
[----:B0-----:R-:W-:-:S04]  /*09b0*/  IMAD.WIDE R18, R19, 0x4, R14 ;  /* 0x0000000413127825 */ /* 0x001fc800078e020e */
        /* <DEDUP_REMOVED lines=8> */
[----:B------:R-:W-:Y:S01]  /*0a40*/  IADD3 R10, PT, PT, R10, -R11, RZ ;  /* 0x8000000b0a0a7210 */ /* 0x000fe20007ffe0ff */
[----:B--2---:R1:W-:Y:S04]  /*0a50*/  STG.E desc[UR10][R16.64], R27 ;  /* 0x0000001b10007986 */ /* 0x0043e8000c10190a */
[----:B------:R-:W2:Y:S01]  /*0a60*/  LDG.E R3, desc[UR10][R22.64] ;  /* 0x0000000a16037981 */ /* 0x000ea2000c1e1900 */
        /* <DEDUP_REMOVED lines=11> */
[----:B------:R-:W-:Y:S01]  /*0b20*/  IADD3 R10, PT, PT, R10, -R11, RZ ;  /* 0x8000000b0a0a7210 */ /* 0x000fe20007ffe0ff */
[----:B--2---:R1:W-:Y:S04]  /*0b30*/  STG.E desc[UR10][R16.64], R25 ;  /* 0x0000001910007986 */ /* 0x0043e8000c10190a */
[----:B------:R-:W2:Y:S01]  /*0b40*/  LDG.E R27, desc[UR10][R22.64] ;  /* 0x0000000a161b7981 */ /* 0x000ea2000c1e1900 */
[----:B------:R-:W-:Y:S02]  /*0b50*/  IMAD.IADD R29, R7, 0x1, R24 ;  /* 0x00000001071d7824 */ /* 0x000fe400078e0218 */
[----:B0-----:R-:W-:Y:S02]  /*0b60*/  IMAD.IADD R3, R10, 0x1, R0 ;  /* 0x000000010a037824 */ /* 0x001fe400078e0200 */
[----:B------:R-:W-:-:S04]  /*0b70*/  IMAD.WIDE R18, R29, 0x4, R14 ;  /* 0x000000041d127825 */ /* 0x000fc800078e020e */
[----:B------:R-:W-:Y:S01]  /*0b80*/  IMAD.WIDE R20, R3, 0x4, R12 ;  /* 0x0000000403147825 */ /* 0x000fe200078e020c */
[----:B--2---:R0:W-:Y:S05]  /*0b90*/  STG.E desc[UR10][R18.64], R27 ;  /* 0x0000001b12007986 */ /* 0x0041ea000c10190a */
[----:B------:R-:W2:Y:S01]  /*0ba0*/  LDG.E R21, desc[UR10][R20.64] ;  /* 0x0000000a14157981 */ /* 0x000ea2000c1e1900 */
[----:B------:R-:W-:Y:S02]  /*0bb0*/  IMAD.IADD R29, R10, 0x1, -R11 ;  /* 0x000000010a1d7824 */ /* 0x000fe400078e0a0b */
[----:B------:R-:W-:Y:S02]  /*0bc0*/  IMAD.IADD R3, R7, 0x1, R3 ;  /* 0x0000000107037824 */ /* 0x000fe400078e0203 */
[----:B------:R-:W-:-:S02]  /*0bd0*/  IMAD.IADD R10, R29, 0x1, R0 ;  /* 0x000000011d0a7824 */ /* 0x000fc400078e0200 */
[----:B-1----:R-:W-:-:S04]  /*0be0*/  IMAD.WIDE R16, R3, 0x4, R14 ;  /* 0x0000000403107825 */ /* 0x002fc800078e020e */
[----:B------:R-:W-:Y:S01]  /*0bf0*/  IMAD.WIDE R22, R10, 0x4, R12 ;  /* 0x000000040a167825 */ /* 0x000fe200078e020c */
[----:B--2---:R1:W-:Y:S05]  /*0c00*/  STG.E desc[UR10][R16.64], R21 ;  /* 0x0000001510007986 */ /* 0x0043ea000c10190a */
[----:B------:R-:W2:Y:S01]  /*0c10*/  LDG.E R23, desc[UR10][R22.64] ;  /* 0x0000000a16177981 */ /* 0x000ea2000c1e1900 */
[----:B------:R-:W-:Y:S02]  /*0c20*/  IADD3 R3, PT, PT, R7, R10, RZ ;  /* 0x0000000a07037210 */ /* 0x000fe40007ffe0ff */
[----:B------:R-:W-:-:S03]  /*0c30*/  IADD3 R29, PT, PT, R0, -R11, R29 ;  /* 0x8000000b001d7210 */ /* 0x000fc60007ffe01d */
[----:B0-----:R-:W-:-:S04]  /*0c40*/  IMAD.WIDE R18, R3, 0x4, R14 ;  /* 0x0000000403127825 */ /* 0x001fc800078e020e */
[----:B------:R-:W-:Y:S01]  /*0c50*/  IMAD.WIDE R12, R29, 0x4, R12 ;  /* 0x000000041d0c7825 */ /* 0x000fe200078e020c */
[----:B--2---:R1:W-:Y:S05]  /*0c60*/  STG.E desc[UR10][R18.64], R23 ;  /* 0x0000001712007986 */ /* 0x0043ea000c10190a */
[----:B------:R-:W2:Y:S01]  /*0c70*/  LDG.E R13, desc[UR10][R12.64] ;  /* 0x0000000a0c0d7981 */ /* 0x000ea2000c1e1900 */
[----:B------:R-:W-:Y:S02]  /*0c80*/  IMAD.IADD R29, R7, 0x1, R29 ;  /* 0x00000001071d7824 */ /* 0x000fe400078e021d */
[----:B------:R-:W-:Y:S02]  /*0c90*/  VIADD R2, R2, 0xfffffff8 ;  /* 0xfffffff802027836 */ /* 0x000fe40000000000 */
[----:B------:R-:W-:-:S05]  /*0ca0*/  IMAD.WIDE R14, R29, 0x4, R14 ;  /* 0x000000041d0e7825 */ /* 0x000fca00078e020e */
[----:B--2---:R1:W-:Y:S02]  /*0cb0*/  STG.E desc[UR10][R14.64], R13 ;  /* 0x0000000d0e007986 */ /* 0x0043e4000c10190a */
.L_x_4:
[----:B------:R-:W-:Y:S05]  /*0cc0*/  @!P1 BRA `(.L_x_1) ;  /* 0x0000000000bc9947 */ /* 0x000fea0003800000 */
[----:B------:R-:W-:Y:S02]  /*0cd0*/  ISETP.GE.U32.AND P0, PT, R9, 0x4, PT ;  /* 0x000000040900780c */ /* 0x000fe40003f06070 */
[----:B------:R-:W-:-:S04]  /*0ce0*/  LOP3.LUT R3, R5, 0x3, RZ, 0xc0, !PT ;  /* 0x0000000305037812 */ /* 0x000fc800078ec0ff */
[----:B------:R-:W-:-:S07]  /*0cf0*/  ISETP.NE.AND P1, PT, R3, RZ, PT ;  /* 0x000000ff0300720c */ /* 0x000fce0003f25270 */
[----:B------:R-:W-:Y:S06]  /*0d00*/  @!P0 BRA `(.L_x_5) ;  /* 0x0000000000748947 */ /* 0x000fec0003800000 */
[----:B-1----:R-:W2:Y:S01]  /*0d10*/  LDC.64 R14, c[0x0][0x380] ;  /* 0x0000e000ff0e7b82 */ /* 0x002ea20000000a00 */
        /* <DEDUP_REMOVED lines=9> */
[----:B--2---:R0:W-:Y:S05]  /*0db0*/  STG.E desc[UR10][R18.64], R9 ;  /* 0x0000000912007986 */ /* 0x0041ea000c10190a */
[----:B------:R-:W2:Y:S01]  /*0dc0*/  LDG.E R21, desc[UR10][R20.64] ;  /* 0x0000000a14157981 */ /* 0x000ea2000c1e1900 */
[----:B------:R-:W-:Y:S01]  /*0dd0*/  IMAD.IADD R25, R22, 0x1, -R11 ;  /* 0x0000000116197824 */ /* 0x000fe200078e0a0b */
[----:B------:R-:W-:-:S03]  /*0de0*/  IADD3 R23, PT, PT, R7, R10, RZ ;  /* 0x0000000a07177210 */ /* 0x000fc60007ffe0ff */
[----:B------:R-:W-:Y:S02]  /*0df0*/  IMAD.IADD R10, R25, 0x1, R0 ;  /* 0x00000001190a7824 */ /* 0x000fe400078e0200 */
[----:B------:R-:W-:-:S04]  /*0e00*/  IMAD.WIDE R16, R23, 0x4, R12 ;  /* 0x0000000417107825 */ /* 0x000fc800078e020c */
[----:B------:R-:W-:Y:S01]  /*0e10*/  IMAD.WIDE R22, R10, 0x4, R14 ;  /* 0x000000040a167825 */ /* 0x000fe200078e020e */
[----:B--2---:R3:W-:Y:S05]  /*0e20*/  STG.E desc[UR10][R16.64], R21 ;  /* 0x0000001510007986 */ /* 0x0047ea000c10190a */
[----:B------:R-:W2:Y:S01]  /*0e30*/  LDG.E R23, desc[UR10][R22.64] ;  /* 0x0000000a16177981 */ /* 0x000ea2000c1e1900 */
[----:B------:R-:W-:Y:S01]  /*0e40*/  IMAD.IADD R27, R7, 0x1, R10 ;  /* 0x00000001071b7824 */ /* 0x000fe200078e020a */
        /* <DEDUP_REMOVED lines=9> */
.L_x_5:
[----:B------:R-:W-:Y:S05]  /*0ee0*/  @!P1 BRA `(.L_x_1) ;  /* 0x0000000000349947 */ /* 0x000fea0003800000 */
[----:B-1-3--:R-:W0:Y:S01]  /*0ef0*/  LDC.64 R12, c[0x0][0x380] ;  /* 0x0000e000ff0c7b82 */ /* 0x00ae220000000a00 */
[----:B------:R-:W-:-:S07]  /*0f00*/  UMOV UR4, URZ ;  /* 0x000000ff00047c82 */ /* 0x000fce0008000000 */
[----:B--2---:R-:W1:Y:S02]  /*0f10*/  LDC.64 R16, c[0x0][0x388] ;  /* 0x0000e200ff107b82 */ /* 0x004e640000000a00 */
.L_x_6:
[----:B------:R-:W-:-:S04]  /*0f20*/  IMAD R9, R2, R11, R0 ;  /* 0x0000000b02097224 */ /* 0x000fc800078e0200 */
[----:B0---4-:R-:W-:-:S06]  /*0f30*/  IMAD.WIDE R14, R9, 0x4, R12 ;  /* 0x00000004090e7825 */ /* 0x011fcc00078e020c */
[----:B------:R-:W2:Y:S01]  /*0f40*/  LDG.E R15, desc[UR10][R14.64] ;  /* 0x0000000a0e0f7981 */ /* 0x000ea2000c1e1900 */
[----:B------:R-:W-:Y:S01]  /*0f50*/  IMAD.IADD R19, R7, 0x1, R9 ;  /* 0x0000000107137824 */ /* 0x000fe200078e0209 */
[----:B------:R-:W-:Y:S01]  /*0f60*/  UIADD3 UR4, UPT, UPT, UR4, 0x1, URZ ;  /* 0x0000000104047890 */ /* 0x000fe2000fffe0ff */
[----:B------:R-:W-:Y:S02]  /*0f70*/  IADD3 R2, PT, PT, R2, -0x1, RZ ;  /* 0xffffffff02027810 */ /* 0x000fe40007ffe0ff */
[----:B-1----:R-:W-:-:S03]  /*0f80*/  IMAD.WIDE R18, R19, 0x4, R16 ;  /* 0x0000000413127825 */ /* 0x002fc600078e0210 */
[----:B------:R-:W-:Y:S02]  /*0f90*/  ISETP.NE.AND P0, PT, R3, UR4, PT ;  /* 0x0000000403007c0c */ /* 0x000fe4000bf05270 */
[----:B--2---:R4:W-:Y:S11]  /*0fa0*/  STG.E desc[UR10][R18.64], R15 ;  /* 0x0000000f12007986 */ /* 0x0049f6000c10190a */
[----:B------:R-:W-:Y:S05]  /*0fb0*/  @P0 BRA `(.L_x_6) ;  /* 0xfffffffc00d80947 */ /* 0x000fea000383ffff */
.L_x_1:
[----:B------:R-:W-:-:S13]  /*0fc0*/  ISETP.GE.AND P0, PT, R4, 0x1, PT ;  /* 0x000000010400780c */ /* 0x000fda0003f06270 */
[----:B------:R-:W-:Y:S05]  /*0fd0*/  @!P0 BRA `(.L_x_7) ;  /* 0x00000008001c8947 */ /* 0x000fea0003800000 */
[C---:B------:R-:W-:Y:S01]  /*0fe0*/  VIADD R2, R4.reuse, 0xffffffff ;  /* 0xffffffff04027836 */ /* 0x040fe20000000000 */
[----:B------:R-:W-:Y:S01]  /*0ff0*/  LOP3.LUT R22, R4, 0x7, RZ, 0xc0, !PT ;  /* 0x0000000704167812 */ /* 0x000fe200078ec0ff */
[----:B------:R-:W-:-:S03]  /*1000*/  IMAD.MOV.U32 R9, RZ, RZ, RZ ;  /* 0x000000ffff097224 */ /* 0x000fc600078e00ff */
[----:B------:R-:W-:Y:S02]  /*1010*/  ISETP.GE.U32.AND P0, PT, R2, 0x7, PT ;  /* 0x000000070200780c */ /* 0x000fe40003f06070 */
[----:B------:R-:W-:-:S11]  /*1020*/  ISETP.NE.AND P1, PT, R22, RZ, PT ;  /* 0x000000ff1600720c */ /* 0x000fd60003f25270 */
[----:B------:R-:W-:Y:S05]  /*1030*/  @!P0 BRA `(.L_x_8) ;  /* 0x0000000000fc8947 */ /* 0x000fea0003800000 */
[----:B------:R-:W0:Y:S01]  /*1040*/  LDC.64 R2, c[0x0][0x380] ;  /* 0x0000e000ff027b82 */ /* 0x000e220000000a00 */
[----:B------:R-:W-:Y:S01]  /*1050*/  LOP3.LUT R9, R4, 0x7ffffff8, RZ, 0xc0, !PT ;  /* 0x7ffffff804097812 */ /* 0x000fe200078ec0ff */
[----:B------:R-:W-:-:S06]  /*1060*/  IMAD.MOV.U32 R10, RZ, RZ, RZ ;  /* 0x000000ffff0a7224 */ /* 0x000fcc00078e00ff */
[----:B-1-3--:R-:W1:Y:S02]  /*1070*/  LDC.64 R12, c[0x0][0x388] ;  /* 0x0000e200ff0c7b82 */ /* 0x00ae640000000a00 */
.L_x_9:
[----:B-12---:R-:W-:-:S04]  /*1080*/  IMAD R16, R10, R5, R8 ;  /* 0x000000050a107224 */ /* 0x006fc800078e0208 */
[----:B------:R-:W-:-:S04]  /*1090*/  IMAD R17, R16, R11, R0 ;  /* 0x0000000b10117224 */ /* 0x000fc800078e0200 */
[----:B0---4-:R-:W-:-:S05]  /*10a0*/  IMAD.WIDE R14, R17, 0x4, R2 ;  /* 0x00000004110e7825 */ /* 0x011fca00078e0202 */
[----:B------:R-:W2:Y:S01]  /*10b0*/  LDG.E R23, desc[UR10][R14.64] ;  /* 0x0000000a0e177981 */ /* 0x000ea2000c1e1900 */
[----:B------:R-:W-:Y:S02]  /*10c0*/  IMAD.IADD R20, R16, 0x1, R5 ;  /* 0x0000000110147824 */ /* 0x000fe400078e0205 */
[----:B------:R-:W-:Y:S02]  /*10d0*/  IMAD.IADD R17, R7, 0x1, R17 ;  /* 0x0000000107117824 */ /* 0x000fe400078e0211 */
[----:B------:R-:W-:Y:S02]  /*10e0*/  IMAD R21, R20, R11, R0 ;  /* 0x0000000b14157224 */ /* 0x000fe400078e0200 */
[----:B-1----:R-:W-:-:S04]  /*10f0*/  IMAD.WIDE R16, R17, 0x4, R12 ;  /* 0x0000000411107825 */ /* 0x002fc800078e020c */
[----:B------:R-:W-:Y:S01]  /*1100*/  IMAD.WIDE R18, R21, 0x4, R2 ;  /* 0x0000000415127825 */ /* 0x000fe200078e0202 */
[----:B------:R-:W-:Y:S01]  /*1110*/  IADD3 R24, PT, PT, R20, R5, RZ ;  /* 0x0000000514187210 */ /* 0x000fe20007ffe0ff */
[----:B--2---:R0:W-:Y:S04]  /*1120*/  STG.E desc[UR10][R16.64], R23 ;  /* 0x0000001710007986 */ /* 0x0041e8000c10190a */
[----:B------:R-:W2:Y:S01]  /*1130*/  LDG.E R25, desc[UR10][R18.64] ;  /* 0x0000000a12197981 */ /* 0x000ea2000c1e1900 */
[----:B------:R-:W-:Y:S02]  /*1140*/  IMAD.IADD R21, R7, 0x1, R21 ;  /* 0x0000000107157824 */ /* 0x000fe400078e0215 */
[----:B------:R-:W-:Y:S02]  /*1150*/  IMAD R26, R24, R11, R0 ;  /* 0x0000000b181a7224 */ /* 0x000fe400078e0200 */
[----:B------:R-:W-:-:S04]  /*1160*/  IMAD.WIDE R14, R21, 0x4, R12 ;  /* 0x00000004150e7825 */ /* 0x000fc800078e020c */
[----:B------:R-:W-:Y:S01]  /*1170*/  IMAD.WIDE R20, R26, 0x4, R2 ;  /* 0x000000041a147825 */ /* 0x000fe200078e0202 */
[----:B--2---:R1:W-:Y:S04]  /*1180*/  STG.E desc[UR10][R14.64], R25 ;  /* 0x000000190e007986 */ /* 0x0043e8000c10190a */
[----:B------:R-:W2:Y:S01]  /*1190*/  LDG.E R27, desc[UR10][R20.64] ;  /* 0x0000000a141b7981 */ /* 0x000ea2000c1e1900 */
[----:B------:R-:W-:Y:S02]  /*11a0*/  IMAD.IADD R24, R24, 0x1, R5 ;  /* 0x0000000118187824 */ /* 0x000fe400078e0205 */
[----:B------:R-:W-:Y:S02]  /*11b0*/  IMAD.IADD R29, R7, 0x1, R26 ;  /* 0x00000001071d7824 */ /* 0x000fe400078e021a */
[----:B0-----:R-:W-:-:S02]  /*11c0*/  IMAD R23, R24, R11, R0 ;  /* 0x0000000b18177224 */ /* 0x001fc400078e0200 */
[----:B------:R-:W-:-:S04]  /*11d0*/  IMAD.WIDE R16, R29, 0x4, R12 ;  /* 0x000000041d107825 */ /* 0x000fc800078e020c */
[----:B------:R-:W-:Y:S01]  /*11e0*/  IMAD.WIDE R18, R23, 0x4, R2 ;  /* 0x0000000417127825 */ /* 0x000fe200078e0202 */
[----:B--2---:R0:W-:Y:S04]  /*11f0*/  STG.E desc[UR10][R16.64], R27 ;  /* 0x0000001b10007986 */ /* 0x0041e8000c10190a */
[----:B------:R-:W2:Y:S01]  /*1200*/  LDG.E R29, desc[UR10][R18.64] ;  /* 0x0000000a121d7981 */ /* 0x000ea2000c1e1900 */
[----:B------:R-:W-:Y:S02]  /*1210*/  IMAD.IADD R24, R24, 0x1, R5 ;  /* 0x0000000118187824 */ /* 0x000fe400078e0205 */
[----:B------:R-:W-:Y:S02]  /*1220*/  IMAD.IADD R23, R7, 0x1, R23 ;  /* 0x0000000107177824 */ /* 0x000fe400078e0217 */
[----:B-1----:R-:W-:-:S02]  /*1230*/  IMAD R25, R24, R11, R0 ;  /* 0x0000000b18197224 */ /* 0x002fc400078e0200 */
[----:B------:R-:W-:-:S04]  /*1240*/  IMAD.WIDE R14, R23, 0x4, R12 ;  /* 0x00000004170e7825 */ /* 0x000fc800078e020c */
[----:B------:R-:W-:Y:S01]  /*1250*/  IMAD.WIDE R20, R25, 0x4, R2 ;  /* 0x0000000419147825 */ /* 0x000fe200078e0202 */
[----:B------:R-:W-:Y:S01]  /*1260*/  IADD3 R24, PT, PT, R24, R5, RZ ;  /* 0x0000000518187210 */ /* 0x000fe20007ffe0ff */
[----:B--2---:R1:W-:Y:S04]  /*1270*/  STG.E desc[UR10][R14.64], R29 ;  /* 0x0000001d0e007986 */ /* 0x0043e8000c10190a */
[----:B------:R-:W2:Y:S01]  /*1280*/  LDG.E R23, desc[UR10][R20.64] ;  /* 0x0000000a14177981 */ /* 0x000ea2000c1e1900 */
[----:B------:R-:W-:Y:S02]  /*1290*/  IMAD.IADD R25, R7, 0x1, R25 ;  /* 0x0000000107197824 */ /* 0x000fe400078e0219 */
[----:B------:R-:W-:Y:S02]  /*12a0*/  IMAD R26, R24, R11, R0 ;  /* 0x0000000b181a7224 */ /* 0x000fe400078e0200 */
[----:B0-----:R-:W-:-:S04]  /*12b0*/  IMAD.WIDE R16, R25, 0x4, R12 ;  /* 0x0000000419107825 */ /* 0x001fc800078e020c */
[----:B------:R-:W-:Y:S01]  /*12c0*/  IMAD.WIDE R18, R26, 0x4, R2 ;  /* 0x000000041a127825 */ /* 0x000fe200078e0202 */
[----:B--2---:R0:W-:Y:S04]  /*12d0*/  STG.E desc[UR10][R16.64], R23 ;  /* 0x0000001710007986 */ /* 0x0041e8000c10190a */
[----:B------:R-:W2:Y:S01]  /*12e0*/  LDG.E R27, desc[UR10][R18.64] ;  /* 0x0000000a121b7981 */ /* 0x000ea2000c1e1900 */
[----:B------:R-:W-:Y:S02]  /*12f0*/  IMAD.IADD R24, R24, 0x1, R5 ;  /* 0x0000000118187824 */ /* 0x000fe400078e0205 */
[----:B------:R-:W-:Y:S02]  /*1300*/  IMAD.IADD R25, R7, 0x1, R26 ;  /* 0x0000000107197824 */ /* 0x000fe400078e021a */
[----:B------:R-:W-:-:S02]  /*1310*/  IMAD R26, R24, R11, R0 ;  /* 0x0000000b181a7224 */ /* 0x000fc400078e0200 */
[----:B-1----:R-:W-:-:S04]  /*1320*/  IMAD.WIDE R14, R25, 0x4, R12 ;  /* 0x00000004190e7825 */ /* 0x002fc800078e020c */
[----:B------:R-:W-:Y:S01]  /*1330*/  IMAD.WIDE R20, R26, 0x4, R2 ;  /* 0x000000041a147825 */ /* 0x000fe200078e0202 */
[----:B--2---:R1:W-:Y:S05]  /*1340*/  STG.E desc[UR10][R14.64], R27 ;  /* 0x0000001b0e007986 */ /* 0x0043ea000c10190a */
[----:B------:R-:W2:Y:S01]  /*1350*/  LDG.E R21, desc[UR10][R20.64] ;  /* 0x0000000a14157981 */ /* 0x000ea2000c1e1900 */
[----:B------:R-:W-:Y:S02]  /*1360*/  IMAD.IADD R24, R24, 0x1, R5 ;  /* 0x0000000118187824 */ /* 0x000fe400078e0205 */
[----:B------:R-:W-:Y:S02]  /*1370*/  IMAD.IADD R25, R7, 0x1, R26 ;  /* 0x0000000107197824 */ /* 0x000fe400078e021a */
[----:B------:R-:W-:-:S02]  /*1380*/  IMAD R24, R24, R11, R0 ;  /* 0x0000000b18187224 */ /* 0x000fc400078e0200 */
[----:B0-----:R-:W-:-:S04]  /*1390*/  IMAD.WIDE R16, R25, 0x4, R12 ;  /* 0x0000000419107825 */ /* 0x001fc800078e020c */
[----:B------:R-:W-:Y:S01]  /*13a0*/  IMAD.WIDE R18, R24, 0x4, R2 ;  /* 0x0000000418127825 */ /* 0x000fe200078e0202 */
[----:B--2---:R1:W-:Y:S05]  /*13b0*/  STG.E desc[UR10][R16.64], R21 ;  /* 0x0000001510007986 */ /* 0x0043ea000c10190a */
[----:B------:R-:W2:Y:S01]  /*13c0*/  LDG.E R19, desc[UR10][R18.64] ;  /* 0x0000000a12137981 */ /* 0x000ea2000c1e1900 */
[----:B------:R-:W-:Y:S01]  /*13d0*/  IADD3 R25, PT, PT, R7, R24, RZ ;  /* 0x0000001807197210 */ /* 0x000fe20007ffe0ff */
[----:B------:R-:W-:-:S04]  /*13e0*/  VIADD R10, R10, 0x8 ;  /* 0x000000080a0a7836 */ /* 0x000fc80000000000 */
[----:B------:R-:W-:Y:S01]  /*13f0*/  IMAD.WIDE R24, R25, 0x4, R12 ;  /* 0x0000000419187825 */ /* 0x000fe200078e020c */
[----:B------:R-:W-:-:S04]  /*1400*/  ISETP.NE.AND P0, PT, R10, R9, PT ;  /* 0x000000090a00720c */ /* 0x000fc80003f05270 */
[----:B--2---:R1:W-:Y:S09]  /*1410*/  STG.E desc[UR10][R24.64], R19 ;  /* 0x0000001318007986 */ /* 0x0043f2000c10190a */
[----:B------:R-:W-:Y:S05]  /*1420*/  @P0 BRA `(.L_x_9) ;  /* 0xfffffffc00140947 */ /* 0x000fea000383ffff */
.L_x_8:
[----:B------:R-:W-:Y:S05]  /*1430*/  @!P1 BRA `(.L_x_7) ;  /* 0x0000000400049947 */ /* 0x000fea0003800000 */
[----:B------:R-:W-:Y:S02]  /*1440*/  ISETP.GE.U32.AND P0, PT, R22, 0x4, PT ;  /* 0x000000041600780c */ /* 0x000fe40003f06070 */
[----:B-12---:R-:W-:-:S04]  /*1450*/  LOP3.LUT R24, R4, 0x3, RZ, 0xc0, !PT ;  /* 0x0000000304187812 */ /* 0x006fc800078ec0ff */
[----:B------:R-:W-:-:S07]  /*1460*/  ISETP.NE.AND P1, PT, R24, RZ, PT ;  /* 0x000000ff1800720c */ /* 0x000fce0003f25270 */
[----:B------:R-:W-:Y:S06]  /*1470*/  @!P0 BRA `(.L_x_10) ;  /* 0x00000000007c8947 */ /* 0x000fec0003800000 */
[----:B---3--:R-:W4:Y:S01]  /*1480*/  LDC.64 R12, c[0x0][0x380] ;  /* 0x0000e000ff0c7b82 */ /* 0x008f220000000a00 */
[----:B------:R-:W-:-:S04]  /*1490*/  IMAD R10, R9, R5, R8 ;  /* 0x00000005090a7224 */ /* 0x000fc800078e0208 */
[----:B------:R-:W-:-:S03]  /*14a0*/  IMAD R16, R10, R11, R0 ;  /* 0x0000000b0a107224 */ /* 0x000fc600078e0200 */
[----:B------:R-:W0:Y:S01]  /*14b0*/  LDC.64 R2, c[0x0][0x388] ;  /* 0x0000e200ff027b82 */ /* 0x000e220000000a00 */
[----:B----4-:R-:W-:-:S05]  /*14c0*/  IMAD.WIDE R14, R16, 0x4, R12 ;  /* 0x00000004100e7825 */ /* 0x010fca00078e020c */
[----:B------:R-:W2:Y:S01]  /*14d0*/  LDG.E R23, desc[UR10][R14.64] ;  /* 0x0000000a0e177981 */ /* 0x000ea2000c1e1900 */
[----:B------:R-:W-:Y:S02]  /*14e0*/  IMAD.IADD R10, R10, 0x1, R5 ;  /* 0x000000010a0a7824 */ /* 0x000fe400078e0205 */
[----:B------:R-:W-:Y:S02]  /*14f0*/  IMAD.IADD R17, R7, 0x1, R16 ;  /* 0x0000000107117824 */ /* 0x000fe400078e0210 */
[----:B------:R-:W-:Y:S02]  /*1500*/  IMAD R20, R10, R11, R0 ;  /* 0x0000000b0a147224 */ /* 0x000fe400078e0200 */
[----:B0-----:R-:W-:-:S04]  /*1510*/  IMAD.WIDE R16, R17, 0x4, R2 ;  /* 0x0000000411107825 */ /* 0x001fc800078e0202 */
[----:B------:R-:W-:Y:S01]  /*1520*/  IMAD.WIDE R18, R20, 0x4, R12 ;  /* 0x0000000414127825 */ /* 0x000fe200078e020c */
[----:B--2---:R0:W-:Y:S05]  /*1530*/  STG.E desc[UR10][R16.64], R23 ;  /* 0x0000001710007986 */ /* 0x0041ea000c10190a */
[----:B------:R-:W2:Y:S01]  /*1540*/  LDG.E R19, desc[UR10][R18.64] ;  /* 0x0000000a12137981 */ /* 0x000ea2000c1e1900 */
[----:B------:R-:W-:Y:S02]  /*1550*/  IMAD.IADD R10, R10, 0x1, R5 ;  /* 0x000000010a0a7824 */ /* 0x000fe400078e0205 */
[----:B------:R-:W-:Y:S02]  /*1560*/  IMAD.IADD R21, R7, 0x1, R20 ;  /* 0x0000000107157824 */ /* 0x000fe400078e0214 */
[----:B------:R-:W-:-:S02]  /*1570*/  IMAD R22, R10, R11, R0 ;  /* 0x0000000b0a167224 */ /* 0x000fc400078e0200 */
        /* <DEDUP_REMOVED lines=15> */
.L_x_10:
[----:B------:R-:W-:Y:S05]  /*1670*/  @!P1 BRA `(.L_x_7) ;  /* 0x0000000000749947 */ /* 0x000fea0003800000 */
[----:B-1-3--:R-:W0:Y:S01]  /*1680*/  LDC.64 R12, c[0x0][0x380] ;  /* 0x0000e000ff0c7b82 */ /* 0x00ae220000000a00 */
[----:B------:R-:W-:-:S07]  /*1690*/  ISETP.NE.AND P0, PT, R24, 0x1, PT ;  /* 0x000000011800780c */ /* 0x000fce0003f05270 */
[----:B------:R-:W1:Y:S06]  /*16a0*/  LDC.64 R2, c[0x0][0x388] ;  /* 0x0000e200ff027b82 */ /* 0x000e6c0000000a00 */
[----:B------:R-:W-:Y:S02]  /*16b0*/  @P0 IMAD R10, R9, R5, R8 ;  /* 0x00000005090a0224 */ /* 0x000fe400078e0208 */
[----:B----4-:R-:W2:Y:S02]  /*16c0*/  LDC.64 R18, c[0x0][0x380] ;  /* 0x0000e000ff127b82 */ /* 0x010ea40000000a00 */
[----:B------:R-:W-:-:S04]  /*16d0*/  @P0 IMAD R16, R10, R11, R0 ;  /* 0x0000000b0a100224 */ /* 0x000fc800078e0200 */
[----:B0-----:R-:W-:-:S05]  /*16e0*/  @P0 IMAD.WIDE R14, R16, 0x4, R12 ;  /* 0x00000004100e0825 */ /* 0x001fca00078e020c */
[----:B------:R-:W3:Y:S01]  /*16f0*/  @P0 LDG.E R21, desc[UR10][R14.64] ;  /* 0x0000000a0e150981 */ /* 0x000ee2000c1e1900 */
[----:B------:R-:W-:Y:S02]  /*1700*/  @P0 IMAD.IADD R10, R10, 0x1, R5 ;  /* 0x000000010a0a0824 */ /* 0x000fe400078e0205 */
[----:B------:R-:W-:Y:S02]  /*1710*/  @P0 IMAD.IADD R17, R7, 0x1, R16 ;  /* 0x0000000107110824 */ /* 0x000fe400078e0210 */
[----:B------:R-:W-:Y:S02]  /*1720*/  @P0 IMAD R20, R10, R11, R0 ;  /* 0x0000000b0a140224 */ /* 0x000fe400078e0200 */
[----:B-1----:R-:W-:-:S04]  /*1730*/  @P0 IMAD.WIDE R16, R17, 0x4, R2 ;  /* 0x0000000411100825 */ /* 0x002fc800078e0202 */
[----:B------:R-:W-:Y:S01]  /*1740*/  @P0 IMAD.WIDE R12, R20, 0x4, R12 ;  /* 0x00000004140c0825 */ /* 0x000fe200078e020c */
[----:B------:R-:W-:-:S04]  /*1750*/  LOP3.LUT R10, R4, 0x1, RZ, 0xc0, !PT ;  /* 0x00000001040a7812 */ /* 0x000fc800078ec0ff */
[----:B------:R-:W-:Y:S01]  /*1760*/  ISETP.NE.U32.AND P1, PT, R10, 0x1, PT ;  /* 0x000000010a00780c */ /* 0x000fe20003f25070 */
[----:B---3--:R0:W-:Y:S04]  /*1770*/  @P0 STG.E desc[UR10][R16.64], R21 ;  /* 0x0000001510000986 */ /* 0x0081e8000c10190a */
[----:B------:R1:W3:Y:S01]  /*1780*/  @P0 LDG.E R23, desc[UR10][R12.64] ;  /* 0x0000000a0c170981 */ /* 0x0002e2000c1e1900 */
[----:B------:R-:W-:Y:S01]  /*1790*/  @P0 IADD3 R9, PT, PT, R9, 0x2, RZ ;  /* 0x0000000209090810 */ /* 0x000fe20007ffe0ff */
[----:B------:R-:W-:-:S06]  /*17a0*/  @P0 IMAD.IADD R15, R7, 0x1, R20 ;  /* 0x00000001070f0824 */ /* 0x000fcc00078e0214 */
[----:B------:R-:W-:Y:S02]  /*17b0*/  @!P1 IMAD R9, R9, R5, R8 ;  /* 0x0000000509099224 */ /* 0x000fe400078e0208 */
[----:B------:R-:W-:Y:S01]  /*17c0*/  @P0 IMAD.WIDE R14, R15, 0x4, R2 ;  /* 0x000000040f0e0825 */ /* 0x000fe200078e0202 */
[----:B-1----:R-:W1:Y:S03]  /*17d0*/  LDC.64 R12, c[0x0][0x388] ;  /* 0x0000e200ff0c7b82 */ /* 0x002e660000000a00 */
[----:B------:R-:W-:-:S04]  /*17e0*/  @!P1 IMAD R9, R9, R11, R0 ;  /* 0x0000000b09099224 */ /* 0x000fc800078e0200 */
[----:B--2---:R-:W-:Y:S01]  /*17f0*/  @!P1 IMAD.WIDE R2, R9, 0x4, R18 ;  /* 0x0000000409029825 */ /* 0x004fe200078e0212 */
[----:B---3--:R0:W-:Y:S05]  /*1800*/  @P0 STG.E desc[UR10][R14.64], R23 ;  /* 0x000000170e000986 */ /* 0x0081ea000c10190a */
[----:B------:R-:W2:Y:S01]  /*1810*/  @!P1 LDG.E R3, desc[UR10][R2.64] ;  /* 0x0000000a02039981 */ /* 0x000ea2000c1e1900 */
[----:B------:R-:W-:-:S04]  /*1820*/  @!P1 IMAD.IADD R9, R7, 0x1, R9 ;  /* 0x0000000107099824 */ /* 0x000fc800078e0209 */
[----:B-1----:R-:W-:-:S05]  /*1830*/  @!P1 IMAD.WIDE R12, R9, 0x4, R12 ;  /* 0x00000004090c9825 */ /* 0x002fca00078e020c */
[----:B--2---:R0:W-:Y:S02]  /*1840*/  @!P1 STG.E desc[UR10][R12.64], R3 ;  /* 0x000000030c009986 */ /* 0x0041e4000c10190a */
.L_x_7:
[----:B------:R-:W-:-:S04]  /*1850*/  VIMNMX R4, PT, PT, R5, R4, PT ;  /* 0x0000000405047248 */ /* 0x000fc80003fe0100 */
[----:B------:R-:W-:-:S13]  /*1860*/  ISETP.GE.AND P0, PT, R4, 0x2, PT ;  /* 0x000000020400780c */ /* 0x000fda0003f06270 */
[----:B------:R-:W-:Y:S05]  /*1870*/  @!P0 EXIT ;  /* 0x000000000000894d */ /* 0x000fea0003800000 */
[----:B------:R-:W5:Y:S01]  /*1880*/  LDCU UR4, c[0x0][0x3a0] ;  /* 0x00007400ff0477ac */ /* 0x000f620008000800 */
[C---:B0--3--:R-:W-:Y:S01]  /*1890*/  VIADD R12, R11.reuse, 0xf ;  /* 0x0000000f0b0c7836 */ /* 0x049fe20000000000 */
[C---:B------:R-:W-:Y:S01]  /*18a0*/  IADD3 R10, PT, PT, R11.reuse, -0x2, RZ ;  /* 0xfffffffe0b0a7810 */ /* 0x040fe20007ffe0ff */
[C---:B-1----:R-:W-:Y:S02]  /*18b0*/  VIADD R13, R11.reuse, 0x7 ;  /* 0x000000070b0d7836 */ /* 0x042fe40000000000 */
[----:B------:R-:W-:Y:S01]  /*18c0*/  VIADD R9, R11, 0xffffffff ;  /* 0xffffffff0b097836 */ /* 0x000fe20000000000 */
[C---:B----4-:R-:W-:Y:S01]  /*18d0*/  LOP3.LUT R15, R12.reuse, 0xf, RZ, 0xc0, !PT ;  /* 0x0000000f0c0f7812 */ /* 0x050fe200078ec0ff */
[----:B------:R-:W-:Y:S01]  /*18e0*/  IMAD.MOV.U32 R11, RZ, RZ, RZ ;  /* 0x000000ffff0b7224 */ /* 0x000fe200078e00ff */
[----:B--2---:R-:W-:Y:S02]  /*18f0*/  LOP3.LUT R16, R13, 0x7, RZ, 0xc0, !PT ;  /* 0x000000070d107812 */ /* 0x004fe400078ec0ff */
[----:B------:R-:W-:Y:S01]  /*1900*/  LOP3.LUT R12, R12, 0x7, RZ, 0xc0, !PT ;  /* 0x000000070c0c7812 */ /* 0x000fe200078ec0ff */
[----:B------:R-:W-:Y:S01]  /*1910*/  VIADD R15, R15, 0xffffffff ;  /* 0xffffffff0f0f7836 */ /* 0x000fe20000000000 */
[----:B------:R-:W-:Y:S01]  /*1920*/  LOP3.LUT R13, R13, 0x3, RZ, 0xc0, !PT ;  /* 0x000000030d0d7812 */ /* 0x000fe200078ec0ff */
[----:B------:R-:W-:Y:S01]  /*1930*/  VIADD R16, R16, 0xffffffff ;  /* 0xffffffff10107836 */ /* 0x000fe20000000000 */
[----:B-----5:R-:W-:-:S07]  /*1940*/  I2FP.F32.S32 R14, UR4 ;  /* 0x00000004000e7c45 */ /* 0x020fce0008201400 */
.L_x_53:
[----:B------:R-:W-:Y:S01]  /*1950*/  BAR.SYNC.DEFER_BLOCKING 0x0 ;  /* 0x0000000000007b1d */ /* 0x000fe20000010000 */
[C---:B------:R-:W-:Y:S01]  /*1960*/  ISETP.GE.AND P0, PT, R8.reuse, 0x1, PT ;  /* 0x000000010800780c */ /* 0x040fe20003f06270 */
[----:B-1----:R-:W-:Y:S02]  /*1970*/  VIADD R2, R8, 0xffffffff ;  /* 0xffffffff08027836 */ /* 0x002fe40000000000 */
[----:B------:R-:W-:-:S03]  /*1980*/  IMAD.MOV.U32 R18, RZ, RZ, R8 ;  /* 0x000000ffff127224 */ /* 0x000fc600078e0008 */
[----:B------:R-:W-:-:S07]  /*1990*/  MOV R8, R2 ;  /* 0x0000000200087202 */ /* 0x000fce0000000f00 */
[----:B------:R-:W-:Y:S05]  /*19a0*/  @!P0 BRA `(.L_x_11) ;  /* 0x00000018005c8947 */ /* 0x000fea0003800000 */
[----:B------:R-:W0:Y:S01]  /*19b0*/  LDCU UR4, c[0x0][0x398] ;  /* 0x00007300ff0477ac */ /* 0x000e220008000800 */
[----:B------:R-:W1:Y:S01]  /*19c0*/  LDC R22, c[0x0][0x394] ;  /* 0x0000e500ff167b82 */ /* 0x000e620000000800 */
[C---:B------:R-:W-:Y:S01]  /*19d0*/  VIADD R17, R11.reuse, 0x1 ;  /* 0x000000010b117836 */ /* 0x040fe20000000000 */
[----:B0-----:R-:W-:Y:S01]  /*19e0*/  UISETP.GE.AND UP0, UPT, UR4, 0x2, UPT ;  /* 0x000000020400788c */ /* 0x001fe2000bf06270 */
[----:B-1----:R-:W-:-:S08]  /*19f0*/  IMAD R19, R11, R22, 0x1 ;  /* 0x000000010b137424 */ /* 0x002fd000078e0216 */
[----:B------:R-:W-:Y:S05]  /*1a00*/  BRA.U !UP0, `(.L_x_12) ;  /* 0x0000000d08bc7547 */ /* 0x000fea000b800000 */
[----:B------:R-:W-:-:S07]  /*1a10*/  IMAD.MOV.U32 R22, RZ, RZ, R8 ;  /* 0x000000ffff167224 */ /* 0x000fce00078e0008 */
.L_x_21:
[----:B0-----:R-:W0:Y:S01]  /*1a20*/  LDC R21, c[0x0][0x398] ;  /* 0x0000e600ff157b82 */ /* 0x001e220000000800 */
[----:B-1----:R-:W1:Y:S07]  /*1a30*/  LDCU UR4, c[0x0][0x394] ;  /* 0x00007280ff0477ac */ /* 0x002e6e0008000800 */
[----:B------:R-:W2:Y:S01]  /*1a40*/  LDC.64 R2, c[0x0][0x380] ;  /* 0x0000e000ff027b82 */ /* 0x000ea20000000a00 */
[----:B-1----:R-:W-:-:S04]  /*1a50*/  IMAD R5, R17, UR4, R22 ;  /* 0x0000000411057c24 */ /* 0x002fc8000f8e0216 */
[----:B0-----:R-:W-:-:S04]  /*1a60*/  IMAD R24, R5, R21, R0 ;  /* 0x0000001505187224 */ /* 0x001fc800078e0200 */
[----:B--2---:R-:W-:-:S05]  /*1a70*/  IMAD.WIDE R2, R24, 0x4, R2 ;  /* 0x0000000418027825 */ /* 0x004fca00078e0202 */
[----:B------:R-:W2:Y:S01]  /*1a80*/  LDG.E R19, desc[UR10][R2.64] ;  /* 0x0000000a02137981 */ /* 0x000ea2000c1e1900 */
[----:B------:R-:W-:Y:S01]  /*1a90*/  BSSY.RECONVERGENT B0, `(.L_x_13) ;  /* 0x00000e2000007945 */ /* 0x000fe20003800200 */
[----:B--2---:R-:W-:-:S13]  /*1aa0*/  ISETP.NE.AND P0, PT, R19, 0x1e, PT ;  /* 0x0000001e1300780c */ /* 0x004fda0003f05270 */
[----:B------:R-:W-:Y:S05]  /*1ab0*/  @!P0 BRA `(.L_x_14) ;  /* 0x0000000c006c8947 */ /* 0x000fea0003800000 */
[----:B------:R-:W0:Y:S01]  /*1ac0*/  LDC.64 R2, c[0x0][0x388] ;  /* 0x0000e200ff027b82 */ /* 0x000e220000000a00 */
[----:B------:R-:W-:Y:S01]  /*1ad0*/  IMAD R4, R11, UR4, R22 ;  /* 0x000000040b047c24 */ /* 0x000fe2000f8e0216 */
[C---:B------:R-:W-:Y:S02]  /*1ae0*/  ISETP.NE.AND P0, PT, R0.reuse, RZ, PT ;  /* 0x000000ff0000720c */ /* 0x040fe40003f05270 */
[----:B------:R-:W-:Y:S01]  /*1af0*/  ISETP.NE.AND P1, PT, R0, R9, PT ;  /* 0x000000090000720c */ /* 0x000fe20003f25270 */
[----:B------:R-:W-:-:S03]  /*1b00*/  IMAD R4, R4, R21, R21 ;  /* 0x0000001504047224 */ /* 0x000fc600078e0215 */
[----:B------:R-:W1:Y:S01]  /*1b10*/  LDC R23, c[0x0][0x3a0] ;  /* 0x0000e800ff177b82 */ /* 0x000e620000000800 */
[C---:B------:R-:W-:Y:S01]  /*1b20*/  IMAD.IADD R5, R7.reuse, 0x1, R4 ;  /* 0x0000000107057824 */ /* 0x040fe200078e0204 */
[----:B------:R-:W-:-:S06]  /*1b30*/  IADD3 R21, PT, PT, R7, R4, R0 ;  /* 0x0000000407157210 */ /* 0x000fcc0007ffe000 */
[----:B------:R-:W2:Y:S01]  /*1b40*/  @P0 LDC R29, c[0x0][0x39c] ;  /* 0x0000e700ff1d0b82 */ /* 0x000ea20000000800 */
[----:B0-----:R-:W-:-:S07]  /*1b50*/  IMAD.WIDE R20, R21, 0x4, R2 ;  /* 0x0000000415147825 */ /* 0x001fce00078e0202 */
[----:B------:R-:W0:Y:S01]  /*1b60*/  @P1 LDC R32, c[0x0][0x39c] ;  /* 0x0000e700ff201b82 */ /* 0x000e220000000800 */
[----:B------:R-:W-:Y:S01]  /*1b70*/  IMAD.WIDE R4, R5, 0x4, R2 ;  /* 0x0000000405047825 */ /* 0x000fe200078e0202 */
[----:B------:R-:W2:Y:S04]  /*1b80*/  @P0 LDG.E R26, desc[UR10][R20.64+-0x4] ;  /* 0xfffffc0a141a0981 */ /* 0x000ea8000c1e1900 */
[----:B------:R-:W3:Y:S04]  /*1b90*/  LDG.E R25, desc[UR10][R20.64] ;  /* 0x0000000a14197981 */ /* 0x000ee8000c1e1900 */
[----:B------:R-:W0:Y:S04]  /*1ba0*/  @P1 LDG.E R27, desc[UR10][R20.64+0x4] ;  /* 0x0000040a141b1981 */ /* 0x000e28000c1e1900 */
[----:B------:R-:W1:Y:S01]  /*1bb0*/  LDG.E R30, desc[UR10][R4.64] ;  /* 0x0000000a041e7981 */ /* 0x000e62000c1e1900 */
[----:B------:R-:W-:Y:S01]  /*1bc0*/  ISETP.GE.U32.AND P2, PT, R10, 0xf, PT ;  /* 0x0000000f0a00780c */ /* 0x000fe20003f46070 */
[----:B--2---:R-:W-:Y:S01]  /*1bd0*/  @P0 IMAD.IADD R28, R26, 0x1, R29 ;  /* 0x000000011a1c0824 */ /* 0x004fe200078e021d */
[----:B---3--:R-:W-:Y:S01]  /*1be0*/  I2FP.F32.U32 R25, R25 ;  /* 0x0000001900197245 */ /* 0x008fe20000201000 */
[----:B0-----:R-:W-:-:S03]  /*1bf0*/  @P1 IMAD.IADD R29, R27, 0x1, R32 ;  /* 0x000000011b1d1824 */ /* 0x001fc600078e0220 */
[----:B------:R-:W-:Y:S01]  /*1c00*/  MOV R26, R25 ;  /* 0x00000019001a7202 */ /* 0x000fe20000000f00 */
[----:B------:R-:W-:Y:S01]  /*1c10*/  IMAD.MOV.U32 R27, RZ, RZ, R25 ;  /* 0x000000ffff1b7224 */ /* 0x000fe200078e0019 */
[----:B------:R-:W-:Y:S01]  /*1c20*/  @P0 I2FP.F32.U32 R26, R28 ;  /* 0x0000001c001a0245 */ /* 0x000fe20000201000 */
[----:B-1----:R-:W-:Y:S01]  /*1c30*/  IMAD.IADD R30, R30, 0x1, R23 ;  /* 0x000000011e1e7824 */ /* 0x002fe200078e0217 */
[----:B------:R-:W-:Y:S01]  /*1c40*/  @P1 I2FP.F32.U32 R27, R29 ;  /* 0x0000001d001b1245 */ /* 0x000fe20000201000 */
[----:B------:R-:W-:-:S03]  /*1c50*/  IMAD.MOV.U32 R29, RZ, RZ, 0x1 ;  /* 0x00000001ff1d7424 */ /* 0x000fc600078e00ff */
[----:B------:R-:W-:Y:S01]  /*1c60*/  I2FP.F32.U32 R28, R30 ;  /* 0x0000001e001c7245 */ /* 0x000fe20000201000 */
[----:B------:R-:W-:Y:S06]  /*1c70*/  @!P2 BRA `(.L_x_15) ;  /* 0x00000004005ca947 */ /* 0x000fec0003800000 */
[----:B------:R-:W-:-:S07]  /*1c80*/  IMAD.MOV.U32 R29, RZ, RZ, 0x1 ;  /* 0x00000001ff1d7424 */ /* 0x000fce00078e00ff */
.L_x_16:
[----:B------:R-:W-:-:S05]  /*1c90*/  IMAD.WIDE.U32 R20, R29, 0x4, R4 ;  /* 0x000000041d147825 */ /* 0x000fca00078e0004 */
[----:B------:R-:W2:Y:S04]  /*1ca0*/  LDG.E R36, desc[UR10][R20.64] ;  /* 0x0000000a14247981 */ /* 0x000ea8000c1e1900 */
[----:B------:R-:W3:Y:S04]  /*1cb0*/  LDG.E R33, desc[UR10][R20.64+0x4] ;  /* 0x0000040a14217981 */ /* 0x000ee8000c1e1900 */
[----:B------:R-:W4:Y:S04]  /*1cc0*/  LDG.E R34, desc[UR10][R20.64+0x8] ;  /* 0x0000080a14227981 */ /* 0x000f28000c1e1900 */
[----:B------:R-:W5:Y:S04]  /*1cd0*/  LDG.E R32, desc[UR10][R20.64+0xc] ;  /* 0x00000c0a14207981 */ /* 0x000f68000c1e1900 */
[----:B------:R-:W5:Y:S01]  /*1ce0*/  LDG.E R30, desc[UR10][R20.64+0x10] ;  /* 0x0000100a141e7981 */ /* 0x000f62000c1e1900 */
[----:B--2---:R-:W-:Y:S01]  /*1cf0*/  IMAD.IADD R36, R36, 0x1, R23 ;  /* 0x0000000124247824 */ /* 0x004fe200078e0217 */
[----:B---3--:R-:W-:-:S04]  /*1d00*/  IADD3 R33, PT, PT, R33, R23, RZ ;  /* 0x0000001721217210 */ /* 0x008fc80007ffe0ff */
[----:B------:R-:W-:Y:S02]  /*1d10*/  I2FP.F32.U32 R31, R36 ;  /* 0x00000024001f7245 */ /* 0x000fe40000201000 */
[----:B------:R-:W-:Y:S02]  /*1d20*/  I2FP.F32.U32 R36, R33 ;  /* 0x0000002100247245 */ /* 0x000fe40000201000 */
[----:B------:R-:W-:Y:S01]  /*1d30*/  FSETP.GT.AND P0, PT, R28, R31, PT ;  /* 0x0000001f1c00720b */ /* 0x000fe20003f04000 */
[----:B----4-:R-:W-:Y:S01]  /*1d40*/  IMAD.IADD R34, R34, 0x1, R23 ;  /* 0x0000000122227824 */ /* 0x010fe200078e0217 */
[----:B------:R-:W2:Y:S02]  /*1d50*/  LDG.E R33, desc[UR10][R20.64+0x3c] ;  /* 0x00003c0a14217981 */ /* 0x000ea4000c1e1900 */
[----:B------:R-:W-:Y:S02]  /*1d60*/  FSEL R31, R31, R28, P0 ;  /* 0x0000001c1f1f7208 */ /* 0x000fe40000000000 */
[----:B------:R-:W3:Y:S02]  /*1d70*/  LDG.E R28, desc[UR10][R20.64+0x14] ;  /* 0x0000140a141c7981 */ /* 0x000ee4000c1e1900 */
[----:B------:R-:W-:-:S04]  /*1d80*/  FSETP.GT.AND P0, PT, R31, R36, PT ;  /* 0x000000241f00720b */ /* 0x000fc80003f04000 */
[----:B------:R-:W-:Y:S02]  /*1d90*/  FSEL R31, R36, R31, P0 ;  /* 0x0000001f241f7208 */ /* 0x000fe40000000000 */
[----:B------:R-:W-:Y:S02]  /*1da0*/  I2FP.F32.U32 R36, R34 ;  /* 0x0000002200247245 */ /* 0x000fe40000201000 */
[----:B------:R-:W4:Y:S01]  /*1db0*/  LDG.E R34, desc[UR10][R20.64+0x18] ;  /* 0x0000180a14227981 */ /* 0x000f22000c1e1900 */
[----:B-----5:R-:W-:Y:S01]  /*1dc0*/  IMAD.IADD R32, R32, 0x1, R23 ;  /* 0x0000000120207824 */ /* 0x020fe200078e0217 */
[----:B------:R-:W-:-:S04]  /*1dd0*/  FSETP.GT.AND P0, PT, R31, R36, PT ;  /* 0x000000241f00720b */ /* 0x000fc80003f04000 */
[----:B------:R-:W-:Y:S02]  /*1de0*/  FSEL R31, R36, R31, P0 ;  /* 0x0000001f241f7208 */ /* 0x000fe40000000000 */
[----:B------:R-:W-:Y:S02]  /*1df0*/  I2FP.F32.U32 R36, R32 ;  /* 0x0000002000247245 */ /* 0x000fe40000201000 */
[----:B------:R-:W5:Y:S01]  /*1e00*/  LDG.E R32, desc[UR10][R20.64+0x1c] ;  /* 0x00001c0a14207981 */ /* 0x000f62000c1e1900 */
[----:B------:R-:W-:Y:S01]  /*1e10*/  IMAD.IADD R30, R30, 0x1, R23 ;  /* 0x000000011e1e7824 */ /* 0x000fe200078e0217 */
[----:B------:R-:W-:-:S04]  /*1e20*/  FSETP.GT.AND P0, PT, R31, R36, PT ;  /* 0x000000241f00720b */ /* 0x000fc80003f04000 */
[----:B------:R-:W-:Y:S02]  /*1e30*/  FSEL R31, R36, R31, P0 ;  /* 0x0000001f241f7208 */ /* 0x000fe40000000000 */
[----:B------:R-:W-:Y:S02]  /*1e40*/  I2FP.F32.U32 R36, R30 ;  /* 0x0000001e00247245 */ /* 0x000fe40000201000 */
[----:B------:R-:W2:Y:S02]  /*1e50*/  LDG.E R30, desc[UR10][R20.64+0x20] ;  /* 0x0000200a141e7981 */ /* 0x000ea4000c1e1900 */
[----:B------:R-:W-:-:S04]  /*1e60*/  FSETP.GT.AND P0, PT, R31, R36, PT ;  /* 0x000000241f00720b */ /* 0x000fc80003f04000 */
[----:B------:R-:W-:Y:S02]  /*1e70*/  FSEL R31, R36, R31, P0 ;  /* 0x0000001f241f7208 */ /* 0x000fe40000000000 */
[----:B------:R-:W2:Y:S01]  /*1e80*/  LDG.E R36, desc[UR10][R20.64+0x24] ;  /* 0x0000240a14247981 */ /* 0x000ea2000c1e1900 */
[----:B---3--:R-:W-:-:S05]  /*1e90*/  IMAD.IADD R28, R28, 0x1, R23 ;  /* 0x000000011c1c7824 */ /* 0x008fca00078e0217 */
[----:B------:R-:W-:-:S04]  /*1ea0*/  I2FP.F32.U32 R28, R28 ;  /* 0x0000001c001c7245 */ /* 0x000fc80000201000 */
[----:B------:R-:W-:Y:S01]  /*1eb0*/  FSETP.GT.AND P0, PT, R31, R28, PT ;  /* 0x0000001c1f00720b */ /* 0x000fe20003f04000 */
[----:B----4-:R-:W-:-:S03]  /*1ec0*/  IMAD.IADD R34, R34, 0x1, R23 ;  /* 0x0000000122227824 */ /* 0x010fc600078e0217 */
[----:B------:R-:W-:Y:S02]  /*1ed0*/  FSEL R31, R28, R31, P0 ;  /* 0x0000001f1c1f7208 */ /* 0x000fe40000000000 */
[----:B------:R-:W-:Y:S01]  /*1ee0*/  I2FP.F32.U32 R34, R34 ;  /* 0x0000002200227245 */ /* 0x000fe20000201000 */
[----:B------:R-:W3:Y:S03]  /*1ef0*/  LDG.E R28, desc[UR10][R20.64+0x28] ;  /* 0x0000280a141c7981 */ /* 0x000ee6000c1e1900 */
[----:B------:R-:W-:Y:S02]  /*1f00*/  FSETP.GT.AND P0, PT, R31, R34, PT ;  /* 0x000000221f00720b */ /* 0x000fe40003f04000 */
[----:B-----5:R-:W-:Y:S02]  /*1f10*/  IADD3 R32, PT, PT, R32, R23, RZ ;  /* 0x0000001720207210 */ /* 0x020fe40007ffe0ff */
[----:B------:R-:W-:-:S02]  /*1f20*/  FSEL R31, R34, R31, P0 ;  /* 0x0000001f221f7208 */ /* 0x000fc40000000000 */
[----:B------:R-:W-:Y:S02]  /*1f30*/  I2FP.F32.U32 R34, R32 ;  /* 0x0000002000227245 */ /* 0x000fe40000201000 */
[----:B------:R-:W4:Y:S02]  /*1f40*/  LDG.E R32, desc[UR10][R20.64+0x2c] ;  /* 0x00002c0a14207981 */ /* 0x000f24000c1e1900 */
[----:B------:R-:W-:Y:S01]  /*1f50*/  FSETP.GT.AND P0, PT, R31, R34, PT ;  /* 0x000000221f00720b */ /* 0x000fe20003f04000 */
[----:B--2---:R-:W-:-:S03]  /*1f60*/  IMAD.IADD R30, R30, 0x1, R23 ;  /* 0x000000011e1e7824 */ /* 0x004fc600078e0217 */
[----:B------:R-:W-:Y:S02]  /*1f70*/  FSEL R31, R34, R31, P0 ;  /* 0x0000001f221f7208 */ /* 0x000fe40000000000 */
[----:B------:R-:W-:Y:S02]  /*1f80*/  I2FP.F32.U32 R34, R30 ;  /* 0x0000001e00227245 */ /* 0x000fe40000201000 */
[----:B------:R-:W2:Y:S01]  /*1f90*/  LDG.E R30, desc[UR10][R20.64+0x30] ;  /* 0x0000300a141e7981 */ /* 0x000ea2000c1e1900 */
[----:B------:R-:W-:Y:S01]  /*1fa0*/  IMAD.IADD R36, R36, 0x1, R23 ;  /* 0x0000000124247824 */ /* 0x000fe200078e0217 */
[----:B------:R-:W-:-:S04]  /*1fb0*/  FSETP.GT.AND P0, PT, R31, R34, PT ;  /* 0x000000221f00720b */ /* 0x000fc80003f04000 */
[----:B------:R-:W-:Y:S02]  /*1fc0*/  FSEL R31, R34, R31, P0 ;  /* 0x0000001f221f7208 */ /* 0x000fe40000000000 */
[----:B------:R-:W-:Y:S01]  /*1fd0*/  I2FP.F32.U32 R36, R36 ;  /* 0x0000002400247245 */ /* 0x000fe20000201000 */
[----:B------:R-:W5:Y:S03]  /*1fe0*/  LDG.E R34, desc[UR10][R20.64+0x34] ;  /* 0x0000340a14227981 */ /* 0x000f66000c1e1900 */
[----:B------:R-:W-:-:S04]  /*1ff0*/  FSETP.GT.AND P0, PT, R31, R36, PT ;  /* 0x000000241f00720b */ /* 0x000fc80003f04000 */
[----:B------:R-:W-:Y:S02]  /*2000*/  FSEL R31, R36, R31, P0 ;  /* 0x0000001f241f7208 */ /* 0x000fe40000000000 */
[----:B------:R0:W5:Y:S01]  /*2010*/  LDG.E R36, desc[UR10][R20.64+0x38] ;  /* 0x0000380a14247981 */ /* 0x000162000c1e1900 */
[--C-:B------:R-:W-:Y:S02]  /*2020*/  IMAD.IADD R33, R33, 0x1, R23.reuse ;  /* 0x0000000121217824 */ /* 0x100fe400078e0217 */
[C---:B0-----:R-:W-:Y:S02]  /*2030*/  VIADD R20, R29.reuse, 0xf ;  /* 0x0000000f1d147836 */ /* 0x041fe40000000000 */
[----:B------:R-:W-:Y:S02]  /*2040*/  VIADD R29, R29, 0x10 ;  /* 0x000000101d1d7836 */ /* 0x000fe40000000000 */
[----:B---3--:R-:W-:-:S05]  /*2050*/  IMAD.IADD R28, R28, 0x1, R23 ;  /* 0x000000011c1c7824 */ /* 0x008fca00078e0217 */
[----:B------:R-:W-:-:S04]  /*2060*/  I2FP.F32.U32 R28, R28 ;  /* 0x0000001c001c7245 */ /* 0x000fc80000201000 */
[----:B------:R-:W-:Y:S01]  /*2070*/  FSETP.GT.AND P0, PT, R31, R28, PT ;  /* 0x0000001c1f00720b */ /* 0x000fe20003f04000 */
[----:B----4-:R-:W-:-:S03]  /*2080*/  IMAD.IADD R32, R32, 0x1, R23 ;  /* 0x0000000120207824 */ /* 0x010fc600078e0217 */
[----:B------:R-:W-:Y:S02]  /*2090*/  FSEL R28, R28, R31, P0 ;  /* 0x0000001f1c1c7208 */ /* 0x000fe40000000000 */
[----:B------:R-:W-:-:S04]  /*20a0*/  I2FP.F32.U32 R31, R32 ;  /* 0x00000020001f7245 */ /* 0x000fc80000201000 */
[----:B------:R-:W-:Y:S01]  /*20b0*/  FSETP.GT.AND P0, PT, R28, R31, PT ;  /* 0x0000001f1c00720b */ /* 0x000fe20003f04000 */
[----:B--2---:R-:W-:-:S03]  /*20c0*/  IMAD.IADD R30, R30, 0x1, R23 ;  /* 0x000000011e1e7824 */ /* 0x004fc600078e0217 */
[----:B------:R-:W-:Y:S02]  /*20d0*/  FSEL R28, R31, R28, P0 ;  /* 0x0000001c1f1c7208 */ /* 0x000fe40000000000 */
[----:B------:R-:W-:-:S04]  /*20e0*/  I2FP.F32.U32 R31, R30 ;  /* 0x0000001e001f7245 */ /* 0x000fc80000201000 */
[----:B------:R-:W-:Y:S02]  /*20f0*/  FSETP.GT.AND P0, PT, R28, R31, PT ;  /* 0x0000001f1c00720b */ /* 0x000fe40003f04000 */
[----:B-----5:R-:W-:Y:S02]  /*2100*/  IADD3 R34, PT, PT, R34, R23, RZ ;  /* 0x0000001722227210 */ /* 0x020fe40007ffe0ff */
[----:B------:R-:W-:Y:S02]  /*2110*/  FSEL R28, R31, R28, P0 ;  /* 0x0000001c1f1c7208 */ /* 0x000fe40000000000 */
[----:B------:R-:W-:Y:S01]  /*2120*/  I2FP.F32.U32 R21, R34 ;  /* 0x0000002200157245 */ /* 0x000fe20000201000 */
[----:B------:R-:W-:-:S03]  /*2130*/  IMAD.IADD R36, R36, 0x1, R23 ;  /* 0x0000000124247824 */ /* 0x000fc600078e0217 */
[----:B------:R-:W-:Y:S02]  /*2140*/  FSETP.GT.AND P0, PT, R28, R21, PT ;  /* 0x000000151c00720b */ /* 0x000fe40003f04000 */
[----:B------:R-:W-:Y:S02]  /*2150*/  LOP3.LUT R31, R9, 0xfffffff0, RZ, 0xc0, !PT ;  /* 0xfffffff0091f7812 */ /* 0x000fe400078ec0ff */
[----:B------:R-:W-:Y:S02]  /*2160*/  I2FP.F32.U32 R36, R36 ;  /* 0x0000002400247245 */ /* 0x000fe40000201000 */
[----:B------:R-:W-:Y:S02]  /*2170*/  FSEL R21, R21, R28, P0 ;  /* 0x0000001c15157208 */ /* 0x000fe40000000000 */
[----:B------:R-:W-:Y:S02]  /*2180*/  ISETP.NE.AND P1, PT, R20, R31, PT ;  /* 0x0000001f1400720c */ /* 0x000fe40003f25270 */
[----:B------:R-:W-:-:S02]  /*2190*/  FSETP.GT.AND P0, PT, R21, R36, PT ;  /* 0x000000241500720b */ /* 0x000fc40003f04000 */
[----:B------:R-:W-:Y:S02]  /*21a0*/  I2FP.F32.U32 R28, R33 ;  /* 0x00000021001c7245 */ /* 0x000fe40000201000 */
[----:B------:R-:W-:-:S04]  /*21b0*/  FSEL R21, R36, R21, P0 ;  /* 0x0000001524157208 */ /* 0x000fc80000000000 */
[----:B------:R-:W-:-:S04]  /*21c0*/  FSETP.GT.AND P0, PT, R21, R28, PT ;  /* 0x0000001c1500720b */ /* 0x000fc80003f04000 */
[----:B------:R-:W-:Y:S01]  /*21d0*/  FSEL R28, R28, R21, P0 ;  /* 0x000000151c1c7208 */ /* 0x000fe20000000000 */
[----:B------:R-:W-:Y:S08]  /*21e0*/  @P1 BRA `(.L_x_16) ;  /* 0xfffffff800a81947 */ /* 0x000ff0000383ffff */
.L_x_15:
[----:B------:R-:W-:-:S13]  /*21f0*/  LOP3.LUT P0, RZ, R9, 0xf, RZ, 0xc0, !PT ;  /* 0x0000000f09ff7812 */ /* 0x000fda000780c0ff */
[----:B------:R-:W-:Y:S05]  /*2200*/  @!P0 BRA `(.L_x_17) ;  /* 0x00000004006c8947 */ /* 0x000fea0003800000 */
[----:B------:R-:W-:Y:S02]  /*2210*/  ISETP.GE.U32.AND P1, PT, R15, 0x7, PT ;  /* 0x000000070f00780c */ /* 0x000fe40003f26070 */
[----:B------:R-:W-:-:S11]  /*2220*/  ISETP.NE.AND P0, PT, R12, RZ, PT ;  /* 0x000000ff0c00720c */ /* 0x000fd60003f05270 */
[----:B------:R-:W-:Y:S05]  /*2230*/  @!P1 BRA `(.L_x_18) ;  /* 0x0000000000a89947 */ /* 0x000fea0003800000 */
[----:B------:R-:W-:-:S05]  /*2240*/  IMAD.WIDE R20, R29, 0x4, R4 ;  /* 0x000000041d147825 */ /* 0x000fca00078e0204 */
[----:B------:R-:W2:Y:S04]  /*2250*/  LDG.E R34, desc[UR10][R20.64] ;  /* 0x0000000a14227981 */ /* 0x000ea8000c1e1900 */
[----:B------:R-:W3:Y:S04]  /*2260*/  LDG.E R36, desc[UR10][R20.64+0x4] ;  /* 0x0000040a14247981 */ /* 0x000ee8000c1e1900 */
[----:B------:R-:W4:Y:S04]  /*2270*/  LDG.E R30, desc[UR10][R20.64+0x8] ;  /* 0x0000080a141e7981 */ /* 0x000f28000c1e1900 */
[----:B------:R-:W5:Y:S04]  /*2280*/  LDG.E R32, desc[UR10][R20.64+0xc] ;  /* 0x00000c0a14207981 */ /* 0x000f68000c1e1900 */
[----:B------:R-:W5:Y:S01]  /*2290*/  LDG.E R33, desc[UR10][R20.64+0x1c] ;  /* 0x00001c0a14217981 */ /* 0x000f62000c1e1900 */
[----:B--2---:R-:W-:-:S05]  /*22a0*/  IMAD.IADD R34, R34, 0x1, R23 ;  /* 0x0000000122227824 */ /* 0x004fca00078e0217 */
[----:B------:R-:W-:Y:S02]  /*22b0*/  I2FP.F32.U32 R31, R34 ;  /* 0x00000022001f7245 */ /* 0x000fe40000201000 */
[----:B------:R-:W2:Y:S01]  /*22c0*/  LDG.E R34, desc[UR10][R20.64+0x10] ;  /* 0x0000100a14227981 */ /* 0x000ea2000c1e1900 */
[----:B---3--:R-:W-:Y:S02]  /*22d0*/  IADD3 R36, PT, PT, R36, R23, RZ ;  /* 0x0000001724247210 */ /* 0x008fe40007ffe0ff */
[----:B------:R-:W-:Y:S02]  /*22e0*/  FSETP.GT.AND P1, PT, R28, R31, PT ;  /* 0x0000001f1c00720b */ /* 0x000fe40003f24000 */
[----:B------:R-:W-:Y:S02]  /*22f0*/  I2FP.F32.U32 R36, R36 ;  /* 0x0000002400247245 */ /* 0x000fe40000201000 */
[----:B------:R-:W-:Y:S02]  /*2300*/  FSEL R31, R31, R28, P1 ;  /* 0x0000001c1f1f7208 */ /* 0x000fe40000800000 */
[----:B------:R-:W3:Y:S02]  /*2310*/  LDG.E R28, desc[UR10][R20.64+0x14] ;  /* 0x0000140a141c7981 */ /* 0x000ee4000c1e1900 */
[----:B------:R-:W-:-:S04]  /*2320*/  FSETP.GT.AND P1, PT, R31, R36, PT ;  /* 0x000000241f00720b */ /* 0x000fc80003f24000 */
[----:B------:R-:W-:Y:S02]  /*2330*/  FSEL R31, R36, R31, P1 ;  /* 0x0000001f241f7208 */ /* 0x000fe40000800000 */
[----:B------:R0:W3:Y:S01]  /*2340*/  LDG.E R36, desc[UR10][R20.64+0x18] ;  /* 0x0000180a14247981 */ /* 0x0000e2000c1e1900 */
[----:B----4-:R-:W-:-:S05]  /*2350*/  IMAD.IADD R30, R30, 0x1, R23 ;  /* 0x000000011e1e7824 */ /* 0x010fca00078e0217 */
[----:B------:R-:W-:Y:S01]  /*2360*/  I2FP.F32.U32 R30, R30 ;  /* 0x0000001e001e7245 */ /* 0x000fe20000201000 */
[----:B-----5:R-:W-:-:S03]  /*2370*/  IMAD.IADD R32, R32, 0x1, R23 ;  /* 0x0000000120207824 */ /* 0x020fc600078e0217 */
[----:B------:R-:W-:-:S04]  /*2380*/  FSETP.GT.AND P1, PT, R31, R30, PT ;  /* 0x0000001e1f00720b */ /* 0x000fc80003f24000 */
[----:B------:R-:W-:Y:S02]  /*2390*/  FSEL R30, R30, R31, P1 ;  /* 0x0000001f1e1e7208 */ /* 0x000fe40000800000 */
[----:B------:R-:W-:-:S04]  /*23a0*/  I2FP.F32.U32 R31, R32 ;  /* 0x00000020001f7245 */ /* 0x000fc80000201000 */
[----:B------:R-:W-:-:S04]  /*23b0*/  FSETP.GT.AND P1, PT, R30, R31, PT ;  /* 0x0000001f1e00720b */ /* 0x000fc80003f24000 */
[----:B------:R-:W-:Y:S02]  /*23c0*/  FSEL R30, R31, R30, P1 ;  /* 0x0000001e1f1e7208 */ /* 0x000fe40000800000 */
[----:B------:R-:W-:Y:S01]  /*23d0*/  IADD3 R33, PT, PT, R33, R23, RZ ;  /* 0x0000001721217210 */ /* 0x000fe20007ffe0ff */
[----:B------:R-:W-:Y:S02]  /*23e0*/  VIADD R29, R29, 0x8 ;  /* 0x000000081d1d7836 */ /* 0x000fe40000000000 */
[----:B--2---:R-:W-:-:S05]  /*23f0*/  IMAD.IADD R34, R34, 0x1, R23 ;  /* 0x0000000122227824 */ /* 0x004fca00078e0217 */
[----:B------:R-:W-:Y:S01]  /*2400*/  I2FP.F32.U32 R31, R34 ;  /* 0x00000022001f7245 */ /* 0x000fe20000201000 */
[----:B---3--:R-:W-:-:S03]  /*2410*/  IMAD.IADD R28, R28, 0x1, R23 ;  /* 0x000000011c1c7824 */ /* 0x008fc600078e0217 */
[----:B------:R-:W-:-:S04]  /*2420*/  FSETP.GT.AND P1, PT, R30, R31, PT ;  /* 0x0000001f1e00720b */ /* 0x000fc80003f24000 */
[----:B------:R-:W-:Y:S02]  /*2430*/  FSEL R30, R31, R30, P1 ;  /* 0x0000001e1f1e7208 */ /* 0x000fe40000800000 */
[----:B0-----:R-:W-:Y:S01]  /*2440*/  I2FP.F32.U32 R21, R28 ;  /* 0x0000001c00157245 */ /* 0x001fe20000201000 */
[----:B------:R-:W-:-:S03]  /*2450*/  IMAD.IADD R36, R36, 0x1, R23 ;  /* 0x0000000124247824 */ /* 0x000fc600078e0217 */
[----:B------:R-:W-:Y:S02]  /*2460*/  FSETP.GT.AND P1, PT, R30, R21, PT ;  /* 0x000000151e00720b */ /* 0x000fe40003f24000 */
[----:B------:R-:W-:Y:S02]  /*2470*/  I2FP.F32.U32 R36, R36 ;  /* 0x0000002400247245 */ /* 0x000fe40000201000 */
[----:B------:R-:W-:-:S04]  /*2480*/  FSEL R21, R21, R30, P1 ;  /* 0x0000001e15157208 */ /* 0x000fc80000800000 */
[----:B------:R-:W-:Y:S02]  /*2490*/  FSETP.GT.AND P1, PT, R21, R36, PT ;  /* 0x000000241500720b */ /* 0x000fe40003f24000 */
[----:B------:R-:W-:Y:S02]  /*24a0*/  I2FP.F32.U32 R28, R33 ;  /* 0x00000021001c7245 */ /* 0x000fe40000201000 */
[----:B------:R-:W-:-:S04]  /*24b0*/  FSEL R21, R36, R21, P1 ;  /* 0x0000001524157208 */ /* 0x000fc80000800000 */
[----:B------:R-:W-:-:S04]  /*24c0*/  FSETP.GT.AND P1, PT, R21, R28, PT ;  /* 0x0000001c1500720b */ /* 0x000fc80003f24000 */
[----:B------:R-:W-:-:S09]  /*24d0*/  FSEL R28, R28, R21, P1 ;  /* 0x000000151c1c7208 */ /* 0x000fd20000800000 */
.L_x_18:
        /* <DEDUP_REMOVED lines=8> */
[----:B------:R-:W5:Y:S01]  /*2560*/  LDG.E R32, desc[UR10][R20.64+0xc] ;  /* 0x00000c0a14207981 */ /* 0x000f62000c1e1900 */
[----:B------:R-:W-:Y:S01]  /*2570*/  IADD3 R29, PT, PT, R29, 0x4, RZ ;  /* 0x000000041d1d7810 */ /* 0x000fe20007ffe0ff */
[----:B--2---:R-:W-:-:S02]  /*2580*/  IMAD.IADD R34, R34, 0x1, R23 ;  /* 0x0000000122227824 */ /* 0x004fc400078e0217 */
[----:B---3--:R-:W-:-:S03]  /*2590*/  IMAD.IADD R36, R36, 0x1, R23 ;  /* 0x0000000124247824 */ /* 0x008fc600078e0217 */
[----:B------:R-:W-:Y:S01]  /*25a0*/  I2FP.F32.U32 R31, R34 ;  /* 0x00000022001f7245 */ /* 0x000fe20000201000 */
[----:B----4-:R-:W-:-:S03]  /*25b0*/  IMAD.IADD R30, R30, 0x1, R23 ;  /* 0x000000011e1e7824 */ /* 0x010fc600078e0217 */
[----:B------:R-:W-:Y:S01]  /*25c0*/  FSETP.GT.AND P1, PT, R28, R31, PT ;  /* 0x0000001f1c00720b */ /* 0x000fe20003f24000 */
[----:B-----5:R-:W-:-:S03]  /*25d0*/  IMAD.IADD R32, R32, 0x1, R23 ;  /* 0x0000000120207824 */ /* 0x020fc600078e0217 */
[----:B------:R-:W-:Y:S02]  /*25e0*/  FSEL R28, R31, R28, P1 ;  /* 0x0000001c1f1c7208 */ /* 0x000fe40000800000 */
[----:B------:R-:W-:Y:S02]  /*25f0*/  I2FP.F32.U32 R31, R36 ;  /* 0x00000024001f7245 */ /* 0x000fe40000201000 */
[----:B------:R-:W-:Y:S02]  /*2600*/  I2FP.F32.U32 R33, R30 ;  /* 0x0000001e00217245 */ /* 0x000fe40000201000 */
[----:B------:R-:W-:Y:S02]  /*2610*/  FSETP.GT.AND P1, PT, R28, R31, PT ;  /* 0x0000001f1c00720b */ /* 0x000fe40003f24000 */
[----:B------:R-:W-:Y:S02]  /*2620*/  I2FP.F32.U32 R21, R32 ;  /* 0x0000002000157245 */ /* 0x000fe40000201000 */
[----:B------:R-:W-:-:S04]  /*2630*/  FSEL R28, R31, R28, P1 ;  /* 0x0000001c1f1c7208 */ /* 0x000fc80000800000 */
[----:B------:R-:W-:-:S04]  /*2640*/  FSETP.GT.AND P1, PT, R28, R33, PT ;  /* 0x000000211c00720b */ /* 0x000fc80003f24000 */
[----:B------:R-:W-:-:S04]  /*2650*/  FSEL R28, R33, R28, P1 ;  /* 0x0000001c211c7208 */ /* 0x000fc80000800000 */
[----:B------:R-:W-:-:S04]  /*2660*/  FSETP.GT.AND P1, PT, R28, R21, PT ;  /* 0x000000151c00720b */ /* 0x000fc80003f24000 */
[----:B------:R-:W-:-:S09]  /*2670*/  FSEL R28, R21, R28, P1 ;  /* 0x0000001c151c7208 */ /* 0x000fd20000800000 */
.L_x_19:
[----:B------:R-:W-:Y:S05]  /*2680*/  @!P0 BRA `(.L_x_17) ;  /* 0x00000000004c8947 */ /* 0x000fea0003800000 */
[----:B------:R-:W-:-:S05]  /*2690*/  IMAD.WIDE R4, R29, 0x4, R4 ;  /* 0x000000041d047825 */ /* 0x000fca00078e0204 */
[----:B------:R-:W2:Y:S01]  /*26a0*/  LDG.E R20, desc[UR10][R4.64] ;  /* 0x0000000a04147981 */ /* 0x000ea2000c1e1900 */
[----:B------:R-:W-:Y:S01]  /*26b0*/  ISETP.NE.AND P1, PT, R13, 0x1, PT ;  /* 0x000000010d00780c */ /* 0x000fe20003f25270 */
[----:B--2---:R-:W-:-:S05]  /*26c0*/  IMAD.IADD R20, R20, 0x1, R23 ;  /* 0x0000000114147824 */ /* 0x004fca00078e0217 */
[----:B------:R-:W-:-:S04]  /*26d0*/  I2FP.F32.U32 R21, R20 ;  /* 0x0000001400157245 */ /* 0x000fc80000201000 */
[----:B------:R-:W-:-:S04]  /*26e0*/  FSETP.GT.AND P0, PT, R28, R21, PT ;  /* 0x000000151c00720b */ /* 0x000fc80003f04000 */
[----:B------:R-:W-:Y:S01]  /*26f0*/  FSEL R28, R21, R28, P0 ;  /* 0x0000001c151c7208 */ /* 0x000fe20000000000 */
[----:B------:R-:W-:Y:S08]  /*2700*/  @!P1 BRA `(.L_x_17) ;  /* 0x00000000002c9947 */ /* 0x000ff00003800000 */
[----:B------:R-:W-:Y:S01]  /*2710*/  ISETP.NE.AND P1, PT, R13, 0x2, PT ;  /* 0x000000020d00780c */ /* 0x000fe20003f25270 */
[----:B------:R-:W2:-:S12]  /*2720*/  LDG.E R20, desc[UR10][R4.64+0x4] ;  /* 0x0000040a04147981 */ /* 0x000e98000c1e1900 */
[----:B------:R-:W3:Y:S01]  /*2730*/  @P1 LDG.E R30, desc[UR10][R4.64+0x8] ;  /* 0x0000080a041e1981 */ /* 0x000ee2000c1e1900 */
[----:B--2---:R-:W-:-:S05]  /*2740*/  IMAD.IADD R20, R20, 0x1, R23 ;  /* 0x0000000114147824 */ /* 0x004fca00078e0217 */
[----:B------:R-:W-:-:S04]  /*2750*/  I2FP.F32.U32 R21, R20 ;  /* 0x0000001400157245 */ /* 0x000fc80000201000 */
[----:B------:R-:W-:Y:S01]  /*2760*/  FSETP.GT.AND P0, PT, R28, R21, PT ;  /* 0x000000151c00720b */ /* 0x000fe20003f04000 */
[----:B---3--:R-:W-:-:S03]  /*2770*/  @P1 IMAD.IADD R30, R30, 0x1, R23 ;  /* 0x000000011e1e1824 */ /* 0x008fc600078e0217 */
[----:B------:R-:W-:Y:S02]  /*2780*/  FSEL R28, R21, R28, P0 ;  /* 0x0000001c151c7208 */ /* 0x000fe40000000000 */
[----:B------:R-:W-:-:S04]  /*2790*/  @P1 I2FP.F32.U32 R23, R30 ;  /* 0x0000001e00171245 */ /* 0x000fc80000201000 */
[----:B------:R-:W-:-:S04]  /*27a0*/  @P1 FSETP.GT.AND P0, PT, R28, R23, PT ;  /* 0x000000171c00120b */ /* 0x000fc80003f04000 */
[----:B------:R-:W-:-:S09]  /*27b0*/  @P1 FSEL R28, R23, R28, P0 ;  /* 0x0000001c171c1208 */ /* 0x000fd20000000000 */
.L_x_17:
[----:B------:R-:W-:Y:S01]  /*27c0*/  FMNMX3 R4, R27, R28, R26, PT ;  /* 0x0000001c1b047276 */ /* 0x000fe2000380001a */
[----:B------:R-:W-:Y:S01]  /*27d0*/  IMAD.IADD R5, R7, 0x1, R24 ;  /* 0x0000000107057824 */ /* 0x000fe200078e0218 */
[----:B------:R-:W-:Y:S02]  /*27e0*/  I2FP.F32.U32 R19, R19 ;  /* 0x0000001300137245 */ /* 0x000fe40000201000 */
[----:B------:R-:W-:Y:S01]  /*27f0*/  FMNMX R4, R25, R4, PT ;  /* 0x0000000419047209 */ /* 0x000fe20003800000 */
[----:B------:R-:W-:-:S04]  /*2800*/  IMAD.WIDE R2, R5, 0x4, R2 ;  /* 0x0000000405027825 */ /* 0x000fc800078e0202 */
[----:B------:R-:W-:-:S04]  /*2810*/  FADD R19, R4, R19 ;  /* 0x0000001304137221 */ /* 0x000fc80000000000 */
[----:B------:R-:W-:-:S04]  /*2820*/  FADD R19, R19, -R28 ;  /* 0x8000001c13137221 */ /* 0x000fc80000000000 */
[----:B------:R-:W-:-:S06]  /*2830*/  FADD R19, R14, R19 ;  /* 0x000000130e137221 */ /* 0x000fcc0000000000 */
[----:B------:R-:W0:Y:S02]  /*2840*/  F2I.U32.TRUNC.NTZ R19, R19 ;  /* 0x0000001300137305 */ /* 0x000e24000020f000 */
[----:B0-----:R1:W-:Y:S01]  /*2850*/  STG.E desc[UR10][R2.64], R19 ;  /* 0x0000001302007986 */ /* 0x0013e2000c10190a */
[----:B------:R-:W-:Y:S05]  /*2860*/  BRA `(.L_x_20) ;  /* 0x0000000000107947 */ /* 0x000fea0003800000 */
.L_x_14:
[----:B------:R-:W0:Y:S01]  /*2870*/  LDC.64 R2, c[0x0][0x388] ;  /* 0x0000e200ff027b82 */ /* 0x000e220000000a00 */
[----:B------:R-:W-:-:S04]  /*2880*/  IMAD.IADD R5, R7, 0x1, R24 ;  /* 0x0000000107057824 */ /* 0x000fc800078e0218 */
[----:B0-----:R-:W-:-:S05]  /*2890*/  IMAD.WIDE R2, R5, 0x4, R2 ;  /* 0x0000000405027825 */ /* 0x001fca00078e0202 */
[----:B------:R0:W-:Y:S02]  /*28a0*/  STG.E desc[UR10][R2.64], RZ ;  /* 0x000000ff02007986 */ /* 0x0001e4000c10190a */
.L_x_20:
[----:B------:R-:W-:Y:S05]  /*28b0*/  BSYNC.RECONVERGENT B0 ;  /* 0x0000000000007941 */ /* 0x000fea0003800200 */
.L_x_13:
[----:B------:R-:W-:-:S13]  /*28c0*/  ISETP.NE.AND P0, PT, R22, RZ, PT ;  /* 0x000000ff1600720c */ /* 0x000fda0003f05270 */
[----:B------:R-:W-:Y:S05]  /*28d0*/  @!P0 BRA `(.L_x_11) ;  /* 0x0000000800908947 */ /* 0x000fea0003800000 */
[----:B------:R-:W-:Y:S01]  /*28e0*/  IADD3 R22, PT, PT, R22, -0x1, RZ ;  /* 0xffffffff16167810 */ /* 0x000fe20007ffe0ff */
[----:B------:R-:W-:Y:S06]  /*28f0*/  BRA `(.L_x_21) ;  /* 0xfffffff000487947 */ /* 0x000fec000383ffff */
.L_x_12:
[----:B------:R-:W-:Y:S01]  /*2900*/  LOP3.LUT R2, R18, 0x1, RZ, 0xc0, !PT ;  /* 0x0000000112027812 */ /* 0x000fe200078ec0ff */
[----:B------:R-:W-:-:S03]  /*2910*/  IMAD.MOV.U32 R24, RZ, RZ, R8 ;  /* 0x000000ffff187224 */ /* 0x000fc600078e0008 */
[----:B------:R-:W-:-:S13]  /*2920*/  ISETP.NE.U32.AND P0, PT, R2, 0x1, PT ;  /* 0x000000010200780c */ /* 0x000fda0003f05070 */
[----:B------:R-:W-:Y:S05]  /*2930*/  @P0 BRA `(.L_x_22) ;  /* 0x0000000000cc0947 */ /* 0x000fea0003800000 */
[----:B------:R-:W0:Y:S01]  /*2940*/  LDC.64 R2, c[0x0][0x380] ;  /* 0x0000e000ff027b82 */ /* 0x000e220000000a00 */
[----:B------:R-:W-:-:S04]  /*2950*/  IMAD R5, R17, R22, R8 ;  /* 0x0000001611057224 */ /* 0x000fc800078e0208 */
[----:B------:R-:W-:-:S04]  /*2960*/  IMAD R24, R5, UR4, R0 ;  /* 0x0000000405187c24 */ /* 0x000fc8000f8e0200 */
[----:B0-----:R-:W-:-:S05]  /*2970*/  IMAD.WIDE R2, R24, 0x4, R2 ;  /* 0x0000000418027825 */ /* 0x001fca00078e0202 */
[----:B------:R-:W2:Y:S01]  /*2980*/  LDG.E R23, desc[UR10][R2.64] ;  /* 0x0000000a02177981 */ /* 0x000ea2000c1e1900 */
[----:B------:R-:W-:Y:S01]  /*2990*/  BSSY.RECONVERGENT B0, `(.L_x_23) ;  /* 0x000002c000007945 */ /* 0x000fe20003800200 */
[----:B--2---:R-:W-:-:S13]  /*29a0*/  ISETP.NE.AND P0, PT, R23, 0x1e, PT ;  /* 0x0000001e1700780c */ /* 0x004fda0003f05270 */
[----:B------:R-:W-:Y:S05]  /*29b0*/  @!P0 BRA `(.L_x_24) ;  /* 0x0000000000948947 */ /* 0x000fea0003800000 */
[----:B------:R-:W0:Y:S01]  /*29c0*/  LDC.64 R2, c[0x0][0x388] ;  /* 0x0000e200ff027b82 */ /* 0x000e220000000a00 */
[----:B------:R-:W-:Y:S01]  /*29d0*/  IMAD R21, R11, R22, R18 ;  /* 0x000000160b157224 */ /* 0x000fe200078e0212 */
[C---:B------:R-:W-:Y:S01]  /*29e0*/  ISETP.NE.AND P0, PT, R0.reuse, RZ, PT ;  /* 0x000000ff0000720c */ /* 0x040fe20003f05270 */
[----:B------:R-:W1:Y:S01]  /*29f0*/  LDCU UR5, c[0x0][0x3a0] ;  /* 0x00007400ff0577ac */ /* 0x000e620008000800 */
[----:B------:R-:W-:Y:S01]  /*2a00*/  ISETP.NE.AND P1, PT, R0, R9, PT ;  /* 0x000000090000720c */ /* 0x000fe20003f25270 */
[----:B------:R-:W-:Y:S02]  /*2a10*/  IMAD R4, R21, UR4, R0 ;  /* 0x0000000415047c24 */ /* 0x000fe4000f8e0200 */
[----:B------:R-:W-:Y:S02]  /*2a20*/  IMAD.IADD R21, R6, 0x1, R21 ;  /* 0x0000000106157824 */ /* 0x000fe400078e0215 */
[----:B------:R-:W-:Y:S02]  /*2a30*/  IMAD.IADD R5, R7, 0x1, R4 ;  /* 0x0000000107057824 */ /* 0x000fe400078e0204 */
[----:B------:R-:W-:-:S04]  /*2a40*/  IMAD R21, R21, UR4, RZ ;  /* 0x0000000415157c24 */ /* 0x000fc8000f8e02ff */
[----:B------:R-:W2:Y:S08]  /*2a50*/  @P0 LDC R29, c[0x0][0x39c] ;  /* 0x0000e700ff1d0b82 */ /* 0x000eb00000000800 */
[----:B------:R-:W3:Y:S01]  /*2a60*/  @P1 LDC R28, c[0x0][0x39c] ;  /* 0x0000e700ff1c1b82 */ /* 0x000ee20000000800 */
[----:B0-----:R-:W-:-:S04]  /*2a70*/  IMAD.WIDE R4, R5, 0x4, R2 ;  /* 0x0000000405047825 */ /* 0x001fc800078e0202 */
[----:B------:R-:W-:Y:S01]  /*2a80*/  IMAD.WIDE R20, R21, 0x4, R2 ;  /* 0x0000000415147825 */ /* 0x000fe200078e0202 */
[----:B------:R-:W4:Y:S04]  /*2a90*/  LDG.E R25, desc[UR10][R4.64] ;  /* 0x0000000a04197981 */ /* 0x000f28000c1e1900 */
[----:B------:R-:W2:Y:S04]  /*2aa0*/  @P0 LDG.E R26, desc[UR10][R4.64+-0x4] ;  /* 0xfffffc0a041a0981 */ /* 0x000ea8000c1e1900 */
[----:B------:R0:W3:Y:S04]  /*2ab0*/  @P1 LDG.E R27, desc[UR10][R4.64+0x4] ;  /* 0x0000040a041b1981 */ /* 0x0000e8000c1e1900 */
[----:B------:R-:W1:Y:S01]  /*2ac0*/  LDG.E R20, desc[UR10][R20.64] ;  /* 0x0000000a14147981 */ /* 0x000e62000c1e1900 */
[----:B------:R-:W-:Y:S01]  /*2ad0*/  I2FP.F32.U32 R23, R23 ;  /* 0x0000001700177245 */ /* 0x000fe20000201000 */
[----:B0-----:R-:W-:-:S04]  /*2ae0*/  IMAD.IADD R5, R7, 0x1, R24 ;  /* 0x0000000107057824 */ /* 0x001fc800078e0218 */
[----:B------:R-:W-:Y:S01]  /*2af0*/  IMAD.WIDE R2, R5, 0x4, R2 ;  /* 0x0000000405027825 */ /* 0x000fe200078e0202 */
[----:B----4-:R-:W-:-:S03]  /*2b00*/  I2FP.F32.U32 R31, R25 ;  /* 0x00000019001f7245 */ /* 0x010fc60000201000 */
[----:B--2---:R-:W-:Y:S01]  /*2b10*/  @P0 IMAD.IADD R26, R26, 0x1, R29 ;  /* 0x000000011a1a0824 */ /* 0x004fe200078e021d */
[----:B------:R-:W-:Y:S01]  /*2b20*/  MOV R25, R31 ;  /* 0x0000001f00197202 */ /* 0x000fe20000000f00 */
[----:B---3--:R-:W-:-:S03]  /*2b30*/  @P1 IMAD.IADD R27, R27, 0x1, R28 ;  /* 0x000000011b1b1824 */ /* 0x008fc600078e021c */
[----:B------:R-:W-:Y:S01]  /*2b40*/  @P0 I2FP.F32.U32 R25, R26 ;  /* 0x0000001a00190245 */ /* 0x000fe20000201000 */
[----:B------:R-:W-:Y:S02]  /*2b50*/  IMAD.MOV.U32 R28, RZ, RZ, R31 ;  /* 0x000000ffff1c7224 */ /* 0x000fe400078e001f */
[----:B-1----:R-:W-:Y:S01]  /*2b60*/  VIADD R29, R20, UR5 ;  /* 0x00000005141d7c36 */ /* 0x002fe20008000000 */
[----:B------:R-:W-:-:S04]  /*2b70*/  @P1 I2FP.F32.U32 R28, R27 ;  /* 0x0000001b001c1245 */ /* 0x000fc80000201000 */
[----:B------:R-:W-:-:S04]  /*2b80*/  I2FP.F32.U32 R29, R29 ;  /* 0x0000001d001d7245 */ /* 0x000fc80000201000 */
[----:B------:R-:W-:-:S04]  /*2b90*/  FMNMX3 R4, R28, R29, R25, PT ;  /* 0x0000001d1c047276 */ /* 0x000fc80003800019 */
[----:B------:R-:W-:-:S05]  /*2ba0*/  FMNMX R4, R31, R4, PT ;  /* 0x000000041f047209 */ /* 0x000fca0003800000 */
[----:B------:R-:W-:-:S04]  /*2bb0*/  FADD R4, R4, R23 ;  /* 0x0000001704047221 */ /* 0x000fc80000000000 */
[----:B------:R-:W-:-:S04]  /*2bc0*/  FADD R29, -R29, R4 ;  /* 0x000000041d1d7221 */ /* 0x000fc80000000100 */
[----:B------:R-:W-:-:S06]  /*2bd0*/  FADD R29, R14, R29 ;  /* 0x0000001d0e1d7221 */ /* 0x000fcc0000000000 */
[----:B------:R-:W0:Y:S02]  /*2be0*/  F2I.U32.TRUNC.NTZ R29, R29 ;  /* 0x0000001d001d7305 */ /* 0x000e24000020f000 */
[----:B0-----:R1:W-:Y:S01]  /*2bf0*/  STG.E desc[UR10][R2.64], R29 ;  /* 0x0000001d02007986 */ /* 0x0013e2000c10190a */
[----:B------:R-:W-:Y:S05]  /*2c00*/  BRA `(.L_x_25) ;  /* 0x0000000000107947 */ /* 0x000fea0003800000 */
.L_x_24:
[----:B------:R-:W0:Y:S01]  /*2c10*/  LDC.64 R2, c[0x0][0x388] ;  /* 0x0000e200ff027b82 */ /* 0x000e220000000a00 */
[----:B------:R-:W-:-:S04]  /*2c20*/  IMAD.IADD R5, R7, 0x1, R24 ;  /* 0x0000000107057824 */ /* 0x000fc800078e0218 */
[----:B0-----:R-:W-:-:S05]  /*2c30*/  IMAD.WIDE R2, R5, 0x4, R2 ;  /* 0x0000000405027825 */ /* 0x001fca00078e0202 */
[----:B------:R0:W-:Y:S02]  /*2c40*/  STG.E desc[UR10][R2.64], RZ ;  /* 0x000000ff02007986 */ /* 0x0001e4000c10190a */
.L_x_25:
[----:B------:R-:W-:Y:S05]  /*2c50*/  BSYNC.RECONVERGENT B0 ;  /* 0x0000000000007941 */ /* 0x000fea0003800200 */
.L_x_23:
[----:B------:R-:W-:-:S07]  /*2c60*/  VIADD R24, R18, 0xfffffffe ;  /* 0xfffffffe12187836 */ /* 0x000fce0000000000 */
.L_x_22:
[----:B------:R-:W-:Y:S01]  /*2c70*/  IADD3 R22, PT, PT, R22, -0x2, RZ ;  /* 0xfffffffe16167810 */ /* 0x000fe20007ffe0ff */
[----:B------:R-:W2:Y:S03]  /*2c80*/  LDCU.64 UR12, c[0x0][0x388] ;  /* 0x00007100ff0c77ac */ /* 0x000ea60008000a00 */
[----:B------:R-:W-:Y:S01]  /*2c90*/  ISETP.NE.AND P0, PT, R22, R11, PT ;  /* 0x0000000b1600720c */ /* 0x000fe20003f05270 */
[----:B------:R-:W3:Y:S01]  /*2ca0*/  LDCU UR6, c[0x0][0x3a0] ;  /* 0x00007400ff0677ac */ /* 0x000ee20008000800 */
[----:B------:R-:W4:Y:S01]  /*2cb0*/  LDCU UR4, c[0x0][0x394] ;  /* 0x00007280ff0477ac */ /* 0x000f220008000800 */
[----:B------:R-:W0:Y:S10]  /*2cc0*/  LDCU UR5, c[0x0][0x398] ;  /* 0x00007300ff0577ac */ /* 0x000e340008000800 */
[----:B------:R-:W-:Y:S05]  /*2cd0*/  @!P0 BRA `(.L_x_11) ;  /* 0x0000000400908947 */ /* 0x000fea0003800000 */
.L_x_31:
[----:B------:R-:W5:Y:S01]  /*2ce0*/  LDC.64 R4, c[0x0][0x380] ;  /* 0x0000e000ff047b82 */ /* 0x000f620000000a00 */
[----:B----4-:R-:W-:-:S04]  /*2cf0*/  IMAD R25, R17, UR4, R24 ;  /* 0x0000000411197c24 */ /* 0x010fc8000f8e0218 */
[----:B01----:R-:W-:-:S04]  /*2d00*/  IMAD R21, R25, UR5, R0 ;  /* 0x0000000519157c24 */ /* 0x003fc8000f8e0200 */
[----:B-----5:R-:W-:-:S05]  /*2d10*/  IMAD.WIDE R22, R21, 0x4, R4 ;  /* 0x0000000415167825 */ /* 0x020fca00078e0204 */
[----:B------:R-:W4:Y:S01]  /*2d20*/  LDG.E R27, desc[UR10][R22.64] ;  /* 0x0000000a161b7981 */ /* 0x000f22000c1e1900 */
[----:B-1----:R-:W-:Y:S01]  /*2d30*/  VIADD R29, R25, 0xffffffff ;  /* 0xffffffff191d7836 */ /* 0x002fe20000000000 */
[----:B------:R-:W-:Y:S03]  /*2d40*/  BSSY.RECONVERGENT B0, `(.L_x_26) ;  /* 0x000002f000007945 */ /* 0x000fe60003800200 */
[----:B------:R-:W-:-:S04]  /*2d50*/  IMAD R26, R29, UR5, R0 ;  /* 0x000000051d1a7c24 */ /* 0x000fc8000f8e0200 */
[----:B------:R-:W-:Y:S01]  /*2d60*/  IMAD.WIDE R4, R26, 0x4, R4 ;  /* 0x000000041a047825 */ /* 0x000fe200078e0204 */
[----:B----4-:R-:W-:-:S13]  /*2d70*/  ISETP.NE.AND P0, PT, R27, 0x1e, PT ;  /* 0x0000001e1b00780c */ /* 0x010fda0003f05270 */
[----:B--2---:R-:W0:Y:S01]  /*2d80*/  @!P0 LDC.64 R2, c[0x0][0x388] ;  /* 0x0000e200ff028b82 */ /* 0x004e220000000a00 */
[----:B------:R-:W-:-:S04]  /*2d90*/  @!P0 IMAD.IADD R21, R7, 0x1, R21 ;  /* 0x0000000107158824 */ /* 0x000fc800078e0215 */
[----:B0-----:R-:W-:-:S05]  /*2da0*/  @!P0 IMAD.WIDE R20, R21, 0x4, R2 ;  /* 0x0000000415148825 */ /* 0x001fca00078e0202 */
[----:B------:R0:W-:Y:S01]  /*2db0*/  @!P0 STG.E desc[UR10][R20.64], RZ ;  /* 0x000000ff14008986 */ /* 0x0001e2000c10190a */
[----:B------:R-:W-:Y:S05]  /*2dc0*/  @!P0 BRA `(.L_x_27) ;  /* 0x0000000000988947 */ /* 0x000fea0003800000 */
[C-C-:B------:R-:W-:Y:S01]  /*2dd0*/  IMAD.IADD R3, R19.reuse, 0x1, R24.reuse ;  /* 0x0000000113037824 */ /* 0x140fe200078e0218 */
[C---:B------:R-:W-:Y:S01]  /*2de0*/  ISETP.NE.AND P0, PT, R0.reuse, RZ, PT ;  /* 0x000000ff0000720c */ /* 0x040fe20003f05270 */
[----:B------:R-:W-:Y:S01]  /*2df0*/  IMAD.IADD R23, R19, 0x1, R24 ;  /* 0x0000000113177824 */ /* 0x000fe200078e0218 */
[----:B------:R-:W-:Y:S01]  /*2e00*/  ISETP.NE.AND P1, PT, R0, R9, PT ;  /* 0x000000090000720c */ /* 0x000fe20003f25270 */
[----:B0-----:R-:W-:Y:S01]  /*2e10*/  IMAD R20, R3, UR5, R0 ;  /* 0x0000000503147c24 */ /* 0x001fe2000f8e0200 */
[----:B--2---:R-:W-:Y:S01]  /*2e20*/  MOV R3, UR13 ;  /* 0x0000000d00037c02 */ /* 0x004fe20008000f00 */
[----:B------:R-:W-:Y:S02]  /*2e30*/  IMAD.IADD R23, R6, 0x1, R23 ;  /* 0x0000000106177824 */ /* 0x000fe400078e0217 */
[----:B------:R-:W-:Y:S02]  /*2e40*/  IMAD.U32 R2, RZ, RZ, UR12 ;  /* 0x0000000cff027e24 */ /* 0x000fe4000f8e00ff */
[----:B------:R-:W-:-:S02]  /*2e50*/  IMAD.IADD R21, R7, 0x1, R20 ;  /* 0x0000000107157824 */ /* 0x000fc400078e0214 */
[----:B------:R-:W-:Y:S02]  /*2e60*/  IMAD R23, R23, UR5, RZ ;  /* 0x0000000517177c24 */ /* 0x000fe4000f8e02ff */
[--C-:B------:R-:W-:Y:S01]  /*2e70*/  IMAD.WIDE R20, R21, 0x4, R2.reuse ;  /* 0x0000000415147825 */ /* 0x100fe200078e0202 */
[----:B------:R-:W0:Y:S03]  /*2e80*/  @P0 LDC R32, c[0x0][0x39c] ;  /* 0x0000e700ff200b82 */ /* 0x000e260000000800 */
[----:B------:R-:W-:Y:S01]  /*2e90*/  IMAD.WIDE R22, R23, 0x4, R2 ;  /* 0x0000000417167825 */ /* 0x000fe200078e0202 */
[----:B------:R-:W2:Y:S04]  /*2ea0*/  LDG.E R28, desc[UR10][R20.64] ;  /* 0x0000000a141c7981 */ /* 0x000ea8000c1e1900 */
[----:B------:R-:W0:Y:S01]  /*2eb0*/  @P0 LDG.E R29, desc[UR10][R20.64+-0x4] ;  /* 0xfffffc0a141d0981 */ /* 0x000e22000c1e1900 */
[----:B------:R-:W1:Y:S03]  /*2ec0*/  @P1 LDC R31, c[0x0][0x39c] ;  /* 0x0000e700ff1f1b82 */ /* 0x000e660000000800 */
[----:B------:R-:W1:Y:S04]  /*2ed0*/  @P1 LDG.E R30, desc[UR10][R20.64+0x4] ;  /* 0x0000040a141e1981 */ /* 0x000e68000c1e1900 */
[----:B------:R-:W3:Y:S01]  /*2ee0*/  LDG.E R22, desc[UR10][R22.64] ;  /* 0x0000000a16167981 */ /* 0x000ee2000c1e1900 */
[----:B------:R-:W-:-:S02]  /*2ef0*/  I2FP.F32.U32 R27, R27 ;  /* 0x0000001b001b7245 */ /* 0x000fc40000201000 */
[----:B--2---:R-:W-:Y:S01]  /*2f00*/  I2FP.F32.U32 R33, R28 ;  /* 0x0000001c00217245 */ /* 0x004fe20000201000 */
[----:B0-----:R-:W-:-:S04]  /*2f10*/  @P0 IMAD.IADD R29, R29, 0x1, R32 ;  /* 0x000000011d1d0824 */ /* 0x001fc800078e0220 */
[----:B------:R-:W-:Y:S02]  /*2f20*/  IMAD.MOV.U32 R28, RZ, RZ, R33 ;  /* 0x000000ffff1c7224 */ /* 0x000fe400078e0021 */
[----:B-1----:R-:W-:Y:S01]  /*2f30*/  @P1 IMAD.IADD R30, R30, 0x1, R31 ;  /* 0x000000011e1e1824 */ /* 0x002fe200078e021f */
[----:B------:R-:W-:Y:S01]  /*2f40*/  @P0 I2FP.F32.U32 R28, R29 ;  /* 0x0000001d001c0245 */ /* 0x000fe20000201000 */
[----:B------:R-:W-:Y:S01]  /*2f50*/  IMAD.MOV.U32 R31, RZ, RZ, R33 ;  /* 0x000000ffff1f7224 */ /* 0x000fe200078e0021 */
[----:B---3--:R-:W-:Y:S02]  /*2f60*/  IADD3 R32, PT, PT, R22, UR6, RZ ;  /* 0x0000000616207c10 */ /* 0x008fe4000fffe0ff */
[----:B------:R-:W-:Y:S02]  /*2f70*/  @P1 I2FP.F32.U32 R31, R30 ;  /* 0x0000001e001f1245 */ /* 0x000fe40000201000 */
[----:B------:R-:W-:-:S04]  /*2f80*/  I2FP.F32.U32 R32, R32 ;  /* 0x0000002000207245 */ /* 0x000fc80000201000 */
[----:B------:R-:W-:-:S04]  /*2f90*/  FMNMX3 R20, R31, R32, R28, PT ;  /* 0x000000201f147276 */ /* 0x000fc8000380001c */
[----:B------:R-:W-:-:S05]  /*2fa0*/  FMNMX R20, R33, R20, PT ;  /* 0x0000001421147209 */ /* 0x000fca0003800000 */
[----:B------:R-:W-:Y:S01]  /*2fb0*/  FADD R27, R20, R27 ;  /* 0x0000001b141b7221 */ /* 0x000fe20000000000 */
[----:B------:R-:W-:-:S03]  /*2fc0*/  IMAD R20, R25, UR5, R0 ;  /* 0x0000000519147c24 */ /* 0x000fc6000f8e0200 */
[----:B------:R-:W-:Y:S01]  /*2fd0*/  FADD R27, -R32, R27 ;  /* 0x0000001b201b7221 */ /* 0x000fe20000000100 */
[----:B------:R-:W-:-:S03]  /*2fe0*/  IMAD.IADD R21, R7, 0x1, R20 ;  /* 0x0000000107157824 */ /* 0x000fc600078e0214 */
[----:B------:R-:W-:Y:S01]  /*2ff0*/  FADD R27, R14, R27 ;  /* 0x0000001b0e1b7221 */ /* 0x000fe20000000000 */
[----:B------:R-:W-:-:S05]  /*3000*/  IMAD.WIDE R20, R21, 0x4, R2 ;  /* 0x0000000415147825 */ /* 0x000fca00078e0202 */
[----:B------:R-:W0:Y:S02]  /*3010*/  F2I.U32.TRUNC.NTZ R27, R27 ;  /* 0x0000001b001b7305 */ /* 0x000e24000020f000 */
[----:B0-----:R1:W-:Y:S02]  /*3020*/  STG.E desc[UR10][R20.64], R27 ;  /* 0x0000001b14007986 */ /* 0x0013e4000c10190a */
.L_x_27:
[----:B--23--:R-:W-:Y:S05]  /*3030*/  BSYNC.RECONVERGENT B0 ;  /* 0x0000000000007941 */ /* 0x00cfea0003800200 */
.L_x_26:
[----:B------:R-:W2:Y:S01]  /*3040*/  LDG.E R22, desc[UR10][R4.64] ;  /* 0x0000000a04167981 */ /* 0x000ea2000c1e1900 */
[----:B------:R-:W-:Y:S01]  /*3050*/  BSSY.RECONVERGENT B0, `(.L_x_28) ;  /* 0x0000029000007945 */ /* 0x000fe20003800200 */
[----:B--2---:R-:W-:-:S13]  /*3060*/  ISETP.NE.AND P0, PT, R22, 0x1e, PT ;  /* 0x0000001e1600780c */ /* 0x004fda0003f05270 */
[----:B------:R-:W-:Y:S05]  /*3070*/  @!P0 BRA `(.L_x_29) ;  /* 0x00000000008c8947 */ /* 0x000fea0003800000 */
[----:B01----:R-:W-:Y:S01]  /*3080*/  IMAD R21, R11, UR4, R24 ;  /* 0x000000040b157c24 */ /* 0x003fe2000f8e0218 */
[C---:B------:R-:W-:Y:S02]  /*3090*/  ISETP.NE.AND P0, PT, R0.reuse, RZ, PT ;  /* 0x000000ff0000720c */ /* 0x040fe40003f05270 */
[----:B------:R-:W-:Y:S01]  /*30a0*/  ISETP.NE.AND P1, PT, R0, R9, PT ;  /* 0x000000090000720c */ /* 0x000fe20003f25270 */
[----:B------:R-:W-:Y:S02]  /*30b0*/  IMAD R4, R21, UR5, R0 ;  /* 0x0000000515047c24 */ /* 0x000fe4000f8e0200 */
[----:B------:R-:W-:Y:S02]  /*30c0*/  IMAD.IADD R21, R6, 0x1, R21 ;  /* 0x0000000106157824 */ /* 0x000fe400078e0215 */
[----:B------:R-:W-:Y:S02]  /*30d0*/  IMAD.IADD R5, R7, 0x1, R4 ;  /* 0x0000000107057824 */ /* 0x000fe400078e0204 */
[----:B------:R-:W-:-:S02]  /*30e0*/  IMAD R21, R21, UR5, RZ ;  /* 0x0000000515157c24 */ /* 0x000fc4000f8e02ff */
[--C-:B------:R-:W-:Y:S02]  /*30f0*/  IMAD.WIDE R4, R5, 0x4, R2.reuse ;  /* 0x0000000405047825 */ /* 0x100fe400078e0202 */
[----:B------:R-:W0:Y:S02]  /*3100*/  @P0 LDC R28, c[0x0][0x39c] ;  /* 0x0000e700ff1c0b82 */ /* 0x000e240000000800 */
[----:B------:R-:W-:Y:S01]  /*3110*/  IMAD.WIDE R20, R21, 0x4, R2 ;  /* 0x0000000415147825 */ /* 0x000fe200078e0202 */
[----:B------:R-:W2:Y:S04]  /*3120*/  LDG.E R23, desc[UR10][R4.64] ;  /* 0x0000000a04177981 */ /* 0x000ea8000c1e1900 */
[----:B------:R-:W0:Y:S01]  /*3130*/  @P0 LDG.E R25, desc[UR10][R4.64+-0x4] ;  /* 0xfffffc0a04190981 */ /* 0x000e22000c1e1900 */
[----:B------:R-:W1:Y:S03]  /*3140*/  @P1 LDC R30, c[0x0][0x39c] ;  /* 0x0000e700ff1e1b82 */ /* 0x000e660000000800 */
[----:B------:R-:W3:Y:S04]  /*3150*/  LDG.E R20, desc[UR10][R20.64] ;  /* 0x0000000a14147981 */ /* 0x000ee8000c1e1900 */
[----:B------:R4:W1:Y:S02]  /*3160*/  @P1 LDG.E R27, desc[UR10][R4.64+0x4] ;  /* 0x0000040a041b1981 */ /* 0x000864000c1e1900 */
[----:B----4-:R-:W-:-:S02]  /*3170*/  I2FP.F32.U32 R5, R22 ;  /* 0x0000001600057245 */ /* 0x010fc40000201000 */
[----:B--2---:R-:W-:Y:S01]  /*3180*/  I2FP.F32.U32 R31, R23 ;  /* 0x00000017001f7245 */ /* 0x004fe20000201000 */
[----:B0-----:R-:W-:Y:S02]  /*3190*/  @P0 IMAD.IADD R25, R25, 0x1, R28 ;  /* 0x0000000119190824 */ /* 0x001fe400078e021c */
[----:B---3--:R-:W-:Y:S01]  /*31a0*/  VIADD R29, R20, UR6 ;  /* 0x00000006141d7c36 */ /* 0x008fe20008000000 */
[----:B-1----:R-:W-:Y:S01]  /*31b0*/  @P1 IADD3 R27, PT, PT, R27, R30, RZ ;  /* 0x0000001e1b1b1210 */ /* 0x002fe20007ffe0ff */
[--C-:B------:R-:W-:Y:S01]  /*31c0*/  IMAD.MOV.U32 R23, RZ, RZ, R31.reuse ;  /* 0x000000ffff177224 */ /* 0x100fe200078e001f */
[----:B------:R-:W-:Y:S01]  /*31d0*/  @P0 I2FP.F32.U32 R23, R25 ;  /* 0x0000001900170245 */ /* 0x000fe20000201000 */
[----:B------:R-:W-:Y:S01]  /*31e0*/  IMAD.MOV.U32 R28, RZ, RZ, R31 ;  /* 0x000000ffff1c7224 */ /* 0x000fe200078e001f */
[----:B------:R-:W-:Y:S02]  /*31f0*/  I2FP.F32.U32 R29, R29 ;  /* 0x0000001d001d7245 */ /* 0x000fe40000201000 */
[----:B------:R-:W-:-:S04]  /*3200*/  @P1 I2FP.F32.U32 R28, R27 ;  /* 0x0000001b001c1245 */ /* 0x000fc80000201000 */
[----:B------:R-:W-:-:S04]  /*3210*/  FMNMX3 R4, R28, R29, R23, PT ;  /* 0x0000001d1c047276 */ /* 0x000fc80003800017 */
[----:B------:R-:W-:-:S05]  /*3220*/  FMNMX R4, R31, R4, PT ;  /* 0x000000041f047209 */ /* 0x000fca0003800000 */
[----:B------:R-:W-:-:S04]  /*3230*/  FADD R4, R4, R5 ;  /* 0x0000000504047221 */ /* 0x000fc80000000000 */
[----:B------:R-:W-:-:S04]  /*3240*/  FADD R29, -R29, R4 ;  /* 0x000000041d1d7221 */ /* 0x000fc80000000100 */
[----:B------:R-:W-:-:S06]  /*3250*/  FADD R29, R14, R29 ;  /* 0x0000001d0e1d7221 */ /* 0x000fcc0000000000 */
[----:B------:R-:W0:Y:S01]  /*3260*/  F2I.U32.TRUNC.NTZ R29, R29 ;  /* 0x0000001d001d7305 */ /* 0x000e22000020f000 */
[----:B------:R-:W-:-:S04]  /*3270*/  IMAD.IADD R5, R7, 0x1, R26 ;  /* 0x0000000107057824 */ /* 0x000fc800078e021a */
[----:B------:R-:W-:-:S05]  /*3280*/  IMAD.WIDE R2, R5, 0x4, R2 ;  /* 0x0000000405027825 */ /* 0x000fca00078e0202 */
[----:B0-----:R0:W-:Y:S01]  /*3290*/  STG.E desc[UR10][R2.64], R29 ;  /* 0x0000001d02007986 */ /* 0x0011e2000c10190a */
[----:B------:R-:W-:Y:S05]  /*32a0*/  BRA `(.L_x_30) ;  /* 0x00000000000c7947 */ /* 0x000fea0003800000 */
.L_x_29:
[----:B------:R-:W-:-:S04]  /*32b0*/  IMAD.IADD R5, R7, 0x1, R26 ;  /* 0x0000000107057824 */ /* 0x000fc800078e021a */
[----:B------:R-:W-:-:S05]  /*32c0*/  IMAD.WIDE R2, R5, 0x4, R2 ;  /* 0x0000000405027825 */ /* 0x000fca00078e0202 */
[----:B------:R2:W-:Y:S02]  /*32d0*/  STG.E desc[UR10][R2.64], RZ ;  /* 0x000000ff02007986 */ /* 0x0005e4000c10190a */
.L_x_30:
[----:B------:R-:W-:Y:S05]  /*32e0*/  BSYNC.RECONVERGENT B0 ;  /* 0x0000000000007941 */ /* 0x000fea0003800200 */
.L_x_28:
[C---:B------:R-:W-:Y:S02]  /*32f0*/  ISETP.GT.AND P0, PT, R24.reuse, 0x1, PT ;  /* 0x000000011800780c */ /* 0x040fe40003f04270 */
[----:B------:R-:W-:-:S11]  /*3300*/  IADD3 R24, PT, PT, R24, -0x2, RZ ;  /* 0xfffffffe18187810 */ /* 0x000fd60007ffe0ff */
[----:B------:R-:W-:Y:S05]  /*3310*/  @P0 BRA `(.L_x_31) ;  /* 0xfffffff800700947 */ /* 0x000fea000383ffff */
.L_x_11:
[----:B0-----:R-:W0:Y:S01]  /*3320*/  LDCU UR5, c[0x0][0x398] ;  /* 0x00007300ff0577ac */ /* 0x001e220008000800 */
[----:B------:R-:W-:Y:S01]  /*3330*/  VIADD R17, R11, 0x1 ;  /* 0x000000010b117836 */ /* 0x000fe20000000000 */
[----:B0-----:R-:W-:-:S09]  /*3340*/  UISETP.GE.AND UP0, UPT, UR5, 0x2, UPT ;  /* 0x000000020500788c */ /* 0x001fd2000bf06270 */
[----:B------:R-:W-:Y:S05]  /*3350*/  BRA.U !UP0, `(.L_x_32) ;  /* 0x0000000d08c47547 */ /* 0x000fea000b800000 */
.L_x_42:
[----:B0-----:R-:W0:Y:S01]  /*3360*/  LDC R4, c[0x0][0x394] ;  /* 0x0000e500ff047b82 */ /* 0x001e220000000800 */
[----:B----4-:R-:W4:Y:S07]  /*3370*/  LDCU UR4, c[0x0][0x398] ;  /* 0x00007300ff0477ac */ /* 0x010f2e0008000800 */
[----:B-12---:R-:W1:Y:S01]  /*3380*/  LDC.64 R2, c[0x0][0x380] ;  /* 0x0000e000ff027b82 */ /* 0x006e620000000a00 */
[----:B0-----:R-:W-:-:S04]  /*3390*/  IMAD R5, R17, R4, R8 ;  /* 0x0000000411057224 */ /* 0x001fc800078e0208 */
[----:B----4-:R-:W-:-:S04]  /*33a0*/  IMAD R22, R5, UR4, R0 ;  /* 0x0000000405167c24 */ /* 0x010fc8000f8e0200 */
[----:B-1----:R-:W-:-:S05]  /*33b0*/  IMAD.WIDE R2, R22, 0x4, R2 ;  /* 0x0000000416027825 */ /* 0x002fca00078e0202 */
[----:B------:R-:W2:Y:S01]  /*33c0*/  LDG.E R19, desc[UR10][R2.64] ;  /* 0x0000000a02137981 */ /* 0x000ea2000c1e1900 */
[----:B------:R-:W-:Y:S01]  /*33d0*/  BSSY.RECONVERGENT B0, `(.L_x_33) ;  /* 0x00000e4000007945 */ /* 0x000fe20003800200 */
[----:B--2---:R-:W-:-:S13]  /*33e0*/  ISETP.NE.AND P0, PT, R19, 0x1e, PT ;  /* 0x0000001e1300780c */ /* 0x004fda0003f05270 */
[----:B------:R-:W-:Y:S05]  /*33f0*/  @!P0 BRA `(.L_x_34) ;  /* 0x0000000c00748947 */ /* 0x000fea0003800000 */
[----:B------:R-:W0:Y:S01]  /*3400*/  LDC.64 R2, c[0x0][0x388] ;  /* 0x0000e200ff027b82 */ /* 0x000e220000000a00 */
[----:B------:R-:W-:Y:S01]  /*3410*/  IMAD R5, R17, R4, -R4 ;  /* 0x0000000411057224 */ /* 0x000fe200078e0a04 */
[C---:B------:R-:W-:Y:S02]  /*3420*/  ISETP.NE.AND P0, PT, R0.reuse, RZ, PT ;  /* 0x000000ff0000720c */ /* 0x040fe40003f05270 */
[----:B------:R-:W-:Y:S01]  /*3430*/  ISETP.NE.AND P1, PT, R0, R9, PT ;  /* 0x000000090000720c */ /* 0x000fe20003f25270 */
[----:B------:R-:W-:-:S03]  /*3440*/  IMAD.IADD R5, R5, 0x1, R18 ;  /* 0x0000000105057824 */ /* 0x000fc600078e0212 */
[----:B------:R-:W1:Y:S01]  /*3450*/  LDC R23, c[0x0][0x3a0] ;  /* 0x0000e800ff177b82 */ /* 0x000e620000000800 */
[----:B------:R-:W-:Y:S02]  /*3460*/  IMAD R4, R5, UR4, R0 ;  /* 0x0000000405047c24 */ /* 0x000fe4000f8e0200 */
[----:B------:R-:W-:Y:S02]  /*3470*/  IMAD.IADD R5, R6, 0x1, R5 ;  /* 0x0000000106057824 */ /* 0x000fe400078e0205 */
[----:B------:R-:W-:Y:S02]  /*3480*/  IMAD.IADD R21, R7, 0x1, R4 ;  /* 0x0000000107157824 */ /* 0x000fe400078e0204 */
[----:B------:R-:W-:Y:S01]  /*3490*/  IMAD R5, R5, UR4, RZ ;  /* 0x0000000405057c24 */ /* 0x000fe2000f8e02ff */
[----:B------:R-:W2:Y:S01]  /*34a0*/  @P0 LDC R28, c[0x0][0x39c] ;  /* 0x0000e700ff1c0b82 */ /* 0x000ea20000000800 */
[----:B0-----:R-:W-:-:S07]  /*34b0*/  IMAD.WIDE R20, R21, 0x4, R2 ;  /* 0x0000000415147825 */ /* 0x001fce00078e0202 */
[----:B------:R-:W0:Y:S01]  /*34c0*/  @P1 LDC R29, c[0x0][0x39c] ;  /* 0x0000e700ff1d1b82 */ /* 0x000e220000000800 */
[----:B------:R-:W-:Y:S01]  /*34d0*/  IMAD.WIDE R4, R5, 0x4, R2 ;  /* 0x0000000405047825 */ /* 0x000fe200078e0202 */
[----:B------:R-:W4:Y:S04]  /*34e0*/  LDG.E R24, desc[UR10][R20.64] ;  /* 0x0000000a14187981 */ /* 0x000f28000c1e1900 */
[----:B------:R-:W2:Y:S04]  /*34f0*/  @P0 LDG.E R25, desc[UR10][R20.64+-0x4] ;  /* 0xfffffc0a14190981 */ /* 0x000ea8000c1e1900 */
[----:B------:R-:W1:Y:S04]  /*3500*/  LDG.E R30, desc[UR10][R4.64] ;  /* 0x0000000a041e7981 */ /* 0x000e68000c1e1900 */
[----:B------:R-:W0:Y:S01]  /*3510*/  @P1 LDG.E R26, desc[UR10][R20.64+0x4] ;  /* 0x0000040a141a1981 */ /* 0x000e22000c1e1900 */
[----:B------:R-:W-:-:S02]  /*3520*/  ISETP.GE.U32.AND P2, PT, R10, 0xf, PT ;  /* 0x0000000f0a00780c */ /* 0x000fc40003f46070 */
[----:B----4-:R-:W-:Y:S01]  /*3530*/  I2FP.F32.U32 R24, R24 ;  /* 0x0000001800187245 */ /* 0x010fe20000201000 */
[----:B--2---:R-:W-:Y:S02]  /*3540*/  @P0 IMAD.IADD R27, R25, 0x1, R28 ;  /* 0x00000001191b0824 */ /* 0x004fe400078e021c */
[----:B-1----:R-:W-:Y:S02]  /*3550*/  IMAD.IADD R30, R30, 0x1, R23 ;  /* 0x000000011e1e7824 */ /* 0x002fe400078e0217 */
[--C-:B------:R-:W-:Y:S01]  /*3560*/  IMAD.MOV.U32 R25, RZ, RZ, R24.reuse ;  /* 0x000000ffff197224 */ /* 0x100fe200078e0018 */
[----:B0-----:R-:W-:Y:S01]  /*3570*/  @P1 IADD3 R28, PT, PT, R26, R29, RZ ;  /* 0x0000001d1a1c1210 */ /* 0x001fe20007ffe0ff */
[----:B------:R-:W-:Y:S01]  /*3580*/  IMAD.MOV.U32 R26, RZ, RZ, R24 ;  /* 0x000000ffff1a7224 */ /* 0x000fe200078e0018 */
[----:B------:R-:W-:Y:S01]  /*3590*/  @P0 I2FP.F32.U32 R25, R27 ;  /* 0x0000001b00190245 */ /* 0x000fe20000201000 */
[----:B------:R-:W-:Y:S01]  /*35a0*/  IMAD.MOV.U32 R29, RZ, RZ, 0x1 ;  /* 0x00000001ff1d7424 */ /* 0x000fe200078e00ff */
[----:B------:R-:W-:-:S02]  /*35b0*/  @P1 I2FP.F32.U32 R26, R28 ;  /* 0x0000001c001a1245 */ /* 0x000fc40000201000 */
[----:B------:R-:W-:Y:S01]  /*35c0*/  I2FP.F32.U32 R27, R30 ;  /* 0x0000001e001b7245 */ /* 0x000fe20000201000 */
[----:B------:R-:W-:Y:S06]  /*35d0*/  @!P2 BRA `(.L_x_35) ;  /* 0x00000004005ca947 */ /* 0x000fec0003800000 */
[----:B------:R-:W-:-:S07]  /*35e0*/  IMAD.MOV.U32 R29, RZ, RZ, 0x1 ;  /* 0x00000001ff1d7424 */ /* 0x000fce00078e00ff */
.L_x_36:
[----:B------:R-:W-:-:S05]  /*35f0*/  IMAD.WIDE.U32 R20, R29, 0x4, R4 ;  /* 0x000000041d147825 */ /* 0x000fca00078e0004 */
[----:B------:R-:W2:Y:S04]  /*3600*/  LDG.E R32, desc[UR10][R20.64] ;  /* 0x0000000a14207981 */ /* 0x000ea8000c1e1900 */
[----:B------:R-:W4:Y:S04]  /*3610*/  LDG.E R31, desc[UR10][R20.64+0x4] ;  /* 0x0000040a141f7981 */ /* 0x000f28000c1e1900 */
[----:B------:R-:W5:Y:S04]  /*3620*/  LDG.E R34, desc[UR10][R20.64+0x8] ;  /* 0x0000080a14227981 */ /* 0x000f68000c1e1900 */
[----:B------:R-:W3:Y:S04]  /*3630*/  LDG.E R30, desc[UR10][R20.64+0xc] ;  /* 0x00000c0a141e7981 */ /* 0x000ee8000c1e1900 */
[----:B------:R-:W3:Y:S04]  /*3640*/  LDG.E R28, desc[UR10][R20.64+0x10] ;  /* 0x0000100a141c7981 */ /* 0x000ee8000c1e1900 */
[----:B------:R-:W3:Y:S01]  /*3650*/  LDG.E R33, desc[UR10][R20.64+0x3c] ;  /* 0x00003c0a14217981 */ /* 0x000ee2000c1e1900 */
[----:B--2---:R-:W-:-:S04]  /*3660*/  IADD3 R32, PT, PT, R32, R23, RZ ;  /* 0x0000001720207210 */ /* 0x004fc80007ffe0ff */
[----:B------:R-:W-:Y:S02]  /*3670*/  I2FP.F32.U32 R36, R32 ;  /* 0x0000002000247245 */ /* 0x000fe40000201000 */
[----:B------:R-:W2:Y:S01]  /*3680*/  LDG.E R32, desc[UR10][R20.64+0x14] ;  /* 0x0000140a14207981 */ /* 0x000ea2000c1e1900 */
[----:B----4-:R-:W-:Y:S01]  /*3690*/  IMAD.IADD R31, R31, 0x1, R23 ;  /* 0x000000011f1f7824 */ /* 0x010fe200078e0217 */
[----:B------:R-:W-:-:S04]  /*36a0*/  FSETP.GT.AND P0, PT, R27, R36, PT ;  /* 0x000000241b00720b */ /* 0x000fc80003f04000 */
[----:B------:R-:W-:Y:S02]  /*36b0*/  FSEL R27, R36, R27, P0 ;  /* 0x0000001b241b7208 */ /* 0x000fe40000000000 */
[----:B------:R-:W-:Y:S01]  /*36c0*/  I2FP.F32.U32 R31, R31 ;  /* 0x0000001f001f7245 */ /* 0x000fe20000201000 */
[----:B------:R-:W4:Y:S01]  /*36d0*/  LDG.E R36, desc[UR10][R20.64+0x18] ;  /* 0x0000180a14247981 */ /* 0x000f22000c1e1900 */
[----:B-----5:R-:W-:Y:S02]  /*36e0*/  IMAD.IADD R34, R34, 0x1, R23 ;  /* 0x0000000122227824 */ /* 0x020fe400078e0217 */
[----:B------:R-:W-:-:S04]  /*36f0*/  FSETP.GT.AND P0, PT, R27, R31, PT ;  /* 0x0000001f1b00720b */ /* 0x000fc80003f04000 */
[----:B------:R-:W-:Y:S02]  /*3700*/  FSEL R27, R31, R27, P0 ;  /* 0x0000001b1f1b7208 */ /* 0x000fe40000000000 */
[----:B------:R-:W-:Y:S02]  /*3710*/  I2FP.F32.U32 R31, R34 ;  /* 0x00000022001f7245 */ /* 0x000fe40000201000 */
[----:B------:R-:W5:Y:S02]  /*3720*/  LDG.E R34, desc[UR10][R20.64+0x1c] ;  /* 0x00001c0a14227981 */ /* 0x000f64000c1e1900 */
[----:B------:R-:W-:-:S04]  /*3730*/  FSETP.GT.AND P0, PT, R27, R31, PT ;  /* 0x0000001f1b00720b */ /* 0x000fc80003f04000 */
[----:B------:R-:W-:Y:S02]  /*3740*/  FSEL R31, R31, R27, P0 ;  /* 0x0000001b1f1f7208 */ /* 0x000fe40000000000 */
[----:B------:R-:W5:Y:S01]  /*3750*/  LDG.E R27, desc[UR10][R20.64+0x20] ;  /* 0x0000200a141b7981 */ /* 0x000f62000c1e1900 */
[--C-:B---3--:R-:W-:Y:S02]  /*3760*/  IMAD.IADD R30, R30, 0x1, R23.reuse ;  /* 0x000000011e1e7824 */ /* 0x108fe400078e0217 */
[----:B------:R-:W-:-:S03]  /*3770*/  IMAD.IADD R28, R28, 0x1, R23 ;  /* 0x000000011c1c7824 */ /* 0x000fc600078e0217 */
[----:B------:R-:W-:-:S04]  /*3780*/  I2FP.F32.U32 R30, R30 ;  /* 0x0000001e001e7245 */ /* 0x000fc80000201000 */
[----:B------:R-:W-:-:S04]  /*3790*/  FSETP.GT.AND P0, PT, R31, R30, PT ;  /* 0x0000001e1f00720b */ /* 0x000fc80003f04000 */
[----:B------:R-:W-:Y:S02]  /*37a0*/  FSEL R30, R30, R31, P0 ;  /* 0x0000001f1e1e7208 */ /* 0x000fe40000000000 */
[----:B------:R-:W-:Y:S02]  /*37b0*/  I2FP.F32.U32 R31, R28 ;  /* 0x0000001c001f7245 */ /* 0x000fe40000201000 */
[----:B------:R-:W3:Y:S02]  /*37c0*/  LDG.E R28, desc[UR10][R20.64+0x24] ;  /* 0x0000240a141c7981 */ /* 0x000ee4000c1e1900 */
[----:B------:R-:W-:-:S04]  /*37d0*/  FSETP.GT.AND P0, PT, R30, R31, PT ;  /* 0x0000001f1e00720b */ /* 0x000fc80003f04000 */
[----:B------:R-:W-:Y:S02]  /*37e0*/  FSEL R31, R31, R30, P0 ;  /* 0x0000001e1f1f7208 */ /* 0x000fe40000000000 */
[----:B------:R-:W3:Y:S01]  /*37f0*/  LDG.E R30, desc[UR10][R20.64+0x28] ;  /* 0x0000280a141e7981 */ /* 0x000ee2000c1e1900 */
[----:B--2---:R-:W-:-:S05]  /*3800*/  IMAD.IADD R32, R32, 0x1, R23 ;  /* 0x0000000120207824 */ /* 0x004fca00078e0217 */
[----:B------:R-:W-:-:S04]  /*3810*/  I2FP.F32.U32 R32, R32 ;  /* 0x0000002000207245 */ /* 0x000fc80000201000 */
[----:B------:R-:W-:Y:S02]  /*3820*/  FSETP.GT.AND P0, PT, R31, R32, PT ;  /* 0x000000201f00720b */ /* 0x000fe40003f04000 */
[----:B----4-:R-:W-:Y:S02]  /*3830*/  IADD3 R36, PT, PT, R36, R23, RZ ;  /* 0x0000001724247210 */ /* 0x010fe40007ffe0ff */
[----:B------:R-:W-:Y:S02]  /*3840*/  FSEL R31, R32, R31, P0 ;  /* 0x0000001f201f7208 */ /* 0x000fe40000000000 */
[----:B------:R-:W-:Y:S01]  /*3850*/  I2FP.F32.U32 R36, R36 ;  /* 0x0000002400247245 */ /* 0x000fe20000201000 */
[----:B------:R-:W2:Y:S03]  /*3860*/  LDG.E R32, desc[UR10][R20.64+0x2c] ;  /* 0x00002c0a14207981 */ /* 0x000ea6000c1e1900 */
[----:B------:R-:W-:Y:S01]  /*3870*/  FSETP.GT.AND P0, PT, R31, R36, PT ;  /* 0x000000241f00720b */ /* 0x000fe20003f04000 */
[----:B-----5:R-:W-:-:S03]  /*3880*/  IMAD.IADD R34, R34, 0x1, R23 ;  /* 0x0000000122227824 */ /* 0x020fc600078e0217 */
[----:B------:R-:W-:Y:S02]  /*3890*/  FSEL R31, R36, R31, P0 ;  /* 0x0000001f241f7208 */ /* 0x000fe40000000000 */
[----:B------:R-:W-:Y:S02]  /*38a0*/  I2FP.F32.U32 R36, R34 ;  /* 0x0000002200247245 */ /* 0x000fe40000201000 */
[----:B------:R-:W4:Y:S01]  /*38b0*/  LDG.E R34, desc[UR10][R20.64+0x30] ;  /* 0x0000300a14227981 */ /* 0x000f22000c1e1900 */
        /* <DEDUP_REMOVED lines=8> */
[----:B---3--:R-:W-:-:S05]  /*3940*/  IMAD.IADD R28, R28, 0x1, R23 ;  /* 0x000000011c1c7824 */ /* 0x008fca00078e0217 */
[----:B------:R-:W-:Y:S01]  /*3950*/  I2FP.F32.U32 R28, R28 ;  /* 0x0000001c001c7245 */ /* 0x000fe20000201000 */
[----:B------:R-:W-:-:S03]  /*3960*/  IMAD.IADD R30, R30, 0x1, R23 ;  /* 0x000000011e1e7824 */ /* 0x000fc600078e0217 */
[----:B------:R-:W-:-:S04]  /*3970*/  FSETP.GT.AND P0, PT, R31, R28, PT ;  /* 0x0000001c1f00720b */ /* 0x000fc80003f04000 */
[----:B------:R-:W-:Y:S02]  /*3980*/  FSEL R28, R28, R31, P0 ;  /* 0x0000001f1c1c7208 */ /* 0x000fe40000000000 */
[----:B------:R-:W-:-:S04]  /*3990*/  I2FP.F32.U32 R31, R30 ;  /* 0x0000001e001f7245 */ /* 0x000fc80000201000 */
[----:B------:R-:W-:-:S04]  /*39a0*/  FSETP.GT.AND P0, PT, R28, R31, PT ;  /* 0x0000001f1c00720b */ /* 0x000fc80003f04000 */
[----:B------:R-:W-:Y:S01]  /*39b0*/  FSEL R28, R31, R28, P0 ;  /* 0x0000001c1f1c7208 */ /* 0x000fe20000000000 */
[----:B------:R-:W-:-:S05]  /*39c0*/  IMAD.IADD R33, R33, 0x1, R23 ;  /* 0x0000000121217824 */ /* 0x000fca00078e0217 */
[----:B------:R-:W-:Y:S01]  /*39d0*/  I2FP.F32.U32 R33, R33 ;  /* 0x0000002100217245 */ /* 0x000fe20000201000 */
[----:B--2---:R-:W-:-:S05]  /*39e0*/  IMAD.IADD R32, R32, 0x1, R23 ;  /* 0x0000000120207824 */ /* 0x004fca00078e0217 */
[----:B------:R-:W-:-:S04]  /*39f0*/  I2FP.F32.U32 R31, R32 ;  /* 0x00000020001f7245 */ /* 0x000fc80000201000 */
[----:B------:R-:W-:Y:S02]  /*3a00*/  FSETP.GT.AND P0, PT, R28, R31, PT ;  /* 0x0000001f1c00720b */ /* 0x000fe40003f04000 */
[----:B----4-:R-:W-:Y:S02]  /*3a10*/  IADD3 R34, PT, PT, R34, R23, RZ ;  /* 0x0000001722227210 */ /* 0x010fe40007ffe0ff */
[----:B------:R-:W-:Y:S02]  /*3a20*/  FSEL R28, R31, R28, P0 ;  /* 0x0000001c1f1c7208 */ /* 0x000fe40000000000 */
[----:B0-----:R-:W-:-:S04]  /*3a30*/  I2FP.F32.U32 R21, R34 ;  /* 0x0000002200157245 */ /* 0x001fc80000201000 */
[----:B------:R-:W-:Y:S01]  /*3a40*/  FSETP.GT.AND P0, PT, R28, R21, PT ;  /* 0x000000151c00720b */ /* 0x000fe20003f04000 */
[----:B-----5:R-:W-:-:S03]  /*3a50*/  IMAD.IADD R36, R36, 0x1, R23 ;  /* 0x0000000124247824 */ /* 0x020fc600078e0217 */
[----:B------:R-:W-:Y:S02]  /*3a60*/  FSEL R21, R21, R28, P0 ;  /* 0x0000001c15157208 */ /* 0x000fe40000000000 */
[----:B------:R-:W-:Y:S01]  /*3a70*/  I2FP.F32.U32 R36, R36 ;  /* 0x0000002400247245 */ /* 0x000fe20000201000 */
[----:B------:R-:W-:-:S03]  /*3a80*/  IMAD.IADD R27, R27, 0x1, R23 ;  /* 0x000000011b1b7824 */ /* 0x000fc600078e0217 */
[----:B------:R-:W-:Y:S02]  /*3a90*/  FSETP.GT.AND P0, PT, R21, R36, PT ;  /* 0x000000241500720b */ /* 0x000fe40003f04000 */
[----:B------:R-:W-:Y:S02]  /*3aa0*/  LOP3.LUT R28, R9, 0xfffffff0, RZ, 0xc0, !PT ;  /* 0xfffffff0091c7812 */ /* 0x000fe400078ec0ff */
[----:B------:R-:W-:Y:S01]  /*3ab0*/  I2FP.F32.U32 R20, R27 ;  /* 0x0000001b00147245 */ /* 0x000fe20000201000 */
[----:B------:R-:W-:Y:S01]  /*3ac0*/  VIADD R27, R29, 0xf ;  /* 0x0000000f1d1b7836 */ /* 0x000fe20000000000 */
[----:B------:R-:W-:-:S04]  /*3ad0*/  FSEL R21, R36, R21, P0 ;  /* 0x0000001524157208 */ /* 0x000fc80000000000 */
[----:B------:R-:W-:Y:S02]  /*3ae0*/  ISETP.NE.AND P1, PT, R27, R28, PT ;  /* 0x0000001c1b00720c */ /* 0x000fe40003f25270 */
[----:B------:R-:W-:-:S04]  /*3af0*/  FSETP.GT.AND P0, PT, R21, R20, PT ;  /* 0x000000141500720b */ /* 0x000fc80003f04000 */
[----:B------:R-:W-:-:S04]  /*3b00*/  FSEL R20, R20, R21, P0 ;  /* 0x0000001514147208 */ /* 0x000fc80000000000 */
[----:B------:R-:W-:Y:S01]  /*3b10*/  FSETP.GT.AND P0, PT, R20, R33, PT ;  /* 0x000000211400720b */ /* 0x000fe20003f04000 */
[----:B------:R-:W-:-:S03]  /*3b20*/  VIADD R29, R29, 0x10 ;  /* 0x000000101d1d7836 */ /* 0x000fc60000000000 */
[----:B------:R-:W-:Y:S01]  /*3b30*/  FSEL R27, R33, R20, P0 ;  /* 0x00000014211b7208 */ /* 0x000fe20000000000 */
[----:B------:R-:W-:Y:S08]  /*3b40*/  @P1 BRA `(.L_x_36) ;  /* 0xfffffff800a81947 */ /* 0x000ff0000383ffff */
.L_x_35:
[----:B------:R-:W-:-:S13]  /*3b50*/  LOP3.LUT P0, RZ, R9, 0xf, RZ, 0xc0, !PT ;  /* 0x0000000f09ff7812 */ /* 0x000fda000780c0ff */
[----:B------:R-:W-:Y:S05]  /*3b60*/  @!P0 BRA `(.L_x_37) ;  /* 0x00000004006c8947 */ /* 0x000fea0003800000 */
[----:B------:R-:W-:Y:S02]  /*3b70*/  ISETP.GE.U32.AND P1, PT, R15, 0x7, PT ;  /* 0x000000070f00780c */ /* 0x000fe40003f26070 */
[----:B------:R-:W-:-:S11]  /*3b80*/  ISETP.NE.AND P0, PT, R12, RZ, PT ;  /* 0x000000ff0c00720c */ /* 0x000fd60003f05270 */
[----:B------:R-:W-:Y:S05]  /*3b90*/  @!P1 BRA `(.L_x_38) ;  /* 0x0000000000a89947 */ /* 0x000fea0003800000 */
[----:B------:R-:W-:-:S05]  /*3ba0*/  IMAD.WIDE R20, R29, 0x4, R4 ;  /* 0x000000041d147825 */ /* 0x000fca00078e0204 */
        /* <DEDUP_REMOVED lines=8> */
[----:B------:R-:W2:Y:S02]  /*3c30*/  LDG.E R36, desc[UR10][R20.64+0x14] ;  /* 0x0000140a14247981 */ /* 0x000ea4000c1e1900 */
[----:B------:R-:W-:-:S04]  /*3c40*/  FSETP.GT.AND P1, PT, R27, R31, PT ;  /* 0x0000001f1b00720b */ /* 0x000fc80003f24000 */
[----:B------:R-:W-:Y:S02]  /*3c50*/  FSEL R31, R31, R27, P1 ;  /* 0x0000001b1f1f7208 */ /* 0x000fe40000800000 */
[----:B------:R0:W2:Y:S01]  /*3c60*/  LDG.E R27, desc[UR10][R20.64+0x18] ;  /* 0x0000180a141b7981 */ /* 0x0000a2000c1e1900 */
[----:B----4-:R-:W-:-:S05]  /*3c70*/  IMAD.IADD R28, R28, 0x1, R23 ;  /* 0x000000011c1c7824 */ /* 0x010fca00078e0217 */
[----:B------:R-:W-:Y:S01]  /*3c80*/  I2FP.F32.U32 R28, R28 ;  /* 0x0000001c001c7245 */ /* 0x000fe20000201000 */
[----:B-----5:R-:W-:-:S03]  /*3c90*/  IMAD.IADD R30, R30, 0x1, R23 ;  /* 0x000000011e1e7824 */ /* 0x020fc600078e0217 */
[----:B------:R-:W-:-:S04]  /*3ca0*/  FSETP.GT.AND P1, PT, R31, R28, PT ;  /* 0x0000001c1f00720b */ /* 0x000fc80003f24000 */
[----:B------:R-:W-:Y:S02]  /*3cb0*/  FSEL R28, R28, R31, P1 ;  /* 0x0000001f1c1c7208 */ /* 0x000fe40000800000 */
[----:B------:R-:W-:Y:S01]  /*3cc0*/  I2FP.F32.U32 R31, R30 ;  /* 0x0000001e001f7245 */ /* 0x000fe20000201000 */
[----:B---3--:R-:W-:-:S03]  /*3cd0*/  IMAD.IADD R34, R34, 0x1, R23 ;  /* 0x0000000122227824 */ /* 0x008fc600078e0217 */
[----:B------:R-:W-:-:S04]  /*3ce0*/  FSETP.GT.AND P1, PT, R28, R31, PT ;  /* 0x0000001f1c00720b */ /* 0x000fc80003f24000 */
[----:B------:R-:W-:Y:S02]  /*3cf0*/  FSEL R28, R31, R28, P1 ;  /* 0x0000001c1f1c7208 */ /* 0x000fe40000800000 */
[----:B------:R-:W-:Y:S01]  /*3d00*/  I2FP.F32.U32 R31, R34 ;  /* 0x00000022001f7245 */ /* 0x000fe20000201000 */
[----:B------:R-:W-:-:S03]  /*3d10*/  IMAD.IADD R32, R32, 0x1, R23 ;  /* 0x0000000120207824 */ /* 0x000fc600078e0217 */
[----:B------:R-:W-:Y:S02]  /*3d20*/  FSETP.GT.AND P1, PT, R28, R31, PT ;  /* 0x0000001f1c00720b */ /* 0x000fe40003f24000 */
[----:B0-----:R-:W-:Y:S02]  /*3d30*/  I2FP.F32.U32 R21, R32 ;  /* 0x0000002000157245 */ /* 0x001fe40000201000 */
[----:B------:R-:W-:-:S04]  /*3d40*/  FSEL R28, R31, R28, P1 ;  /* 0x0000001c1f1c7208 */ /* 0x000fc80000800000 */
[----:B------:R-:W-:-:S04]  /*3d50*/  FSETP.GT.AND P1, PT, R28, R21, PT ;  /* 0x000000151c00720b */ /* 0x000fc80003f24000 */
[----:B------:R-:W-:Y:S01]  /*3d60*/  FSEL R21, R21, R28, P1 ;  /* 0x0000001c15157208 */ /* 0x000fe20000800000 */
[----:B------:R-:W-:-:S05]  /*3d70*/  IMAD.IADD R33, R33, 0x1, R23 ;  /* 0x0000000121217824 */ /* 0x000fca00078e0217 */
[----:B------:R-:W-:Y:S01]  /*3d80*/  I2FP.F32.U32 R33, R33 ;  /* 0x0000002100217245 */ /* 0x000fe20000201000 */
[----:B------:R-:W-:Y:S02]  /*3d90*/  VIADD R29, R29, 0x8 ;  /* 0x000000081d1d7836 */ /* 0x000fe40000000000 */
[----:B--2---:R-:W-:-:S05]  /*3da0*/  IMAD.IADD R36, R36, 0x1, R23 ;  /* 0x0000000124247824 */ /* 0x004fca00078e0217 */
[----:B------:R-:W-:Y:S02]  /*3db0*/  I2FP.F32.U32 R36, R36 ;  /* 0x0000002400247245 */ /* 0x000fe40000201000 */
[----:B------:R-:W-:Y:S02]  /*3dc0*/  IADD3 R27, PT, PT, R27, R23, RZ ;  /* 0x000000171b1b7210 */ /* 0x000fe40007ffe0ff */
[----:B------:R-:W-:Y:S02]  /*3dd0*/  FSETP.GT.AND P1, PT, R21, R36, PT ;  /* 0x000000241500720b */ /* 0x000fe40003f24000 */
[----:B------:R-:W-:Y:S02]  /*3de0*/  I2FP.F32.U32 R20, R27 ;  /* 0x0000001b00147245 */ /* 0x000fe40000201000 */
[----:B------:R-:W-:-:S04]  /*3df0*/  FSEL R21, R36, R21, P1 ;  /* 0x0000001524157208 */ /* 0x000fc80000800000 */
[----:B------:R-:W-:-:S04]  /*3e00*/  FSETP.GT.AND P1, PT, R21, R20, PT ;  /* 0x000000141500720b */ /* 0x000fc80003f24000 */
[----:B------:R-:W-:-:S04]  /*3e10*/  FSEL R20, R20, R21, P1 ;  /* 0x0000001514147208 */ /* 0x000fc80000800000 */
[----:B------:R-:W-:-:S04]  /*3e20*/  FSETP.GT.AND P1, PT, R20, R33, PT ;  /* 0x000000211400720b */ /* 0x000fc80003f24000 */
[----:B------:R-:W-:-:S09]  /*3e30*/  FSEL R27, R33, R20, P1 ;  /* 0x00000014211b7208 */ /* 0x000fd20000800000 */
.L_x_38:
        /* <DEDUP_REMOVED lines=8> */
[----:B------:R-:W3:Y:S01]  /*3ec0*/  LDG.E R28, desc[UR10][R20.64+0xc] ;  /* 0x00000c0a141c7981 */ /* 0x000ee2000c1e1900 */
[----:B------:R-:W-:-:S02]  /*3ed0*/  VIADD R29, R29, 0x4 ;  /* 0x000000041d1d7836 */ /* 0x000fc40000000000 */
[--C-:B--2---:R-:W-:Y:S02]  /*3ee0*/  IMAD.IADD R30, R30, 0x1, R23.reuse ;  /* 0x000000011e1e7824 */ /* 0x104fe400078e0217 */
[----:B----4-:R-:W-:-:S03]  /*3ef0*/  IMAD.IADD R32, R32, 0x1, R23 ;  /* 0x0000000120207824 */ /* 0x010fc600078e0217 */
[----:B------:R-:W-:Y:S01]  /*3f00*/  I2FP.F32.U32 R30, R30 ;  /* 0x0000001e001e7245 */ /* 0x000fe20000201000 */
[----:B-----5:R-:W-:-:S03]  /*3f10*/  IMAD.IADD R34, R34, 0x1, R23 ;  /* 0x0000000122227824 */ /* 0x020fc600078e0217 */
[----:B------:R-:W-:Y:S02]  /*3f20*/  FSETP.GT.AND P1, PT, R27, R30, PT ;  /* 0x0000001e1b00720b */ /* 0x000fe40003f24000 */
[----:B------:R-:W-:Y:S02]  /*3f30*/  I2FP.F32.U32 R32, R32 ;  /* 0x0000002000207245 */ /* 0x000fe40000201000 */
[----:B------:R-:W-:Y:S02]  /*3f40*/  FSEL R27, R30, R27, P1 ;  /* 0x0000001b1e1b7208 */ /* 0x000fe40000800000 */
[----:B------:R-:W-:Y:S02]  /*3f50*/  I2FP.F32.U32 R34, R34 ;  /* 0x0000002200227245 */ /* 0x000fe40000201000 */
[----:B------:R-:W-:Y:S02]  /*3f60*/  FSETP.GT.AND P1, PT, R27, R32, PT ;  /* 0x000000201b00720b */ /* 0x000fe40003f24000 */
[----:B---3--:R-:W-:-:S02]  /*3f70*/  IADD3 R28, PT, PT, R28, R23, RZ ;  /* 0x000000171c1c7210 */ /* 0x008fc40007ffe0ff */
[----:B------:R-:W-:Y:S02]  /*3f80*/  FSEL R27, R32, R27, P1 ;  /* 0x0000001b201b7208 */ /* 0x000fe40000800000 */
[----:B------:R-:W-:Y:S02]  /*3f90*/  I2FP.F32.U32 R28, R28 ;  /* 0x0000001c001c7245 */ /* 0x000fe40000201000 */
[----:B------:R-:W-:-:S04]  /*3fa0*/  FSETP.GT.AND P1, PT, R27, R34, PT ;  /* 0x000000221b00720b */ /* 0x000fc80003f24000 */
[----:B------:R-:W-:-:S04]  /*3fb0*/  FSEL R27, R34, R27, P1 ;  /* 0x0000001b221b7208 */ /* 0x000fc80000800000 */
[----:B------:R-:W-:-:S04]  /*3fc0*/  FSETP.GT.AND P1, PT, R27, R28, PT ;  /* 0x0000001c1b00720b */ /* 0x000fc80003f24000 */
[----:B------:R-:W-:-:S09]  /*3fd0*/  FSEL R27, R28, R27, P1 ;  /* 0x0000001b1c1b7208 */ /* 0x000fd20000800000 */
.L_x_39:
        /* <DEDUP_REMOVED lines=11> */
[----:B------:R-:W4:Y:S01]  /*4090*/  @P1 LDG.E R28, desc[UR10][R4.64+0x8] ;  /* 0x0000080a041c1981 */ /* 0x000f22000c1e1900 */
[----:B--2---:R-:W-:-:S05]  /*40a0*/  IMAD.IADD R20, R20, 0x1, R23 ;  /* 0x0000000114147824 */ /* 0x004fca00078e0217 */
[----:B------:R-:W-:-:S04]  /*40b0*/  I2FP.F32.U32 R20, R20 ;  /* 0x0000001400147245 */ /* 0x000fc80000201000 */
[----:B------:R-:W-:Y:S01]  /*40c0*/  FSETP.GT.AND P0, PT, R27, R20, PT ;  /* 0x000000141b00720b */ /* 0x000fe20003f04000 */
[----:B----4-:R-:W-:-:S03]  /*40d0*/  @P1 IMAD.IADD R28, R28, 0x1, R23 ;  /* 0x000000011c1c1824 */ /* 0x010fc600078e0217 */
[----:B------:R-:W-:Y:S02]  /*40e0*/  FSEL R27, R20, R27, P0 ;  /* 0x0000001b141b7208 */ /* 0x000fe40000000000 */
[----:B------:R-:W-:-:S04]  /*40f0*/  @P1 I2FP.F32.U32 R28, R28 ;  /* 0x0000001c001c1245 */ /* 0x000fc80000201000 */
[----:B------:R-:W-:-:S04]  /*4100*/  @P1 FSETP.GT.AND P0, PT, R27, R28, PT ;  /* 0x0000001c1b00120b */ /* 0x000fc80003f04000 */
[----:B------:R-:W-:-:S09]  /*4110*/  @P1 FSEL R27, R28, R27, P0 ;  /* 0x0000001b1c1b1208 */ /* 0x000fd20000000000 */
.L_x_37:
[----:B------:R-:W-:Y:S02]  /*4120*/  FMNMX3 R5, R26, R27, R25, PT ;  /* 0x0000001b1a057276 */ /* 0x000fe40003800019 */
[----:B------:R-:W-:Y:S02]  /*4130*/  I2FP.F32.U32 R4, R19 ;  /* 0x0000001300047245 */ /* 0x000fe40000201000 */
[----:B------:R-:W-:-:S05]  /*4140*/  FMNMX R5, R24, R5, PT ;  /* 0x0000000518057209 */ /* 0x000fca0003800000 */
[----:B------:R-:W-:Y:S01]  /*4150*/  FADD R4, R5, R4 ;  /* 0x0000000405047221 */ /* 0x000fe20000000000 */
[----:B------:R-:W-:-:S03]  /*4160*/  IMAD.IADD R5, R7, 0x1, R22 ;  /* 0x0000000107057824 */ /* 0x000fc600078e0216 */
[----:B------:R-:W-:Y:S01]  /*4170*/  FADD R27, R4, -R27 ;  /* 0x8000001b041b7221 */ /* 0x000fe20000000000 */
[----:B------:R-:W-:-:S04]  /*4180*/  IMAD.WIDE R2, R5, 0x4, R2 ;  /* 0x0000000405027825 */ /* 0x000fc800078e0202 */
[----:B------:R-:W-:-:S06]  /*4190*/  FADD R27, R14, R27 ;  /* 0x0000001b0e1b7221 */ /* 0x000fcc0000000000 */
[----:B------:R-:W0:Y:S02]  /*41a0*/  F2I.U32.TRUNC.NTZ R27, R27 ;  /* 0x0000001b001b7305 */ /* 0x000e24000020f000 */
[----:B0-----:R0:W-:Y:S01]  /*41b0*/  STG.E desc[UR10][R2.64], R27 ;  /* 0x0000001b02007986 */ /* 0x0011e2000c10190a */
[----:B------:R-:W-:Y:S05]  /*41c0*/  BRA `(.L_x_40) ;  /* 0x0000000000107947 */ /* 0x000fea0003800000 */
.L_x_34:
[----:B------:R-:W0:Y:S01]  /*41d0*/  LDC.64 R2, c[0x0][0x388] ;  /* 0x0000e200ff027b82 */ /* 0x000e220000000a00 */
[----:B------:R-:W-:-:S05]  /*41e0*/  IADD3 R5, PT, PT, R7, R22, RZ ;  /* 0x0000001607057210 */ /* 0x000fca0007ffe0ff */
[----:B0-----:R-:W-:-:S05]  /*41f0*/  IMAD.WIDE R2, R5, 0x4, R2 ;  /* 0x0000000405027825 */ /* 0x001fca00078e0202 */
[----:B------:R1:W-:Y:S02]  /*4200*/  STG.E desc[UR10][R2.64], RZ ;  /* 0x000000ff02007986 */ /* 0x0003e4000c10190a */
.L_x_40:
[----:B---3--:R-:W-:Y:S05]  /*4210*/  BSYNC.RECONVERGENT B0 ;  /* 0x0000000000007941 */ /* 0x008fea0003800200 */
.L_x_33:
[----:B------:R-:W2:Y:S01]  /*4220*/  LDCU UR4, c[0x0][0x390] ;  /* 0x00007200ff0477ac */ /* 0x000ea20008000800 */
[----:B------:R-:W-:-:S05]  /*4230*/  VIADD R17, R17, 0x1 ;  /* 0x0000000111117836 */ /* 0x000fca0000000000 */
[----:B--2---:R-:W-:-:S13]  /*4240*/  ISETP.NE.AND P0, PT, R17, UR4, PT ;  /* 0x0000000411007c0c */ /* 0x004fda000bf05270 */
[----:B------:R-:W-:Y:S05]  /*4250*/  @!P0 BRA `(.L_x_41) ;  /* 0x00000008008c8947 */ /* 0x000fea0003800000 */
[----:B------:R-:W-:Y:S05]  /*4260*/  BRA `(.L_x_42) ;  /* 0xfffffff0003c7947 */ /* 0x000fea000383ffff */
.L_x_32:
[----:B----4-:R-:W1:Y:S02]  /*4270*/  LDCU UR4, c[0x0][0x390] ;  /* 0x00007200ff0477ac */ /* 0x010e640008000800 */
[----:B-12---:R-:W-:-:S05]  /*4280*/  VIADD R2, R11, -UR4 ;  /* 0x800000040b027c36 */ /* 0x006fca0008000000 */
[----:B------:R-:W-:-:S04]  /*4290*/  LOP3.LUT R2, R2, 0x1, RZ, 0xc0, !PT ;  /* 0x0000000102027812 */ /* 0x000fc800078ec0ff */
[----:B------:R-:W-:-:S13]  /*42a0*/  ISETP.NE.U32.AND P0, PT, R2, 0x1, PT ;  /* 0x000000010200780c */ /* 0x000fda0003f05070 */
[----:B------:R-:W-:Y:S05]  /*42b0*/  @!P0 BRA `(.L_x_43) ;  /* 0x0000000000d08947 */ /* 0x000fea0003800000 */
[----:B------:R-:W0:Y:S08]  /*42c0*/  LDC R4, c[0x0][0x394] ;  /* 0x0000e500ff047b82 */ /* 0x000e300000000800 */
[----:B------:R-:W1:Y:S01]  /*42d0*/  LDC.64 R2, c[0x0][0x380] ;  /* 0x0000e000ff027b82 */ /* 0x000e620000000a00 */
[----:B0-----:R-:W-:-:S04]  /*42e0*/  IMAD R17, R17, R4, R8 ;  /* 0x0000000411117224 */ /* 0x001fc800078e0208 */
[----:B------:R-:W-:-:S04]  /*42f0*/  IMAD R22, R17, UR5, R0 ;  /* 0x0000000511167c24 */ /* 0x000fc8000f8e0200 */
[----:B-1----:R-:W-:-:S05]  /*4300*/  IMAD.WIDE R2, R22, 0x4, R2 ;  /* 0x0000000416027825 */ /* 0x002fca00078e0202 */
[----:B------:R-:W2:Y:S01]  /*4310*/  LDG.E R17, desc[UR10][R2.64] ;  /* 0x0000000a02117981 */ /* 0x000ea2000c1e1900 */
[----:B------:R-:W-:Y:S01]  /*4320*/  BSSY.RECONVERGENT B0, `(.L_x_44) ;  /* 0x000002c000007945 */ /* 0x000fe20003800200 */
[----:B--2---:R-:W-:-:S13]  /*4330*/  ISETP.NE.AND P0, PT, R17, 0x1e, PT ;  /* 0x0000001e1100780c */ /* 0x004fda0003f05270 */
[----:B------:R-:W-:Y:S05]  /*4340*/  @!P0 BRA `(.L_x_45) ;  /* 0x0000000000948947 */ /* 0x000fea0003800000 */
[----:B------:R-:W0:Y:S01]  /*4350*/  LDC.64 R2, c[0x0][0x388] ;  /* 0x0000e200ff027b82 */ /* 0x000e220000000a00 */
[----:B------:R-:W-:Y:S01]  /*4360*/  IMAD R5, R11, R4, R18 ;  /* 0x000000040b057224 */ /* 0x000fe200078e0212 */
[C---:B------:R-:W-:Y:S01]  /*4370*/  ISETP.NE.AND P0, PT, R0.reuse, RZ, PT ;  /* 0x000000ff0000720c */ /* 0x040fe20003f05270 */
[----:B---3--:R-:W1:Y:S01]  /*4380*/  LDCU UR6, c[0x0][0x3a0] ;  /* 0x00007400ff0677ac */ /* 0x008e620008000800 */
        /* <DEDUP_REMOVED lines=11> */
[----:B------:R0:W1:Y:S04]  /*4440*/  LDG.E R4, desc[UR10][R4.64] ;  /* 0x0000000a04047981 */ /* 0x000068000c1e1900 */
[----:B------:R-:W3:Y:S01]  /*4450*/  @P1 LDG.E R24, desc[UR10][R20.64+0x4] ;  /* 0x0000040a14181981 */ /* 0x000ee2000c1e1900 */
[----:B------:R-:W-:Y:S01]  /*4460*/  I2FP.F32.U32 R17, R17 ;  /* 0x0000001100117245 */ /* 0x000fe20000201000 */
[----:B0-----:R-:W-:-:S04]  /*4470*/  IMAD.IADD R5, R7, 0x1, R22 ;  /* 0x0000000107057824 */ /* 0x001fc800078e0216 */
[----:B------:R-:W-:Y:S01]  /*4480*/  IMAD.WIDE R2, R5, 0x4, R2 ;  /* 0x0000000405027825 */ /* 0x000fe200078e0202 */
[----:B----4-:R-:W-:-:S03]  /*4490*/  I2FP.F32.U32 R27, R19 ;  /* 0x00000013001b7245 */ /* 0x010fc60000201000 */
[----:B--2---:R-:W-:Y:S02]  /*44a0*/  @P0 IMAD.IADD R23, R23, 0x1, R26 ;  /* 0x0000000117170824 */ /* 0x004fe400078e021a */
[----:B-1----:R-:W-:Y:S01]  /*44b0*/  VIADD R26, R4, UR6 ;  /* 0x00000006041a7c36 */ /* 0x002fe20008000000 */
[----:B---3--:R-:W-:Y:S01]  /*44c0*/  @P1 IADD3 R25, PT, PT, R24, R25, RZ ;  /* 0x0000001918191210 */ /* 0x008fe20007ffe0ff */
        /* <DEDUP_REMOVED lines=13> */
.L_x_45:
[----:B------:R-:W0:Y:S01]  /*45a0*/  LDC.64 R2, c[0x0][0x388] ;  /* 0x0000e200ff027b82 */ /* 0x000e220000000a00 */
[----:B------:R-:W-:-:S04]  /*45b0*/  IMAD.IADD R5, R7, 0x1, R22 ;  /* 0x0000000107057824 */ /* 0x000fc800078e0216 */
[----:B0-----:R-:W-:-:S05]  /*45c0*/  IMAD.WIDE R2, R5, 0x4, R2 ;  /* 0x0000000405027825 */ /* 0x001fca00078e0202 */
[----:B------:R1:W-:Y:S02]  /*45d0*/  STG.E desc[UR10][R2.64], RZ ;  /* 0x000000ff02007986 */ /* 0x0003e4000c10190a */
.L_x_46:
[----:B---3--:R-:W-:Y:S05]  /*45e0*/  BSYNC.RECONVERGENT B0 ;  /* 0x0000000000007941 */ /* 0x008fea0003800200 */
.L_x_44:
[----:B0-----:R-:W-:-:S07]  /*45f0*/  IADD3 R17, PT, PT, R11, 0x2, RZ ;  /* 0x000000020b117810 */ /* 0x001fce0007ffe0ff */
.L_x_43:
[----:B------:R-:W-:Y:S01]  /*4600*/  UIADD3 UR4, UPT, UPT, UR4, -0x2, URZ ;  /* 0xfffffffe04047890 */ /* 0x000fe2000fffe0ff */
[----:B------:R-:W0:Y:S05]  /*4610*/  LDCU.64 UR14, c[0x0][0x388] ;  /* 0x00007100ff0e77ac */ /* 0x000e2a0008000a00 */
[----:B------:R-:W-:Y:S01]  /*4620*/  ISETP.NE.AND P0, PT, R11, UR4, PT ;  /* 0x000000040b007c0c */ /* 0x000fe2000bf05270 */
[----:B------:R-:W2:Y:S01]  /*4630*/  LDCU UR8, c[0x0][0x3a0] ;  /* 0x00007400ff0877ac */ /* 0x000ea20008000800 */
[----:B------:R-:W4:Y:S01]  /*4640*/  LDCU UR7, c[0x0][0x398] ;  /* 0x00007300ff0777ac */ /* 0x000f220008000800 */
[----:B------:R-:W0:Y:S10]  /*4650*/  LDCU UR9, c[0x0][0x390] ;  /* 0x00007200ff0977ac */ /* 0x000e340008000800 */
[----:B------:R-:W-:Y:S05]  /*4660*/  @!P0 BRA `(.L_x_41) ;  /* 0x0000000400888947 */ /* 0x000fea0003800000 */
.L_x_52:
[----:B------:R-:W5:Y:S08]  /*4670*/  LDC R26, c[0x0][0x394] ;  /* 0x0000e500ff1a7b82 */ /* 0x000f700000000800 */
[----:B-1----:R-:W1:Y:S01]  /*4680*/  LDC.64 R4, c[0x0][0x380] ;  /* 0x0000e000ff047b82 */ /* 0x002e620000000a00 */
[----:B-----5:R-:W-:-:S04]  /*4690*/  IMAD R25, R17, R26, R8 ;  /* 0x0000001a11197224 */ /* 0x020fc800078e0208 */
[----:B----4-:R-:W-:-:S04]  /*46a0*/  IMAD R28, R25, UR7, R0 ;  /* 0x00000007191c7c24 */ /* 0x010fc8000f8e0200 */
[----:B-1----:R-:W-:-:S05]  /*46b0*/  IMAD.WIDE R22, R28, 0x4, R4 ;  /* 0x000000041c167825 */ /* 0x002fca00078e0204 */
[----:B------:R-:W4:Y:S01]  /*46c0*/  LDG.E R19, desc[UR10][R22.64] ;  /* 0x0000000a16137981 */ /* 0x000f22000c1e1900 */
[----:B------:R-:W-:Y:S01]  /*46d0*/  IMAD.IADD R25, R25, 0x1, R26 ;  /* 0x0000000119197824 */ /* 0x000fe200078e021a */
[----:B------:R-:W-:Y:S03]  /*46e0*/  BSSY.RECONVERGENT B0, `(.L_x_47) ;  /* 0x000002e000007945 */ /* 0x000fe60003800200 */
[----:B------:R-:W-:-:S04]  /*46f0*/  IMAD R24, R25, UR7, R0 ;  /* 0x0000000719187c24 */ /* 0x000fc8000f8e0200 */
[----:B------:R-:W-:Y:S01]  /*4700*/  IMAD.WIDE R4, R24, 0x4, R4 ;  /* 0x0000000418047825 */ /* 0x000fe200078e0204 */
[----:B----4-:R-:W-:-:S13]  /*4710*/  ISETP.NE.AND P0, PT, R19, 0x1e, PT ;  /* 0x0000001e1300780c */ /* 0x010fda0003f05270 */
[----:B0-2---:R-:W1:Y:S01]  /*4720*/  @!P0 LDC.64 R2, c[0x0][0x388] ;  /* 0x0000e200ff028b82 */ /* 0x005e620000000a00 */
[----:B------:R-:W-:-:S04]  /*4730*/  @!P0 IMAD.IADD R21, R7, 0x1, R28 ;  /* 0x0000000107158824 */ /* 0x000fc800078e021c */
[----:B-1----:R-:W-:-:S05]  /*4740*/  @!P0 IMAD.WIDE R20, R21, 0x4, R2 ;  /* 0x0000000415148825 */ /* 0x002fca00078e0202 */
[----:B------:R1:W-:Y:S01]  /*4750*/  @!P0 STG.E desc[UR10][R20.64], RZ ;  /* 0x000000ff14008986 */ /* 0x0003e2000c10190a */
[----:B------:R-:W-:Y:S05]  /*4760*/  @!P0 BRA `(.L_x_48) ;  /* 0x0000000000948947 */ /* 0x000fea0003800000 */
[----:B------:R-:W-:Y:S01]  /*4770*/  IMAD R3, R17, R26, -R26 ;  /* 0x0000001a11037224 */ /* 0x000fe200078e0a1a */
[C---:B------:R-:W-:Y:S01]  /*4780*/  ISETP.NE.AND P0, PT, R0.reuse, RZ, PT ;  /* 0x000000ff0000720c */ /* 0x040fe20003f05270 */
[----:B0-----:R-:W-:Y:S01]  /*4790*/  IMAD.U32 R2, RZ, RZ, UR14 ;  /* 0x0000000eff027e24 */ /* 0x001fe2000f8e00ff */
[----:B------:R-:W-:Y:S01]  /*47a0*/  ISETP.NE.AND P1, PT, R0, R9, PT ;  /* 0x000000090000720c */ /* 0x000fe20003f25270 */
[----:B------:R-:W-:Y:S02]  /*47b0*/  IMAD.IADD R23, R3, 0x1, R18 ;  /* 0x0000000103177824 */ /* 0x000fe400078e0212 */
[----:B------:R-:W-:Y:S02]  /*47c0*/  IMAD.U32 R3, RZ, RZ, UR15 ;  /* 0x0000000fff037e24 */ /* 0x000fe4000f8e00ff */
[----:B-1----:R-:W-:Y:S01]  /*47d0*/  IMAD R20, R23, UR7, R0 ;  /* 0x0000000717147c24 */ /* 0x002fe2000f8e0200 */
[----:B------:R-:W-:-:S03]  /*47e0*/  IADD3 R23, PT, PT, R6, R23, RZ ;  /* 0x0000001706177210 */ /* 0x000fc60007ffe0ff */
[----:B------:R-:W-:Y:S02]  /*47f0*/  IMAD.IADD R21, R7, 0x1, R20 ;  /* 0x0000000107157824 */ /* 0x000fe400078e0214 */
[----:B------:R-:W-:Y:S01]  /*4800*/  IMAD R23, R23, UR7, RZ ;  /* 0x0000000717177c24 */ /* 0x000fe2000f8e02ff */
[----:B------:R-:W0:Y:S01]  /*4810*/  @P0 LDC R30, c[0x0][0x39c] ;  /* 0x0000e700ff1e0b82 */ /* 0x000e220000000800 */
[----:B------:R-:W-:-:S04]  /*4820*/  IMAD.WIDE R20, R21, 0x4, R2 ;  /* 0x0000000415147825 */ /* 0x000fc800078e0202 */
[----:B------:R-:W-:Y:S01]  /*4830*/  IMAD.WIDE R22, R23, 0x4, R2 ;  /* 0x0000000417167825 */ /* 0x000fe200078e0202 */
[----:B------:R-:W4:Y:S02]  /*4840*/  LDG.E R25, desc[UR10][R20.64] ;  /* 0x0000000a14197981 */ /* 0x000f24000c1e1900 */
[----:B------:R-:W1:Y:S02]  /*4850*/  @P1 LDC R32, c[0x0][0x39c] ;  /* 0x0000e700ff201b82 */ /* 0x000e640000000800 */
[----:B------:R-:W0:Y:S04]  /*4860*/  @P0 LDG.E R27, desc[UR10][R20.64+-0x4] ;  /* 0xfffffc0a141b0981 */ /* 0x000e28000c1e1900 */
[----:B------:R5:W1:Y:S04]  /*4870*/  @P1 LDG.E R29, desc[UR10][R20.64+0x4] ;  /* 0x0000040a141d1981 */ /* 0x000a68000c1e1900 */
[----:B------:R-:W2:Y:S01]  /*4880*/  LDG.E R22, desc[UR10][R22.64] ;  /* 0x0000000a16167981 */ /* 0x000ea2000c1e1900 */
[----:B------:R-:W-:Y:S01]  /*4890*/  I2FP.F32.U32 R19, R19 ;  /* 0x0000001300137245 */ /* 0x000fe20000201000 */
[----:B-----5:R-:W-:Y:S01]  /*48a0*/  IMAD.IADD R21, R7, 0x1, R28 ;  /* 0x0000000107157824 */ /* 0x020fe200078e021c */
[----:B----4-:R-:W-:Y:S01]  /*48b0*/  I2FP.F32.U32 R33, R25 ;  /* 0x0000001900217245 */ /* 0x010fe20000201000 */
[----:B0-----:R-:W-:-:S03]  /*48c0*/  @P0 IMAD.IADD R27, R27, 0x1, R30 ;  /* 0x000000011b1b0824 */ /* 0x001fc600078e021e */
[----:B------:R-:W-:Y:S01]  /*48d0*/  MOV R30, R33 ;  /* 0x00000021001e7202 */ /* 0x000fe20000000f00 */
[----:B------:R-:W-:Y:S02]  /*48e0*/  IMAD.MOV.U32 R25, RZ, RZ, R33 ;  /* 0x000000ffff197224 */ /* 0x000fe400078e0021 */
[----:B-1----:R-:W-:Y:S01]  /*48f0*/  @P1 IMAD.IADD R29, R29, 0x1, R32 ;  /* 0x000000011d1d1824 */ /* 0x002fe200078e0220 */
[----:B------:R-:W-:Y:S01]  /*4900*/  @P0 I2FP.F32.U32 R25, R27 ;  /* 0x0000001b00190245 */ /* 0x000fe20000201000 */
[----:B--2---:R-:W-:-:S03]  /*4910*/  VIADD R31, R22, UR8 ;  /* 0x00000008161f7c36 */ /* 0x004fc60008000000 */
[----:B------:R-:W-:Y:S02]  /*4920*/  @P1 I2FP.F32.U32 R30, R29 ;  /* 0x0000001d001e1245 */ /* 0x000fe40000201000 */
[----:B------:R-:W-:-:S04]  /*4930*/  I2FP.F32.U32 R31, R31 ;  /* 0x0000001f001f7245 */ /* 0x000fc80000201000 */
[----:B------:R-:W-:-:S04]  /*4940*/  FMNMX3 R20, R30, R31, R25, PT ;  /* 0x0000001f1e147276 */ /* 0x000fc80003800019 */
[----:B------:R-:W-:-:S05]  /*4950*/  FMNMX R20, R33, R20, PT ;  /* 0x0000001421147209 */ /* 0x000fca0003800000 */
[----:B------:R-:W-:-:S04]  /*4960*/  FADD R20, R20, R19 ;  /* 0x0000001314147221 */ /* 0x000fc80000000000 */
[----:B------:R-:W-:Y:S01]  /*4970*/  FADD R31, -R31, R20 ;  /* 0x000000141f1f7221 */ /* 0x000fe20000000100 */
[----:B------:R-:W-:-:S04]  /*4980*/  IMAD.WIDE R20, R21, 0x4, R2 ;  /* 0x0000000415147825 */ /* 0x000fc800078e0202 */
[----:B------:R-:W-:-:S06]  /*4990*/  FADD R31, R14, R31 ;  /* 0x0000001f0e1f7221 */ /* 0x000fcc0000000000 */
[----:B------:R-:W0:Y:S02]  /*49a0*/  F2I.U32.TRUNC.NTZ R31, R31 ;  /* 0x0000001f001f7305 */ /* 0x000e24000020f000 */
[----:B0-----:R4:W-:Y:S02]  /*49b0*/  STG.E desc[UR10][R20.64], R31 ;  /* 0x0000001f14007986 */ /* 0x0019e4000c10190a */
.L_x_48:
[----:B0-23--:R-:W-:Y:S05]  /*49c0*/  BSYNC.RECONVERGENT B0 ;  /* 0x0000000000007941 */ /* 0x00dfea0003800200 */
.L_x_47:
[----:B------:R-:W2:Y:S01]  /*49d0*/  LDG.E R19, desc[UR10][R4.64] ;  /* 0x0000000a04137981 */ /* 0x000ea2000c1e1900 */
[----:B------:R-:W-:Y:S01]  /*49e0*/  BSSY.RECONVERGENT B0, `(.L_x_49) ;  /* 0x0000027000007945 */ /* 0x000fe20003800200 */
[----:B--2---:R-:W-:-:S13]  /*49f0*/  ISETP.NE.AND P0, PT, R19, 0x1e, PT ;  /* 0x0000001e1300780c */ /* 0x004fda0003f05270 */
[----:B------:R-:W-:Y:S05]  /*4a00*/  @!P0 BRA `(.L_x_50) ;  /* 0x0000000000848947 */ /* 0x000fea0003800000 */
[C---:B------:R-:W-:Y:S01]  /*4a10*/  ISETP.NE.AND P0, PT, R0.reuse, RZ, PT ;  /* 0x000000ff0000720c */ /* 0x040fe20003f05270 */
[----:B------:R-:W-:Y:S01]  /*4a20*/  IMAD R26, R17, R26, R18 ;  /* 0x0000001a111a7224 */ /* 0x000fe200078e0212 */
[----:B------:R-:W-:Y:S02]  /*4a30*/  ISETP.NE.AND P1, PT, R0, R9, PT ;  /* 0x000000090000720c */ /* 0x000fe40003f25270 */
[----:B------:R-:W-:Y:S01]  /*4a40*/  IADD3 R5, PT, PT, R7, UR7, R28 ;  /* 0x0000000707057c10 */ /* 0x000fe2000fffe01c */
[----:B-1--4-:R-:W-:-:S04]  /*4a50*/  IMAD R21, R26, UR7, R7 ;  /* 0x000000071a157c24 */ /* 0x012fc8000f8e0207 */
[----:B------:R-:W-:-:S04]  /*4a60*/  IMAD.WIDE R4, R5, 0x4, R2 ;  /* 0x0000000405047825 */ /* 0x000fc800078e0202 */
[----:B------:R-:W-:Y:S01]  /*4a70*/  IMAD.WIDE R20, R21, 0x4, R2 ;  /* 0x0000000415147825 */ /* 0x000fe200078e0202 */
[----:B------:R-:W2:Y:S01]  /*4a80*/  LDG.E R22, desc[UR10][R4.64] ;  /* 0x0000000a04167981 */ /* 0x000ea2000c1e1900 */
[----:B------:R-:W0:Y:S03]  /*4a90*/  @P0 LDC R26, c[0x0][0x39c] ;  /* 0x0000e700ff1a0b82 */ /* 0x000e260000000800 */
[----:B------:R-:W0:Y:S04]  /*4aa0*/  @P0 LDG.E R23, desc[UR10][R4.64+-0x4] ;  /* 0xfffffc0a04170981 */ /* 0x000e28000c1e1900 */
[----:B------:R1:W3:Y:S01]  /*4ab0*/  @P1 LDG.E R25, desc[UR10][R4.64+0x4] ;  /* 0x0000040a04191981 */ /* 0x0002e2000c1e1900 */
[----:B------:R-:W3:Y:S03]  /*4ac0*/  @P1 LDC R28, c[0x0][0x39c] ;  /* 0x0000e700ff1c1b82 */ /* 0x000ee60000000800 */
[----:B------:R-:W4:Y:S01]  /*4ad0*/  LDG.E R20, desc[UR10][R20.64] ;  /* 0x0000000a14147981 */ /* 0x000f22000c1e1900 */
[----:B------:R-:W-:Y:S01]  /*4ae0*/  I2FP.F32.U32 R19, R19 ;  /* 0x0000001300137245 */ /* 0x000fe20000201000 */
[----:B-1----:R-:W-:-:S04]  /*4af0*/  IMAD.IADD R5, R7, 0x1, R24 ;  /* 0x0000000107057824 */ /* 0x002fc800078e0218 */
[----:B------:R-:W-:Y:S01]  /*4b00*/  IMAD.WIDE R2, R5, 0x4, R2 ;  /* 0x0000000405027825 */ /* 0x000fe200078e0202 */
[----:B--2---:R-:W-:-:S03]  /*4b10*/  I2FP.F32.U32 R29, R22 ;  /* 0x00000016001d7245 */ /* 0x004fc60000201000 */
[----:B0-----:R-:W-:Y:S02]  /*4b20*/  @P0 IMAD.IADD R23, R23, 0x1, R26 ;  /* 0x0000000117170824 */ /* 0x001fe400078e021a */
[--C-:B------:R-:W-:Y:S02]  /*4b30*/  IMAD.MOV.U32 R22, RZ, RZ, R29.reuse ;  /* 0x000000ffff167224 */ /* 0x100fe400078e001d */
[----:B---3--:R-:W-:Y:S01]  /*4b40*/  @P1 IMAD.IADD R26, R25, 0x1, R28 ;  /* 0x00000001191a1824 */ /* 0x008fe200078e021c */
[----:B------:R-:W-:Y:S01]  /*4b50*/  @P0 I2FP.F32.U32 R22, R23 ;  /* 0x0000001700160245 */ /* 0x000fe20000201000 */
[----:B------:R-:W-:Y:S01]  /*4b60*/  IMAD.MOV.U32 R25, RZ, RZ, R29 ;  /* 0x000000ffff197224 */ /* 0x000fe200078e001d */
[----:B----4-:R-:W-:Y:S02]  /*4b70*/  IADD3 R27, PT, PT, R20, UR8, RZ ;  /* 0x00000008141b7c10 */ /* 0x010fe4000fffe0ff */
[----:B------:R-:W-:Y:S02]  /*4b80*/  @P1 I2FP.F32.U32 R25, R26 ;  /* 0x0000001a00191245 */ /* 0x000fe40000201000 */
        /* <DEDUP_REMOVED lines=9> */
.L_x_50:
[----:B------:R-:W-:-:S04]  /*4c20*/  IMAD.IADD R5, R7, 0x1, R24 ;  /* 0x0000000107057824 */ /* 0x000fc800078e0218 */
[----:B------:R-:W-:-:S05]  /*4c30*/  IMAD.WIDE R2, R5, 0x4, R2 ;  /* 0x0000000405027825 */ /* 0x000fca00078e0202 */
[----:B------:R2:W-:Y:S02]  /*4c40*/  STG.E desc[UR10][R2.64], RZ ;  /* 0x000000ff02007986 */ /* 0x0005e4000c10190a */
.L_x_51:
[----:B------:R-:W-:Y:S05]  /*4c50*/  BSYNC.RECONVERGENT B0 ;  /* 0x0000000000007941 */ /* 0x000fea0003800200 */
.L_x_49:
[----:B------:R-:W-:-:S05]  /*4c60*/  VIADD R17, R17, 0x2 ;  /* 0x0000000211117836 */ /* 0x000fca0000000000 */
[----:B------:R-:W-:-:S13]  /*4c70*/  ISETP.NE.AND P0, PT, R17, UR9, PT ;  /* 0x0000000911007c0c */ /* 0x000fda000bf05270 */
[----:B------:R-:W-:Y:S05]  /*4c80*/  @P0 BRA `(.L_x_52) ;  /* 0xfffffff800780947 */ /* 0x000fea000383ffff */
.L_x_41:
[----:B------:R-:W5:Y:S02]  /*4c90*/  LDCU.64 UR4, c[0x0][0x390] ;  /* 0x00007200ff0477ac */ /* 0x000f640008000a00 */
[----:B-----5:R-:W-:-:S04]  /*4ca0*/  UISETP.LT.AND UP0, UPT, UR5, UR4, UPT ;  /* 0x000000040500728c */ /* 0x020fc8000bf01270 */
[----:B------:R-:W-:-:S04]  /*4cb0*/  USEL UR4, UR5, UR4, UP0 ;  /* 0x0000000405047287 */ /* 0x000fc80008000000 */
[----:B------:R-:W-:-:S06]  /*4cc0*/  UIADD3 UR4, UPT, UPT, UR4, -0x2, URZ ;  /* 0xfffffffe04047890 */ /* 0x000fcc000fffe0ff */
[----:B------:R-:W-:-:S13]  /*4cd0*/  ISETP.NE.AND P0, PT, R11, UR4, PT ;  /* 0x000000040b007c0c */ /* 0x000fda000bf05270 */
[----:B0-234-:R-:W-:Y:S05]  /*4ce0*/  @!P0 EXIT ;  /* 0x000000000000894d */ /* 0x01dfea0003800000 */
[----:B------:R-:W-:Y:S01]  /*4cf0*/  VIADD R11, R11, 0x1 ;  /* 0x000000010b0b7836 */ /* 0x000fe20000000000 */
[----:B------:R-:W-:Y:S06]  /*4d00*/  BRA `(.L_x_53) ;  /* 0xffffffcc00107947 */ /* 0x000fec000383ffff */
.L_x_321:
[----:B------:R-:W-:Y:S01]  /*4d10*/  ISETP.GE.AND P0, PT, R5, 0x1, PT ;  /* 0x000000010500780c */ /* 0x000fe20003f06270 */
[----:B------:R-:W-:-:S12]  /*4d20*/  VIADD R2, R4, 0xffffffff ;  /* 0xffffffff04027836 */ /* 0x000fd80000000000 */
[----:B------:R-:W-:Y:S05]  /*4d30*/  @!P0 BRA `(.L_x_54) ;  /* 0x0000000800848947 */ /* 0x000fea0003800000 */
[----:B------:R-:W-:Y:S01]  /*4d40*/  ISETP.GE.U32.AND P0, PT, R8, 0xf, PT ;  /* 0x0000000f0800780c */ /* 0x000fe20003f06070 */
[----:B------:R-:W-:Y:S01]  /*4d50*/  IMAD.MOV.U32 R8, RZ, RZ, RZ ;  /* 0x000000ffff087224 */ /* 0x000fe200078e00ff */
[----:B------:R-:W-:Y:S02]  /*4d60*/  LOP3.LUT R7, R5, 0xf, RZ, 0xc0, !PT ;  /* 0x0000000f05077812 */ /* 0x000fe400078ec0ff */
[----:B------:R-:W-:Y:S02]  /*4d70*/  IADD3 R3, PT, PT, R6, -R5, RZ ;  /* 0x8000000506037210 */ /* 0x000fe40007ffe0ff */
[----:B------:R-:W-:-:S07]  /*4d80*/  ISETP.NE.AND P1, PT, R7, RZ, PT ;  /* 0x000000ff0700720c */ /* 0x000fce0003f25270 */
[----:B------:R-:W-:Y:S06]  /*4d90*/  @!P0 BRA `(.L_x_55) ;  /* 0x0000000400248947 */ /* 0x000fec0003800000 */
[----:B------:R-:W-:Y:S01]  /*4da0*/  LOP3.LUT R8, R5, 0x7ffffff0, RZ, 0xc0, !PT ;  /* 0x7ffffff005087812 */ /* 0x000fe200078ec0ff */
[----:B------:R-:W-:-:S06]  /*4db0*/  UMOV UR4, URZ ;  /* 0x000000ff00047c82 */ /* 0x000fcc0008000000 */
.L_x_56:
[----:B0-----:R-:W0:Y:S01]  /*4dc0*/  LDC.64 R12, c[0x0][0x380] ;  /* 0x0000e000ff0c7b82 */ /* 0x001e220000000a00 */
[----:B------:R-:W-:-:S04]  /*4dd0*/  VIADD R9, R3, UR4 ;  /* 0x0000000403097c36 */ /* 0x000fc80008000000 */
[----:B------:R-:W-:-:S03]  /*4de0*/  IMAD R9, R9, R11, R0 ;  /* 0x0000000b09097224 */ /* 0x000fc600078e0200 */
[----:B------:R-:W1:Y:S01]  /*4df0*/  LDC.64 R14, c[0x0][0x388] ;  /* 0x0000e200ff0e7b82 */ /* 0x000e620000000a00 */
[----:B0-----:R-:W-:-:S05]  /*4e00*/  IMAD.WIDE R12, R9, 0x4, R12 ;  /* 0x00000004090c7825 */ /* 0x001fca00078e020c */
[----:B------:R-:W2:Y:S01]  /*4e10*/  LDG.E R27, desc[UR10][R12.64] ;  /* 0x0000000a0c1b7981 */ /* 0x000ea2000c1e1900 */
[----:B------:R-:W-:-:S04]  /*4e20*/  IMAD.WIDE R16, R11, 0x4, R12 ;  /* 0x000000040b107825 */ /* 0x000fc800078e020c */
[----:B-1----:R-:W-:-:S05]  /*4e30*/  IMAD.WIDE R14, R9, 0x4, R14 ;  /* 0x00000004090e7825 */ /* 0x002fca00078e020e */
[----:B--2---:R0:W-:Y:S04]  /*4e40*/  STG.E desc[UR10][R14.64], R27 ;  /* 0x0000001b0e007986 */ /* 0x0041e8000c10190a */
[----:B------:R-:W2:Y:S01]  /*4e50*/  LDG.E R9, desc[UR10][R16.64] ;  /* 0x0000000a10097981 */ /* 0x000ea2000c1e1900 */
[----:B------:R-:W-:-:S04]  /*4e60*/  IMAD.WIDE R18, R11, 0x4, R14 ;  /* 0x000000040b127825 */ /* 0x000fc800078e020e */
[C---:B------:R-:W-:Y:S01]  /*4e70*/  IMAD.WIDE R20, R11.reuse, 0x4, R16 ;  /* 0x000000040b147825 */ /* 0x040fe200078e0210 */
[----:B--2---:R1:W-:Y:S04]  /*4e80*/  STG.E desc[UR10][R18.64], R9 ;  /* 0x0000000912007986 */ /* 0x0043e8000c10190a */
[----:B------:R-:W2:Y:S01]  /*4e90*/  LDG.E R29, desc[UR10][R20.64] ;  /* 0x0000000a141d7981 */ /* 0x000ea2000c1e1900 */
[----:B------:R-:W-:-:S04]  /*4ea0*/  IMAD.WIDE R22, R11, 0x4, R18 ;  /* 0x000000040b167825 */ /* 0x000fc800078e0212 */
[C---:B------:R-:W-:Y:S01]  /*4eb0*/  IMAD.WIDE R12, R11.reuse, 0x4, R20 ;  /* 0x000000040b0c7825 */ /* 0x040fe200078e0214 */
[----:B--2---:R2:W-:Y:S04]  /*4ec0*/  STG.E desc[UR10][R22.64], R29 ;  /* 0x0000001d16007986 */ /* 0x0045e8000c10190a */
[----:B------:R-:W3:Y:S01]  /*4ed0*/  LDG.E R31, desc[UR10][R12.64] ;  /* 0x0000000a0c1f7981 */ /* 0x000ee2000c1e1900 */
[----:B------:R-:W-:-:S04]  /*4ee0*/  IMAD.WIDE R24, R11, 0x4, R22 ;  /* 0x000000040b187825 */ /* 0x000fc800078e0216 */
[C---:B0-----:R-:W-:Y:S01]  /*4ef0*/  IMAD.WIDE R14, R11.reuse, 0x4, R12 ;  /* 0x000000040b0e7825 */ /* 0x041fe200078e020c */
[----:B---3--:R0:W-:Y:S04]  /*4f00*/  STG.E desc[UR10][R24.64], R31 ;  /* 0x0000001f18007986 */ /* 0x0081e8000c10190a */
[----:B------:R-:W3:Y:S01]  /*4f10*/  LDG.E R27, desc[UR10][R14.64] ;  /* 0x0000000a0e1b7981 */ /* 0x000ee2000c1e1900 */
[----:B------:R-:W-:-:S04]  /*4f20*/  IMAD.WIDE R16, R11, 0x4, R24 ;  /* 0x000000040b107825 */ /* 0x000fc800078e0218 */
[C---:B-1----:R-:W-:Y:S01]  /*4f30*/  IMAD.WIDE R18, R11.reuse, 0x4, R14 ;  /* 0x000000040b127825 */ /* 0x042fe200078e020e */
[----:B---3--:R1:W-:Y:S04]  /*4f40*/  STG.E desc[UR10][R16.64], R27 ;  /* 0x0000001b10007986 */ /* 0x0083e8000c10190a */
[----:B------:R-:W3:Y:S01]  /*4f50*/  LDG.E R9, desc[UR10][R18.64] ;  /* 0x0000000a12097981 */ /* 0x000ee2000c1e1900 */
[----:B------:R-:W-:-:S04]  /*4f60*/  IMAD.WIDE R20, R11, 0x4, R16 ;  /* 0x000000040b147825 */ /* 0x000fc800078e0210 */
[C---:B--2---:R-:W-:Y:S01]  /*4f70*/  IMAD.WIDE R22, R11.reuse, 0x4, R18 ;  /* 0x000000040b167825 */ /* 0x044fe200078e0212 */
[----:B---3--:R2:W-:Y:S04]  /*4f80*/  STG.E desc[UR10][R20.64], R9 ;  /* 0x0000000914007986 */ /* 0x0085e8000c10190a */
        /* <DEDUP_REMOVED lines=35> */
[----:B---3--:R0:W-:Y:S05]  /*51c0*/  STG.E desc[UR10][R14.64], R29 ;  /* 0x0000001d0e007986 */ /* 0x0081ea000c10190a */
[----:B------:R-:W2:Y:S01]  /*51d0*/  LDG.E R17, desc[UR10][R16.64] ;  /* 0x0000000a10117981 */ /* 0x000ea2000c1e1900 */
[----:B------:R-:W-:Y:S01]  /*51e0*/  IMAD.WIDE R18, R11, 0x4, R14 ;  /* 0x000000040b127825 */ /* 0x000fe200078e020e */
[----:B------:R-:W-:-:S06]  /*51f0*/  UIADD3 UR4, UPT, UPT, UR4, 0x10, URZ ;  /* 0x0000001004047890 */ /* 0x000fcc000fffe0ff */
[----:B------:R-:W-:Y:S01]  /*5200*/  ISETP.NE.AND P0, PT, R8, UR4, PT ;  /* 0x0000000408007c0c */ /* 0x000fe2000bf05270 */
[----:B--2---:R0:W-:-:S12]  /*5210*/  STG.E desc[UR10][R18.64], R17 ;  /* 0x0000001112007986 */ /* 0x0041d8000c10190a */
[----:B------:R-:W-:Y:S05]  /*5220*/  @P0 BRA `(.L_x_56) ;  /* 0xfffffff800e40947 */ /* 0x000fea000383ffff */
.L_x_55:
[----:B------:R-:W-:Y:S05]  /*5230*/  @!P1 BRA `(.L_x_54) ;  /* 0x0000000400449947 */ /* 0x000fea0003800000 */
[----:B------:R-:W-:Y:S02]  /*5240*/  ISETP.GE.U32.AND P0, PT, R7, 0x8, PT ;  /* 0x000000080700780c */ /* 0x000fe40003f06070 */
[----:B0-----:R-:W-:-:S04]  /*5250*/  LOP3.LUT R9, R5, 0x7, RZ, 0xc0, !PT ;  /* 0x0000000705097812 */ /* 0x001fc800078ec0ff */
[----:B------:R-:W-:-:S07]  /*5260*/  ISETP.NE.AND P1, PT, R9, RZ, PT ;  /* 0x000000ff0900720c */ /* 0x000fce0003f25270 */
[----:B------:R-:W-:Y:S06]  /*5270*/  @!P0 BRA `(.L_x_57) ;  /* 0x0000000000948947 */ /* 0x000fec0003800000 */
[----:B------:R-:W0:Y:S01]  /*5280*/  LDC.64 R12, c[0x0][0x380] ;  /* 0x0000e000ff0c7b82 */ /* 0x000e220000000a00 */
[----:B------:R-:W-:-:S04]  /*5290*/  IMAD.IADD R7, R3, 0x1, R8 ;  /* 0x0000000103077824 */ /* 0x000fc800078e0208 */
        /* <DEDUP_REMOVED lines=27> */
[----:B------:R-:W2:Y:S01]  /*5450*/  LDG.E R29, desc[UR10][R22.64] ;  /* 0x0000000a161d7981 */ /* 0x000ea2000c1e1900 */
[----:B------:R-:W-:-:S04]  /*5460*/  IMAD.WIDE R12, R11, 0x4, R20 ;  /* 0x000000040b0c7825 */ /* 0x000fc800078e0214 */
[C---:B0-----:R-:W-:Y:S01]  /*5470*/  IMAD.WIDE R24, R11.reuse, 0x4, R22 ;  /* 0x000000040b187825 */ /* 0x041fe200078e0216 */
[----:B--2---:R1:W-:Y:S05]  /*5480*/  STG.E desc[UR10][R12.64], R29 ;  /* 0x0000001d0c007986 */ /* 0x0043ea000c10190a */
[----:B------:R-:W2:Y:S01]  /*5490*/  LDG.E R25, desc[UR10][R24.64] ;  /* 0x0000000a18197981 */ /* 0x000ea2000c1e1900 */
[----:B------:R-:W-:-:S04]  /*54a0*/  IMAD.WIDE R14, R11, 0x4, R12 ;  /* 0x000000040b0e7825 */ /* 0x000fc800078e020c */
[----:B------:R-:W-:Y:S01]  /*54b0*/  VIADD R8, R8, 0x8 ;  /* 0x0000000808087836 */ /* 0x000fe20000000000 */
[----:B--2---:R1:W-:Y:S06]  /*54c0*/  STG.E desc[UR10][R14.64], R25 ;  /* 0x000000190e007986 */ /* 0x0043ec000c10190a */
.L_x_57:
[----:B------:R-:W-:Y:S05]  /*54d0*/  @!P1 BRA `(.L_x_54) ;  /* 0x00000000009c9947 */ /* 0x000fea0003800000 */
[----:B------:R-:W-:Y:S02]  /*54e0*/  ISETP.GE.U32.AND P0, PT, R9, 0x4, PT ;  /* 0x000000040900780c */ /* 0x000fe40003f06070 */
[----:B-1----:R-:W-:-:S04]  /*54f0*/  LOP3.LUT R7, R5, 0x3, RZ, 0xc0, !PT ;  /* 0x0000000305077812 */ /* 0x002fc800078ec0ff */
        /* <DEDUP_REMOVED lines=8> */
[----:B-1----:R-:W-:-:S04]  /*5580*/  IMAD.WIDE R14, R17, 0x4, R14 ;  /* 0x00000004110e7825 */ /* 0x002fc800078e020e */
[C---:B------:R-:W-:Y:S01]  /*5590*/  IMAD.WIDE R16, R11.reuse, 0x4, R12 ;  /* 0x000000040b107825 */ /* 0x040fe200078e020c */
        /* <DEDUP_REMOVED lines=8> */
[----:B--2---:R0:W-:Y:S05]  /*5620*/  STG.E desc[UR10][R22.64], R29 ;  /* 0x0000001d16007986 */ /* 0x0041ea000c10190a */
[----:B------:R-:W2:Y:S01]  /*5630*/  LDG.E R13, desc[UR10][R12.64] ;  /* 0x0000000a0c0d7981 */ /* 0x000ea2000c1e1900 */
[----:B------:R-:W-:Y:S01]  /*5640*/  IMAD.WIDE R24, R11, 0x4, R22 ;  /* 0x000000040b187825 */ /* 0x000fe200078e0216 */
[----:B------:R-:W-:-:S04]  /*5650*/  IADD3 R8, PT, PT, R8, 0x4, RZ ;  /* 0x0000000408087810 */ /* 0x000fc80007ffe0ff */
[----:B--2---:R0:W-:Y:S03]  /*5660*/  STG.E desc[UR10][R24.64], R13 ;  /* 0x0000000d18007986 */ /* 0x0041e6000c10190a */
.L_x_58:
[----:B------:R-:W-:Y:S05]  /*5670*/  @!P1 BRA `(.L_x_54) ;  /* 0x0000000000349947 */ /* 0x000fea0003800000 */
[----:B------:R-:W1:Y:S01]  /*5680*/  LDC.64 R16, c[0x0][0x380] ;  /* 0x0000e000ff107b82 */ /* 0x000e620000000a00 */
[----:B------:R-:W-:-:S07]  /*5690*/  UMOV UR4, URZ ;  /* 0x000000ff00047c82 */ /* 0x000fce0008000000 */
[----:B0-----:R-:W0:Y:S02]  /*56a0*/  LDC.64 R18, c[0x0][0x388] ;  /* 0x0000e200ff127b82 */ /* 0x001e240000000a00 */
.L_x_59:
[----:B------:R-:W-:-:S04]  /*56b0*/  IMAD.IADD R9, R3, 0x1, R8 ;  /* 0x0000000103097824 */ /* 0x000fc800078e0208 */
[----:B------:R-:W-:-:S04]  /*56c0*/  IMAD R9, R9, R11, R0 ;  /* 0x0000000b09097224 */ /* 0x000fc800078e0200 */
[----:B-12---:R-:W-:-:S06]  /*56d0*/  IMAD.WIDE R12, R9, 0x4, R16 ;  /* 0x00000004090c7825 */ /* 0x006fcc00078e0210 */
[----:B------:R-:W2:Y:S01]  /*56e0*/  LDG.E R13, desc[UR10][R12.64] ;  /* 0x0000000a0c0d7981 */ /* 0x000ea2000c1e1900 */
[----:B0-----:R-:W-:Y:S01]  /*56f0*/  IMAD.WIDE R14, R9, 0x4, R18 ;  /* 0x00000004090e7825 */ /* 0x001fe200078e0212 */
[----:B------:R-:W-:-:S03]  /*5700*/  UIADD3 UR4, UPT, UPT, UR4, 0x1, URZ ;  /* 0x0000000104047890 */ /* 0x000fc6000fffe0ff */
[----:B------:R-:W-:-:S03]  /*5710*/  VIADD R8, R8, 0x1 ;  /* 0x0000000108087836 */ /* 0x000fc60000000000 */
[----:B------:R-:W-:Y:S01]  /*5720*/  ISETP.NE.AND P0, PT, R7, UR4, PT ;  /* 0x0000000407007c0c */ /* 0x000fe2000bf05270 */
[----:B--2---:R2:W-:-:S12]  /*5730*/  STG.E desc[UR10][R14.64], R13 ;  /* 0x0000000d0e007986 */ /* 0x0045d8000c10190a */
[----:B------:R-:W-:Y:S05]  /*5740*/  @P0 BRA `(.L_x_59) ;  /* 0xfffffffc00d80947 */ /* 0x000fea000383ffff */
.L_x_54:
[----:B------:R-:W-:-:S13]  /*5750*/  ISETP.GE.AND P0, PT, R4, 0x1, PT ;  /* 0x000000010400780c */ /* 0x000fda0003f06270 */
[----:B------:R-:W-:Y:S05]  /*5760*/  @!P0 BRA `(.L_x_60) ;  /* 0x0000000800c48947 */ /* 0x000fea0003800000 */
[----:B0-----:R-:W0:Y:S01]  /*5770*/  LDC.64 R8, c[0x0][0x388] ;  /* 0x0000e200ff087b82 */ /* 0x001e220000000a00 */
[----:B------:R-:W-:Y:S01]  /*5780*/  ISETP.GE.U32.AND P0, PT, R2, 0xf, PT ;  /* 0x0000000f0200780c */ /* 0x000fe20003f06070 */
[----:B-1----:R-:W-:Y:S01]  /*5790*/  IMAD.IADD R7, R6, 0x1, -R5 ;  /* 0x0000000106077824 */ /* 0x002fe200078e0a05 */
[----:B------:R-:W-:Y:S01]  /*57a0*/  LOP3.LUT R18, R4, 0xf, RZ, 0xc0, !PT ;  /* 0x0000000f04127812 */ /* 0x000fe200078ec0ff */
[-C--:B------:R-:W-:Y:S02]  /*57b0*/  IMAD R3, R5, R11.reuse, RZ ;  /* 0x0000000b05037224 */ /* 0x080fe400078e02ff */
[----:B------:R-:W-:Y:S01]  /*57c0*/  IMAD R7, R7, R11, R0 ;  /* 0x0000000b07077224 */ /* 0x000fe200078e0200 */
[----:B------:R-:W-:Y:S01]  /*57d0*/  ISETP.NE.AND P1, PT, R18, RZ, PT ;  /* 0x000000ff1200720c */ /* 0x000fe20003f25270 */
[----:B------:R-:W-:Y:S02]  /*57e0*/  IMAD.MOV.U32 R10, RZ, RZ, R2 ;  /* 0x000000ffff0a7224 */ /* 0x000fe400078e0002 */
[----:B0-----:R-:W-:-:S04]  /*57f0*/  IMAD.WIDE R6, R7, 0x4, R8 ;  /* 0x0000000407067825 */ /* 0x001fc800078e0208 */
[----:B------:R-:W-:Y:S06]  /*5800*/  @!P0 BRA `(.L_x_61) ;  /* 0x0000000400588947 */ /* 0x000fec0003800000 */
[----:B------:R-:W0:Y:S01]  /*5810*/  LDC.64 R8, c[0x0][0x380] ;  /* 0x0000e000ff087b82 */ /* 0x000e220000000a00 */
[----:B------:R-:W-:Y:S01]  /*5820*/  LOP3.LUT R19, R4, 0x7ffffff0, RZ, 0xc0, !PT ;  /* 0x7ffffff004137812 */ /* 0x000fe200078ec0ff */
[----:B------:R-:W-:Y:S01]  /*5830*/  UMOV UR4, URZ ;  /* 0x000000ff00047c82 */ /* 0x000fe20008000000 */
[----:B------:R-:W-:-:S07]  /*5840*/  MOV R10, R2 ;  /* 0x00000002000a7202 */ /* 0x000fce0000000f00 */
.L_x_62:
[----:B--23--:R-:W-:-:S04]  /*5850*/  IMAD R13, R3, R10, R0 ;  /* 0x0000000a030d7224 */ /* 0x00cfc800078e0200 */
[----:B0-----:R-:W-:-:S05]  /*5860*/  IMAD.WIDE R12, R13, 0x4, R8 ;  /* 0x000000040d0c7825 */ /* 0x001fca00078e0208 */
[----:B------:R-:W2:Y:S01]  /*5870*/  LDG.E R21, desc[UR10][R12.64] ;  /* 0x0000000a0c157981 */ /* 0x000ea2000c1e1900 */
[----:B------:R-:W-:-:S04]  /*5880*/  IMAD R16, R3, R10, -R3 ;  /* 0x0000000a03107224 */ /* 0x000fc800078e0a03 */
[----:B------:R-:W-:-:S04]  /*5890*/  IMAD.IADD R15, R16, 0x1, R0 ;  /* 0x00000001100f7824 */ /* 0x000fc800078e0200 */
[----:B------:R-:W-:Y:S01]  /*58a0*/  IMAD.WIDE R14, R15, 0x4, R8 ;  /* 0x000000040f0e7825 */ /* 0x000fe200078e0208 */
[----:B--2---:R0:W-:Y:S04]  /*58b0*/  STG.E desc[UR10][R6.64], R21 ;  /* 0x0000001506007986 */ /* 0x0041e8000c10190a */
[----:B------:R-:W2:Y:S01]  /*58c0*/  LDG.E R23, desc[UR10][R14.64] ;  /* 0x0000000a0e177981 */ /* 0x000ea2000c1e1900 */
[----:B------:R-:W-:-:S04]  /*58d0*/  IMAD.IADD R20, R16, 0x1, -R3 ;  /* 0x0000000110147824 */ /* 0x000fc800078e0a03 */
[----:B------:R-:W-:-:S04]  /*58e0*/  IMAD.IADD R17, R20, 0x1, R0 ;  /* 0x0000000114117824 */ /* 0x000fc800078e0200 */
[----:B------:R-:W-:-:S04]  /*58f0*/  IMAD.WIDE R16, R17, 0x4, R8 ;  /* 0x0000000411107825 */ /* 0x000fc800078e0208 */
[----:B------:R-:W-:Y:S01]  /*5900*/  IMAD.IADD R20, R20, 0x1, -R3 ;  /* 0x0000000114147824 */ /* 0x000fe200078e0a03 */
[----:B--2---:R1:W-:Y:S04]  /*5910*/  STG.E desc[UR10][R6.64], R23 ;  /* 0x0000001706007986 */ /* 0x0043e8000c10190a */
[----:B------:R-:W2:Y:S01]  /*5920*/  LDG.E R25, desc[UR10][R16.64] ;  /* 0x0000000a10197981 */ /* 0x000ea2000c1e1900 */
[----:B------:R-:W-:-:S05]  /*5930*/  IADD3 R13, PT, PT, R20, R0, RZ ;  /* 0x00000000140d7210 */ /* 0x000fca0007ffe0ff */
[----:B------:R-:W-:-:S04]  /*5940*/  IMAD.WIDE R12, R13, 0x4, R8 ;  /* 0x000000040d0c7825 */ /* 0x000fc800078e0208 */
[----:B------:R-:W-:Y:S01]  /*5950*/  IMAD.IADD R20, R20, 0x1, -R3 ;  /* 0x0000000114147824 */ /* 0x000fe200078e0a03 */
[----:B--2---:R2:W-:Y:S04]  /*5960*/  STG.E desc[UR10][R6.64], R25 ;  /* 0x0000001906007986 */ /* 0x0045e8000c10190a */
[----:B0-----:R-:W3:Y:S01]  /*5970*/  LDG.E R21, desc[UR10][R12.64] ;  /* 0x0000000a0c157981 */ /* 0x001ee2000c1e1900 */
[----:B------:R-:W-:-:S04]  /*5980*/  IMAD.IADD R15, R20, 0x1, R0 ;  /* 0x00000001140f7824 */ /* 0x000fc800078e0200 */
[----:B------:R-:W-:-:S04]  /*5990*/  IMAD.WIDE R14, R15, 0x4, R8 ;  /* 0x000000040f0e7825 */ /* 0x000fc800078e0208 */
[----:B------:R-:W-:Y:S01]  /*59a0*/  IMAD.IADD R20, R20, 0x1, -R3 ;  /* 0x0000000114147824 */ /* 0x000fe200078e0a03 */
[----:B---3--:R0:W-:Y:S04]  /*59b0*/  STG.E desc[UR10][R6.64], R21 ;  /* 0x0000001506007986 */ /* 0x0081e8000c10190a */
[----:B-1----:R-:W3:Y:S01]  /*59c0*/  LDG.E R23, desc[UR10][R14.64] ;  /* 0x0000000a0e177981 */ /* 0x002ee2000c1e1900 */
[----:B------:R-:W-:-:S04]  /*59d0*/  IMAD.IADD R17, R20, 0x1, R0 ;  /* 0x0000000114117824 */ /* 0x000fc800078e0200 */
[----:B------:R-:W-:Y:S01]  /*59e0*/  IMAD.WIDE R16, R17, 0x4, R8 ;  /* 0x0000000411107825 */ /* 0x000fe200078e0208 */
[----:B------:R-:W-:Y:S01]  /*59f0*/  IADD3 R20, PT, PT, -R3, R20, RZ ;  /* 0x0000001403147210 */ /* 0x000fe20007ffe1ff */
[----:B---3--:R1:W-:Y:S04]  /*5a00*/  STG.E desc[UR10][R6.64], R23 ;  /* 0x0000001706007986 */ /* 0x0083e8000c10190a */
[----:B--2---:R-:W2:Y:S01]  /*5a10*/  LDG.E R25, desc[UR10][R16.64] ;  /* 0x0000000a10197981 */ /* 0x004ea2000c1e1900 */
[----:B------:R-:W-:-:S04]  /*5a20*/  IMAD.IADD R13, R20, 0x1, R0 ;  /* 0x00000001140d7824 */ /* 0x000fc800078e0200 */
        /* <DEDUP_REMOVED lines=9> */
[----:B------:R-:W-:-:S05]  /*5ac0*/  IADD3 R17, PT, PT, R20, R0, RZ ;  /* 0x0000000014117210 */ /* 0x000fca0007ffe0ff */
[----:B------:R-:W-:-:S04]  /*5ad0*/  IMAD.WIDE R16, R17, 0x4, R8 ;  /* 0x0000000411107825 */ /* 0x000fc800078e0208 */
[----:B------:R-:W-:Y:S01]  /*5ae0*/  IMAD.IADD R20, R20, 0x1, -R3 ;  /* 0x0000000114147824 */ /* 0x000fe200078e0a03 */
        /* <DEDUP_REMOVED lines=8> */
[----:B------:R-:W-:Y:S01]  /*5b70*/  IMAD.WIDE R14, R15, 0x4, R8 ;  /* 0x000000040f0e7825 */ /* 0x000fe200078e0208 */
[----:B------:R-:W-:Y:S01]  /*5b80*/  IADD3 R20, PT, PT, -R3, R20, RZ ;  /* 0x0000001403147210 */ /* 0x000fe20007ffe1ff */
[----:B---3--:R0:W-:Y:S04]  /*5b90*/  STG.E desc[UR10][R6.64], R21 ;  /* 0x0000001506007986 */ /* 0x0081e8000c10190a */
[----:B-1----:R-:W3:Y:S01]  /*5ba0*/  LDG.E R23, desc[UR10][R14.64] ;  /* 0x0000000a0e177981 */ /* 0x002ee2000c1e1900 */
[----:B------:R-:W-:-:S04]  /*5bb0*/  IMAD.IADD R17, R20, 0x1, R0 ;  /* 0x0000000114117824 */ /* 0x000fc800078e0200 */
        /* <DEDUP_REMOVED lines=8> */
[----:B0-----:R-:W2:Y:S01]  /*5c40*/  LDG.E R21, desc[UR10][R12.64] ;  /* 0x0000000a0c157981 */ /* 0x001ea2000c1e1900 */
[----:B------:R-:W-:-:S05]  /*5c50*/  IADD3 R15, PT, PT, R20, R0, RZ ;  /* 0x00000000140f7210 */ /* 0x000fca0007ffe0ff */
[----:B------:R-:W-:-:S04]  /*5c60*/  IMAD.WIDE R14, R15, 0x4, R8 ;  /* 0x000000040f0e7825 */ /* 0x000fc800078e0208 */
[----:B-1----:R-:W-:Y:S01]  /*5c70*/  IMAD.IADD R23, R20, 0x1, -R3 ;  /* 0x0000000114177824 */ /* 0x002fe200078e0a03 */
[----:B--2---:R3:W-:Y:S04]  /*5c80*/  STG.E desc[UR10][R6.64], R21 ;  /* 0x0000001506007986 */ /* 0x0047e8000c10190a */
[----:B------:R-:W2:Y:S01]  /*5c90*/  LDG.E R15, desc[UR10][R14.64] ;  /* 0x0000000a0e0f7981 */ /* 0x000ea2000c1e1900 */
[----:B------:R-:W-:-:S04]  /*5ca0*/  IMAD.IADD R17, R23, 0x1, R0 ;  /* 0x0000000117117824 */ /* 0x000fc800078e0200 */
[----:B------:R-:W-:Y:S01]  /*5cb0*/  IMAD.WIDE R16, R17, 0x4, R8 ;  /* 0x0000000411107825 */ /* 0x000fe200078e0208 */
[----:B------:R-:W-:Y:S01]  /*5cc0*/  IADD3 R13, PT, PT, R0, R23, -R3 ;  /* 0x00000017000d7210 */ /* 0x000fe20007ffe803 */
[----:B--2---:R3:W-:Y:S04]  /*5cd0*/  STG.E desc[UR10][R6.64], R15 ;  /* 0x0000000f06007986 */ /* 0x0047e8000c10190a */
[----:B------:R-:W2:Y:S01]  /*5ce0*/  LDG.E R17, desc[UR10][R16.64] ;  /* 0x0000000a10117981 */ /* 0x000ea2000c1e1900 */
[----:B------:R-:W-:-:S03]  /*5cf0*/  IMAD.WIDE R12, R13, 0x4, R8 ;  /* 0x000000040d0c7825 */ /* 0x000fc600078e0208 */
[----:B--2---:R3:W-:Y:S04]  /*5d00*/  STG.E desc[UR10][R6.64], R17 ;  /* 0x0000001106007986 */ /* 0x0047e8000c10190a */
[----:B------:R-:W2:Y:S01]  /*5d10*/  LDG.E R13, desc[UR10][R12.64] ;  /* 0x0000000a0c0d7981 */ /* 0x000ea2000c1e1900 */
[----:B------:R-:W-:Y:S01]  /*5d20*/  UIADD3 UR4, UPT, UPT, UR4, 0x10, URZ ;  /* 0x0000001004047890 */ /* 0x000fe2000fffe0ff */
[----:B------:R-:W-:-:S05]  /*5d30*/  VIADD R10, R10, 0xfffffff0 ;  /* 0xfffffff00a0a7836 */ /* 0x000fca0000000000 */
[----:B------:R-:W-:Y:S01]  /*5d40*/  ISETP.NE.AND P0, PT, R19, UR4, PT ;  /* 0x0000000413007c0c */ /* 0x000fe2000bf05270 */
[----:B--2---:R3:W-:-:S12]  /*5d50*/  STG.E desc[UR10][R6.64], R13 ;  /* 0x0000000d06007986 */ /* 0x0047d8000c10190a */
[----:B------:R-:W-:Y:S05]  /*5d60*/  @P0 BRA `(.L_x_62) ;  /* 0xfffffff800b80947 */ /* 0x000fea000383ffff */
.L_x_61:
[----:B------:R-:W-:Y:S05]  /*5d70*/  @!P1 BRA `(.L_x_60) ;  /* 0x0000000400409947 */ /* 0x000fea0003800000 */
[----:B------:R-:W-:Y:S02]  /*5d80*/  ISETP.GE.U32.AND P0, PT, R18, 0x8, PT ;  /* 0x000000081200780c */ /* 0x000fe40003f06070 */
[----:B------:R-:W-:-:S04]  /*5d90*/  LOP3.LUT R20, R4, 0x7, RZ, 0xc0, !PT ;  /* 0x0000000704147812 */ /* 0x000fc800078ec0ff */
[----:B------:R-:W-:-:S07]  /*5da0*/  ISETP.NE.AND P1, PT, R20, RZ, PT ;  /* 0x000000ff1400720c */ /* 0x000fce0003f25270 */
[----:B------:R-:W-:Y:S06]  /*5db0*/  @!P0 BRA `(.L_x_63) ;  /* 0x0000000000a08947 */ /* 0x000fec0003800000 */
[----:B------:R-:W0:Y:S01]  /*5dc0*/  LDC.64 R8, c[0x0][0x380] ;  /* 0x0000e000ff087b82 */ /* 0x000e220000000a00 */
[----:B--23--:R-:W-:-:S04]  /*5dd0*/  IMAD R13, R3, R10, R0 ;  /* 0x0000000a030d7224 */ /* 0x00cfc800078e0200 */
[----:B0-----:R-:W-:-:S05]  /*5de0*/  IMAD.WIDE R12, R13, 0x4, R8 ;  /* 0x000000040d0c7825 */ /* 0x001fca00078e0208 */
[----:B------:R-:W2:Y:S01]  /*5df0*/  LDG.E R19, desc[UR10][R12.64] ;  /* 0x0000000a0c137981 */ /* 0x000ea2000c1e1900 */
[----:B------:R-:W-:-:S04]  /*5e00*/  IMAD R16, R3, R10, -R3 ;  /* 0x0000000a03107224 */ /* 0x000fc800078e0a03 */
[----:B------:R-:W-:-:S04]  /*5e10*/  IMAD.IADD R15, R16, 0x1, R0 ;  /* 0x00000001100f7824 */ /* 0x000fc800078e0200 */
[----:B------:R-:W-:Y:S01]  /*5e20*/  IMAD.WIDE R14, R15, 0x4, R8 ;  /* 0x000000040f0e7825 */ /* 0x000fe200078e0208 */
[----:B------:R-:W-:Y:S01]  /*5e30*/  IADD3 R18, PT, PT, -R3, R16, RZ ;  /* 0x0000001003127210 */ /* 0x000fe20007ffe1ff */
[----:B--2---:R0:W-:Y:S04]  /*5e40*/  STG.E desc[UR10][R6.64], R19 ;  /* 0x0000001306007986 */ /* 0x0041e8000c10190a */
[----:B------:R-:W2:Y:S01]  /*5e50*/  LDG.E R21, desc[UR10][R14.64] ;  /* 0x0000000a0e157981 */ /* 0x000ea2000c1e1900 */
[----:B------:R-:W-:-:S04]  /*5e60*/  IMAD.IADD R17, R18, 0x1, R0 ;  /* 0x0000000112117824 */ /* 0x000fc800078e0200 */
[----:B------:R-:W-:-:S04]  /*5e70*/  IMAD.WIDE R16, R17, 0x4, R8 ;  /* 0x0000000411107825 */ /* 0x000fc800078e0208 */
[----:B------:R-:W-:Y:S01]  /*5e80*/  IMAD.IADD R18, R18, 0x1, -R3 ;  /* 0x0000000112127824 */ /* 0x000fe200078e0a03 */
[----:B--2---:R1:W-:Y:S04]  /*5e90*/  STG.E desc[UR10][R6.64], R21 ;  /* 0x0000001506007986 */ /* 0x0043e8000c10190a */
[----:B------:R-:W2:Y:S01]  /*5ea0*/  LDG.E R23, desc[UR10][R16.64] ;  /* 0x0000000a10177981 */ /* 0x000ea2000c1e1900 */
[----:B------:R-:W-:-:S04]  /*5eb0*/  IMAD.IADD R13, R18, 0x1, R0 ;  /* 0x00000001120d7824 */ /* 0x000fc800078e0200 */
[----:B------:R-:W-:-:S04]  /*5ec0*/  IMAD.WIDE R12, R13, 0x4, R8 ;  /* 0x000000040d0c7825 */ /* 0x000fc800078e0208 */
[----:B------:R-:W-:Y:S01]  /*5ed0*/  IMAD.IADD R18, R18, 0x1, -R3 ;  /* 0x0000000112127824 */ /* 0x000fe200078e0a03 */
[----:B--2---:R4:W-:Y:S04]  /*5ee0*/  STG.E desc[UR10][R6.64], R23 ;  /* 0x0000001706007986 */ /* 0x0049e8000c10190a */
[----:B0-----:R-:W2:Y:S01]  /*5ef0*/  LDG.E R19, desc[UR10][R12.64] ;  /* 0x0000000a0c137981 */ /* 0x001ea2000c1e1900 */
[----:B------:R-:W-:-:S05]  /*5f00*/  IADD3 R15, PT, PT, R18, R0, RZ ;  /* 0x00000000120f7210 */ /* 0x000fca0007ffe0ff */
[----:B------:R-:W-:-:S04]  /*5f10*/  IMAD.WIDE R14, R15, 0x4, R8 ;  /* 0x000000040f0e7825 */ /* 0x000fc800078e0208 */
[----:B------:R-:W-:Y:S01]  /*5f20*/  IMAD.IADD R18, R18, 0x1, -R3 ;  /* 0x0000000112127824 */ /* 0x000fe200078e0a03 */
[----:B--2---:R4:W-:Y:S04]  /*5f30*/  STG.E desc[UR10][R6.64], R19 ;  /* 0x0000001306007986 */ /* 0x0049e8000c10190a */
[----:B------:R-:W2:Y:S01]  /*5f40*/  LDG.E R15, desc[UR10][R14.64] ;  /* 0x0000000a0e0f7981 */ /* 0x000ea2000c1e1900 */
[----:B------:R-:W-:-:S04]  /*5f50*/  IMAD.IADD R17, R18, 0x1, R0 ;  /* 0x0000000112117824 */ /* 0x000fc800078e0200 */
        /* <DEDUP_REMOVED lines=12> */
[----:B------:R-:W-:-:S03]  /*6020*/  IADD3 R10, PT, PT, R10, -0x8, RZ ;  /* 0xfffffff80a0a7810 */ /* 0x000fc60007ffe0ff */
[----:B--2---:R4:W-:Y:S04]  /*6030*/  STG.E desc[UR10][R6.64], R9 ;  /* 0x0000000906007986 */ /* 0x0049e8000c10190a */
.L_x_63:
[----:B------:R-:W-:Y:S05]  /*6040*/  @!P1 BRA `(.L_x_60) ;  /* 0x00000000008c9947 */ /* 0x000fea0003800000 */
[----:B------:R-:W-:Y:S02]  /*6050*/  ISETP.GE.U32.AND P0, PT, R20, 0x4, PT ;  /* 0x000000041400780c */ /* 0x000fe40003f06070 */
[----:B------:R-:W-:-:S04]  /*6060*/  LOP3.LUT R18, R4, 0x3, RZ, 0xc0, !PT ;  /* 0x0000000304127812 */ /* 0x000fc800078ec0ff */
[----:B------:R-:W-:-:S07]  /*6070*/  ISETP.NE.AND P1, PT, R18, RZ, PT ;  /* 0x000000ff1200720c */ /* 0x000fce0003f25270 */
[----:B------:R-:W-:Y:S06]  /*6080*/  @!P0 BRA `(.L_x_64) ;  /* 0x0000000000508947 */ /* 0x000fec0003800000 */
[----:B----4-:R-:W0:Y:S01]  /*6090*/  LDC.64 R8, c[0x0][0x380] ;  /* 0x0000e000ff087b82 */ /* 0x010e220000000a00 */
[----:B--23--:R-:W-:-:S04]  /*60a0*/  IMAD R13, R3, R10, R0 ;  /* 0x0000000a030d7224 */ /* 0x00cfc800078e0200 */
[----:B0-----:R-:W-:-:S06]  /*60b0*/  IMAD.WIDE R12, R13, 0x4, R8 ;  /* 0x000000040d0c7825 */ /* 0x001fcc00078e0208 */
[----:B------:R-:W2:Y:S01]  /*60c0*/  LDG.E R13, desc[UR10][R12.64] ;  /* 0x0000000a0c0d7981 */ /* 0x000ea2000c1e1900 */
[----:B------:R-:W-:-:S04]  /*60d0*/  IMAD R16, R3, R10, -R3 ;  /* 0x0000000a03107224 */ /* 0x000fc800078e0a03 */
[----:B------:R-:W-:-:S04]  /*60e0*/  IMAD.IADD R15, R16, 0x1, R0 ;  /* 0x00000001100f7824 */ /* 0x000fc800078e0200 */
[----:B------:R-:W-:Y:S01]  /*60f0*/  IMAD.WIDE R14, R15, 0x4, R8 ;  /* 0x000000040f0e7825 */ /* 0x000fe200078e0208 */
[----:B--2---:R0:W-:Y:S05]  /*6100*/  STG.E desc[UR10][R6.64], R13 ;  /* 0x0000000d06007986 */ /* 0x0041ea000c10190a */
[----:B------:R-:W2:Y:S01]  /*6110*/  LDG.E R15, desc[UR10][R14.64] ;  /* 0x0000000a0e0f7981 */ /* 0x000ea2000c1e1900 */
[----:B------:R-:W-:-:S04]  /*6120*/  IMAD.IADD R19, R16, 0x1, -R3 ;  /* 0x0000000110137824 */ /* 0x000fc800078e0a03 */
[----:B------:R-:W-:-:S04]  /*6130*/  IMAD.IADD R17, R19, 0x1, R0 ;  /* 0x0000000113117824 */ /* 0x000fc800078e0200 */
[----:B------:R-:W-:Y:S01]  /*6140*/  IMAD.WIDE R16, R17, 0x4, R8 ;  /* 0x0000000411107825 */ /* 0x000fe200078e0208 */
[----:B--2---:R0:W-:Y:S05]  /*6150*/  STG.E desc[UR10][R6.64], R15 ;  /* 0x0000000f06007986 */ /* 0x0041ea000c10190a */
[----:B------:R-:W2:Y:S01]  /*6160*/  LDG.E R17, desc[UR10][R16.64] ;  /* 0x0000000a10117981 */ /* 0x000ea2000c1e1900 */
[----:B------:R-:W-:-:S05]  /*6170*/  IADD3 R19, PT, PT, R0, R19, -R3 ;  /* 0x0000001300137210 */ /* 0x000fca0007ffe803 */
[----:B------:R-:W-:Y:S01]  /*6180*/  IMAD.WIDE R8, R19, 0x4, R8 ;  /* 0x0000000413087825 */ /* 0x000fe200078e0208 */
[----:B--2---:R0:W-:Y:S05]  /*6190*/  STG.E desc[UR10][R6.64], R17 ;  /* 0x0000001106007986 */ /* 0x0041ea000c10190a */
[----:B------:R-:W2:Y:S01]  /*61a0*/  LDG.E R9, desc[UR10][R8.64] ;  /* 0x0000000a08097981 */ /* 0x000ea2000c1e1900 */
[----:B------:R-:W-:-:S03]  /*61b0*/  VIADD R10, R10, 0xfffffffc ;  /* 0xfffffffc0a0a7836 */ /* 0x000fc60000000000 */
[----:B--2---:R0:W-:Y:S04]  /*61c0*/  STG.E desc[UR10][R6.64], R9 ;  /* 0x0000000906007986 */ /* 0x0041e8000c10190a */
.L_x_64:
[----:B------:R-:W-:Y:S05]  /*61d0*/  @!P1 BRA `(.L_x_60) ;  /* 0x0000000000289947 */ /* 0x000fea0003800000 */
[----:B0---4-:R-:W0:Y:S01]  /*61e0*/  LDC.64 R8, c[0x0][0x380] ;  /* 0x0000e000ff087b82 */ /* 0x011e220000000a00 */
[----:B------:R-:W-:-:S05]  /*61f0*/  UMOV UR4, URZ ;  /* 0x000000ff00047c82 */ /* 0x000fca0008000000 */
.L_x_65:
[----:B0-23--:R-:W-:-:S04]  /*6200*/  IMAD R13, R3, R10, R0 ;  /* 0x0000000a030d7224 */ /* 0x00dfc800078e0200 */
[----:B0-----:R-:W-:-:S06]  /*6210*/  IMAD.WIDE R12, R13, 0x4, R8 ;  /* 0x000000040d0c7825 */ /* 0x001fcc00078e0208 */
[----:B------:R-:W2:Y:S01]  /*6220*/  LDG.E R13, desc[UR10][R12.64] ;  /* 0x0000000a0c0d7981 */ /* 0x000ea2000c1e1900 */
[----:B------:R-:W-:Y:S01]  /*6230*/  UIADD3 UR4, UPT, UPT, UR4, 0x1, URZ ;  /* 0x0000000104047890 */ /* 0x000fe2000fffe0ff */
[----:B------:R-:W-:-:S05]  /*6240*/  IADD3 R10, PT, PT, R10, -0x1, RZ ;  /* 0xffffffff0a0a7810 */ /* 0x000fca0007ffe0ff */
[----:B------:R-:W-:Y:S01]  /*6250*/  ISETP.NE.AND P0, PT, R18, UR4, PT ;  /* 0x0000000412007c0c */ /* 0x000fe2000bf05270 */
[----:B--2---:R0:W-:-:S12]  /*6260*/  STG.E desc[UR10][R6.64], R13 ;  /* 0x0000000d06007986 */ /* 0x0041d8000c10190a */
[----:B------:R-:W-:Y:S05]  /*6270*/  @P0 BRA `(.L_x_65) ;  /* 0xfffffffc00e00947 */ /* 0x000fea000383ffff */
.L_x_60:
[----:B------:R-:W-:-:S04]  /*6280*/  VIMNMX R4, PT, PT, R5, R4, PT ;  /* 0x0000000405047248 */ /* 0x000fc80003fe0100 */
[----:B------:R-:W-:-:S13]  /*6290*/  ISETP.GE.AND P0, PT, R4, 0x2, PT ;  /* 0x000000020400780c */ /* 0x000fda0003f06270 */
[----:B------:R-:W-:Y:S05]  /*62a0*/  @!P0 EXIT ;  /* 0x000000000000894d */ /* 0x000fea0003800000 */
[----:B------:R-:W5:Y:S01]  /*62b0*/  LDCU UR4, c[0x0][0x3a0] ;  /* 0x00007400ff0477ac */ /* 0x000f620008000800 */
[C---:B------:R-:W-:Y:S02]  /*62c0*/  VIADD R5, R11.reuse, 0x7 ;  /* 0x000000070b057836 */ /* 0x040fe40000000000 */
[----:B------:R-:W-:Y:S02]  /*62d0*/  VIADD R3, R11, 0xffffffff ;  /* 0xffffffff0b037836 */ /* 0x000fe40000000000 */
[----:B------:R-:W-:Y:S01]  /*62e0*/  VIADD R4, R4, 0xfffffffe ;  /* 0xfffffffe04047836 */ /* 0x000fe20000000000 */
[----:B01-34-:R-:W-:Y:S02]  /*62f0*/  LOP3.LUT R7, R5, 0x7, RZ, 0xc0, !PT ;  /* 0x0000000705077812 */ /* 0x01bfe400078ec0ff */
[----:B------:R-:W-:Y:S02]  /*6300*/  LOP3.LUT R8, R3, 0xf, RZ, 0xc0, !PT ;  /* 0x0000000f03087812 */ /* 0x000fe400078ec0ff */
[----:B------:R-:W-:Y:S01]  /*6310*/  LOP3.LUT R5, R5, 0x3, RZ, 0xc0, !PT ;  /* 0x0000000305057812 */ /* 0x000fe200078ec0ff */
[----:B------:R-:W-:Y:S01]  /*6320*/  VIADD R7, R7, 0xffffffff ;  /* 0xffffffff07077836 */ /* 0x000fe20000000000 */
[----:B------:R-:W-:-:S02]  /*6330*/  IADD3 R8, PT, PT, R8, -0x1, RZ ;  /* 0xffffffff08087810 */ /* 0x000fc40007ffe0ff */
[----:B-----5:R-:W-:Y:S01]  /*6340*/  I2FP.F32.S32 R6, UR4 ;  /* 0x0000000400067c45 */ /* 0x020fe20008201400 */
[----:B------:R-:W-:-:S06]  /*6350*/  UMOV UR4, URZ ;  /* 0x000000ff00047c82 */ /* 0x000fcc0008000000 */
.L_x_110:
[----:B------:R-:W0:Y:S01]  /*6360*/  LDCU UR5, c[0x0][0x398] ;  /* 0x00007300ff0577ac */ /* 0x000e220008000800 */
[----:B-1----:R-:W-:Y:S02]  /*6370*/  VIADD R10, R2, 0xffffffff ;  /* 0xffffffff020a7836 */ /* 0x002fe40000000000 */
[----:B------:R-:W-:Y:S01]  /*6380*/  IMAD.MOV.U32 R11, RZ, RZ, R2 ;  /* 0x000000ffff0b7224 */ /* 0x000fe200078e0002 */
[----:B------:R-:W-:Y:S01]  /*6390*/  UMOV UR6, UR4 ;  /* 0x0000000400067c82 */ /* 0x000fe20008000000 */
[----:B------:R-:W-:Y:S01]  /*63a0*/  UIADD3 UR4, UPT, UPT, UR4, 0x1, URZ ;  /* 0x0000000104047890 */ /* 0x000fe2000fffe0ff */
[----:B------:R-:W-:Y:S02]  /*63b0*/  IMAD.MOV.U32 R2, RZ, RZ, R10 ;  /* 0x000000ffff027224 */ /* 0x000fe400078e000a */
[----:B0---4-:R-:W-:Y:S01]  /*63c0*/  IMAD.U32 R9, RZ, RZ, UR5 ;  /* 0x00000005ff097e24 */ /* 0x011fe2000f8e00ff */
[----:B------:R-:W-:Y:S04]  /*63d0*/  BAR.SYNC.DEFER_BLOCKING 0x0 ;  /* 0x0000000000007b1d */ /* 0x000fe80000010000 */
[----:B------:R-:W-:-:S13]  /*63e0*/  ISETP.GE.AND P0, PT, R9, 0x2, PT ;  /* 0x000000020900780c */ /* 0x000fda0003f06270 */
[----:B--23--:R-:W-:Y:S05]  /*63f0*/  @!P0 BRA `(.L_x_66) ;  /* 0x0000000c00cc8947 */ /* 0x00cfea0003800000 */
[----:B------:R-:W-:-:S05]  /*6400*/  UMOV UR5, UR4 ;  /* 0x0000000400057c82 */ /* 0x000fca0008000000 */
.L_x_77:
[----:B0-----:R-:W0:Y:S08]  /*6410*/  LDC R18, c[0x0][0x394] ;  /* 0x0000e500ff127b82 */ /* 0x001e300000000800 */
[----:B-1----:R-:W1:Y:S08]  /*6420*/  LDC R9, c[0x0][0x398] ;  /* 0x0000e600ff097b82 */ /* 0x002e700000000800 */
[----:B------:R-:W3:Y:S01]  /*6430*/  LDC.64 R20, c[0x0][0x380] ;  /* 0x0000e000ff147b82 */ /* 0x000ee20000000a00 */
[----:B0-----:R-:W-:-:S04]  /*6440*/  IMAD R19, R10, R18, UR5 ;  /* 0x000000050a137e24 */ /* 0x001fc8000f8e0212 */
[----:B-1----:R-:W-:-:S04]  /*6450*/  IMAD R19, R19, R9, R0 ;  /* 0x0000000913137224 */ /* 0x002fc800078e0200 */
[----:B---3--:R-:W-:-:S06]  /*6460*/  IMAD.WIDE R20, R19, 0x4, R20 ;  /* 0x0000000413147825 */ /* 0x008fcc00078e0214 */
[----:B------:R-:W3:Y:S01]  /*6470*/  LDG.E R20, desc[UR10][R20.64] ;  /* 0x0000000a14147981 */ /* 0x000ee2000c1e1900 */
[----:B------:R-:W-:Y:S01]  /*6480*/  BSSY.RECONVERGENT B0, `(.L_x_67) ;  /* 0x00000e6000007945 */ /* 0x000fe20003800200 */
[----:B---3--:R-:W-:-:S13]  /*6490*/  ISETP.NE.AND P0, PT, R20, 0x1e, PT ;  /* 0x0000001e1400780c */ /* 0x008fda0003f05270 */
[----:B------:R-:W-:Y:S05]  /*64a0*/  @!P0 BRA `(.L_x_68) ;  /* 0x0000000c00808947 */ /* 0x000fea0003800000 */
[----:B--2---:R-:W0:Y:S01]  /*64b0*/  LDC.64 R12, c[0x0][0x388] ;  /* 0x0000e200ff0c7b82 */ /* 0x004e220000000a00 */
[----:B------:R-:W-:Y:S01]  /*64c0*/  IMAD R14, R11, R18, UR5 ;  /* 0x000000050b0e7e24 */ /* 0x000fe2000f8e0212 */
[C---:B------:R-:W-:Y:S02]  /*64d0*/  ISETP.NE.AND P0, PT, R0.reuse, RZ, PT ;  /* 0x000000ff0000720c */ /* 0x040fe40003f05270 */
[----:B------:R-:W-:Y:S02]  /*64e0*/  ISETP.NE.AND P1, PT, R0, R3, PT ;  /* 0x000000030000720c */ /* 0x000fe40003f25270 */
[----:B------:R-:W-:Y:S02]  /*64f0*/  IADD3 R14, PT, PT, R14, -0x1, RZ ;  /* 0xffffffff0e0e7810 */ /* 0x000fe40007ffe0ff */
[----:B------:R-:W1:Y:S03]  /*6500*/  LDC R21, c[0x0][0x3a0] ;  /* 0x0000e800ff157b82 */ /* 0x000e660000000800 */
[----:B------:R-:W-:-:S04]  /*6510*/  IMAD R15, R14, R9, RZ ;  /* 0x000000090e0f7224 */ /* 0x000fc800078e02ff */
[----:B------:R-:W-:Y:S01]  /*6520*/  IMAD.IADD R17, R15, 0x1, R0 ;  /* 0x000000010f117824 */ /* 0x000fe200078e0200 */
[----:B------:R-:W2:Y:S03]  /*6530*/  @P0 LDC R26, c[0x0][0x39c] ;  /* 0x0000e700ff1a0b82 */ /* 0x000ea60000000800 */
[----:B0-----:R-:W-:-:S05]  /*6540*/  IMAD.WIDE R16, R17, 0x4, R12 ;  /* 0x0000000411107825 */ /* 0x001fca00078e020c */
[----:B------:R-:W0:Y:S01]  /*6550*/  @P1 LDC R27, c[0x0][0x39c] ;  /* 0x0000e700ff1b1b82 */ /* 0x000e220000000800 */
[----:B------:R-:W-:Y:S01]  /*6560*/  IMAD.WIDE R14, R15, 0x4, R12 ;  /* 0x000000040f0e7825 */ /* 0x000fe200078e020c */
[----:B------:R-:W3:Y:S04]  /*6570*/  LDG.E R22, desc[UR10][R16.64] ;  /* 0x0000000a10167981 */ /* 0x000ee8000c1e1900 */
[----:B------:R-:W2:Y:S04]  /*6580*/  @P0 LDG.E R23, desc[UR10][R16.64+-0x4] ;  /* 0xfffffc0a10170981 */ /* 0x000ea8000c1e1900 */
[----:B------:R-:W0:Y:S04]  /*6590*/  @P1 LDG.E R24, desc[UR10][R16.64+0x4] ;  /* 0x0000040a10181981 */ /* 0x000e28000c1e1900 */
[----:B------:R-:W1:Y:S01]  /*65a0*/  LDG.E R28, desc[UR10][R14.64] ;  /* 0x0000000a0e1c7981 */ /* 0x000e62000c1e1900 */
[----:B------:R-:W-:-:S05]  /*65b0*/  VIADD R25, R9, 0xfffffffe ;  /* 0xfffffffe09197836 */ /* 0x000fca0000000000 */
[----:B------:R-:W-:Y:S02]  /*65c0*/  ISETP.GE.U32.AND P2, PT, R25, 0xf, PT ;  /* 0x0000000f1900780c */ /* 0x000fe40003f46070 */
[----:B---3--:R-:W-:Y:S01]  /*65d0*/  I2FP.F32.U32 R22, R22 ;  /* 0x0000001600167245 */ /* 0x008fe20000201000 */
[----:B--2---:R-:W-:-:S03]  /*65e0*/  @P0 IMAD.IADD R25, R23, 0x1, R26 ;  /* 0x0000000117190824 */ /* 0x004fc600078e021a */
[----:B------:R-:W-:Y:S01]  /*65f0*/  MOV R23, R22 ;  /* 0x0000001600177202 */ /* 0x000fe20000000f00 */
[----:B0-----:R-:W-:Y:S01]  /*6600*/  @P1 IMAD.IADD R26, R24, 0x1, R27 ;  /* 0x00000001181a1824 */ /* 0x001fe200078e021b */
[----:B------:R-:W-:Y:S01]  /*6610*/  @P0 I2FP.F32.U32 R23, R25 ;  /* 0x0000001900170245 */ /* 0x000fe20000201000 */
[----:B------:R-:W-:Y:S02]  /*6620*/  IMAD.MOV.U32 R24, RZ, RZ, R22 ;  /* 0x000000ffff187224 */ /* 0x000fe400078e0016 */
[----:B-1----:R-:W-:Y:S01]  /*6630*/  IMAD.IADD R28, R28, 0x1, R21 ;  /* 0x000000011c1c7824 */ /* 0x002fe200078e0215 */
[----:B------:R-:W-:Y:S01]  /*6640*/  @P1 I2FP.F32.U32 R24, R26 ;  /* 0x0000001a00181245 */ /* 0x000fe20000201000 */
[----:B------:R-:W-:-:S03]  /*6650*/  IMAD.MOV.U32 R27, RZ, RZ, 0x1 ;  /* 0x00000001ff1b7424 */ /* 0x000fc600078e00ff */
[----:B------:R-:W-:Y:S01]  /*6660*/  I2FP.F32.U32 R25, R28 ;  /* 0x0000001c00197245 */ /* 0x000fe20000201000 */
[----:B------:R-:W-:Y:S06]  /*6670*/  @!P2 BRA `(.L_x_69) ;  /* 0x000000040064a947 */ /* 0x000fec0003800000 */
[----:B------:R-:W-:Y:S01]  /*6680*/  BSSY.RECONVERGENT B1, `(.L_x_69) ;  /* 0x0000058000017945 */ /* 0x000fe20003800200 */
[----:B------:R-:W-:-:S07]  /*6690*/  IMAD.MOV.U32 R27, RZ, RZ, 0x1 ;  /* 0x00000001ff1b7424 */ /* 0x000fce00078e00ff */
.L_x_70:
[----:B------:R-:W-:-:S05]  /*66a0*/  IMAD.WIDE.U32 R16, R27, 0x4, R14 ;  /* 0x000000041b107825 */ /* 0x000fca00078e000e */
[----:B------:R-:W2:Y:S04]  /*66b0*/  LDG.E R26, desc[UR10][R16.64] ;  /* 0x0000000a101a7981 */ /* 0x000ea8000c1e1900 */
[----:B------:R-:W3:Y:S04]  /*66c0*/  LDG.E R31, desc[UR10][R16.64+0x4] ;  /* 0x0000040a101f7981 */ /* 0x000ee8000c1e1900 */
[----:B------:R-:W4:Y:S04]  /*66d0*/  LDG.E R30, desc[UR10][R16.64+0x8] ;  /* 0x0000080a101e7981 */ /* 0x000f28000c1e1900 */
[----:B------:R-:W5:Y:S04]  /*66e0*/  LDG.E R32, desc[UR10][R16.64+0xc] ;  /* 0x00000c0a10207981 */ /* 0x000f68000c1e1900 */
[----:B------:R-:W5:Y:S04]  /*66f0*/  LDG.E R29, desc[UR10][R16.64+0x10] ;  /* 0x0000100a101d7981 */ /* 0x000f68000c1e1900 */
[----:B------:R-:W5:Y:S04]  /*6700*/  LDG.E R36, desc[UR10][R16.64+0x14] ;  /* 0x0000140a10247981 */ /* 0x000f68000c1e1900 */
[----:B------:R-:W5:Y:S04]  /*6710*/  LDG.E R34, desc[UR10][R16.64+0x18] ;  /* 0x0000180a10227981 */ /* 0x000f68000c1e1900 */
[----:B------:R-:W5:Y:S01]  /*6720*/  LDG.E R33, desc[UR10][R16.64+0x3c] ;  /* 0x00003c0a10217981 */ /* 0x000f62000c1e1900 */
[----:B--2---:R-:W-:-:S04]  /*6730*/  IADD3 R26, PT, PT, R26, R21, RZ ;  /* 0x000000151a1a7210 */ /* 0x004fc80007ffe0ff */
[----:B------:R-:W-:Y:S02]  /*6740*/  I2FP.F32.U32 R28, R26 ;  /* 0x0000001a001c7245 */ /* 0x000fe40000201000 */
[----:B------:R-:W2:Y:S01]  /*6750*/  LDG.E R26, desc[UR10][R16.64+0x1c] ;  /* 0x00001c0a101a7981 */ /* 0x000ea2000c1e1900 */
[----:B---3--:R-:W-:Y:S01]  /*6760*/  IMAD.IADD R31, R31, 0x1, R21 ;  /* 0x000000011f1f7824 */ /* 0x008fe200078e0215 */
[----:B------:R-:W-:-:S04]  /*6770*/  FSETP.GT.AND P0, PT, R25, R28, PT ;  /* 0x0000001c1900720b */ /* 0x000fc80003f04000 */
[----:B------:R-:W-:Y:S02]  /*6780*/  FSEL R25, R28, R25, P0 ;  /* 0x000000191c197208 */ /* 0x000fe40000000000 */
[----:B------:R-:W-:Y:S01]  /*6790*/  I2FP.F32.U32 R31, R31 ;  /* 0x0000001f001f7245 */ /* 0x000fe20000201000 */
[----:B------:R-:W3:Y:S01]  /*67a0*/  LDG.E R28, desc[UR10][R16.64+0x20] ;  /* 0x0000200a101c7981 */ /* 0x000ee2000c1e1900 */
[----:B----4-:R-:W-:Y:S02]  /*67b0*/  IMAD.IADD R30, R30, 0x1, R21 ;  /* 0x000000011e1e7824 */ /* 0x010fe400078e0215 */
[----:B------:R-:W-:-:S04]  /*67c0*/  FSETP.GT.AND P0, PT, R25, R31, PT ;  /* 0x0000001f1900720b */ /* 0x000fc80003f04000 */
[----:B------:R-:W-:Y:S02]  /*67d0*/  FSEL R25, R31, R25, P0 ;  /* 0x000000191f197208 */ /* 0x000fe40000000000 */
[----:B------:R-:W-:Y:S02]  /*67e0*/  I2FP.F32.U32 R31, R30 ;  /* 0x0000001e001f7245 */ /* 0x000fe40000201000 */
[----:B------:R-:W4:Y:S01]  /*67f0*/  LDG.E R30, desc[UR10][R16.64+0x24] ;  /* 0x0000240a101e7981 */ /* 0x000f22000c1e1900 */
[----:B-----5:R-:W-:Y:S01]  /*6800*/  IMAD.IADD R32, R32, 0x1, R21 ;  /* 0x0000000120207824 */ /* 0x020fe200078e0215 */
[----:B------:R-:W-:-:S04]  /*6810*/  FSETP.GT.AND P0, PT, R25, R31, PT ;  /* 0x0000001f1900720b */ /* 0x000fc80003f04000 */
[----:B------:R-:W-:Y:S02]  /*6820*/  FSEL R25, R31, R25, P0 ;  /* 0x000000191f197208 */ /* 0x000fe40000000000 */
[----:B------:R-:W-:Y:S01]  /*6830*/  I2FP.F32.U32 R31, R32 ;  /* 0x00000020001f7245 */ /* 0x000fe20000201000 */
[----:B------:R-:W-:Y:S01]  /*6840*/  IMAD.IADD R29, R29, 0x1, R21 ;  /* 0x000000011d1d7824 */ /* 0x000fe200078e0215 */
[----:B------:R-:W5:Y:S02]  /*6850*/  LDG.E R32, desc[UR10][R16.64+0x28] ;  /* 0x0000280a10207981 */ /* 0x000f64000c1e1900 */
[----:B------:R-:W-:Y:S02]  /*6860*/  FSETP.GT.AND P0, PT, R25, R31, PT ;  /* 0x0000001f1900720b */ /* 0x000fe40003f04000 */
[----:B------:R-:W-:Y:S02]  /*6870*/  I2FP.F32.U32 R29, R29 ;  /* 0x0000001d001d7245 */ /* 0x000fe40000201000 */
[----:B------:R-:W-:-:S02]  /*6880*/  FSEL R31, R31, R25, P0 ;  /* 0x000000191f1f7208 */ /* 0x000fc40000000000 */
[----:B------:R-:W5:Y:S01]  /*6890*/  LDG.E R25, desc[UR10][R16.64+0x2c] ;  /* 0x00002c0a10197981 */ /* 0x000f62000c1e1900 */
[----:B------:R-:W-:Y:S02]  /*68a0*/  IADD3 R36, PT, PT, R36, R21, RZ ;  /* 0x0000001524247210 */ /* 0x000fe40007ffe0ff */
        /* <DEDUP_REMOVED lines=8> */
[----:B------:R-:W5:Y:S02]  /*6930*/  LDG.E R34, desc[UR10][R16.64+0x34] ;  /* 0x0000340a10227981 */ /* 0x000f64000c1e1900 */
[----:B------:R-:W-:-:S04]  /*6940*/  FSETP.GT.AND P0, PT, R31, R29, PT ;  /* 0x0000001d1f00720b */ /* 0x000fc80003f04000 */
[----:B------:R-:W-:Y:S02]  /*6950*/  FSEL R31, R29, R31, P0 ;  /* 0x0000001f1d1f7208 */ /* 0x000fe40000000000 */
[----:B------:R0:W5:Y:S01]  /*6960*/  LDG.E R29, desc[UR10][R16.64+0x38] ;  /* 0x0000380a101d7981 */ /* 0x000162000c1e1900 */
[----:B------:R-:W-:-:S04]  /*6970*/  IADD3 R33, PT, PT, R33, R21, RZ ;  /* 0x0000001521217210 */ /* 0x000fc80007ffe0ff */
[----:B------:R-:W-:Y:S01]  /*6980*/  I2FP.F32.U32 R33, R33 ;  /* 0x0000002100217245 */ /* 0x000fe20000201000 */
[----:B--2---:R-:W-:-:S05]  /*6990*/  IMAD.IADD R26, R26, 0x1, R21 ;  /* 0x000000011a1a7824 */ /* 0x004fca00078e0215 */
[----:B------:R-:W-:-:S04]  /*69a0*/  I2FP.F32.U32 R26, R26 ;  /* 0x0000001a001a7245 */ /* 0x000fc80000201000 */
[----:B------:R-:W-:Y:S01]  /*69b0*/  FSETP.GT.AND P0, PT, R31, R26, PT ;  /* 0x0000001a1f00720b */ /* 0x000fe20003f04000 */
[----:B---3--:R-:W-:-:S03]  /*69c0*/  IMAD.IADD R28, R28, 0x1, R21 ;  /* 0x000000011c1c7824 */ /* 0x008fc600078e0215 */
[----:B------:R-:W-:Y:S02]  /*69d0*/  FSEL R26, R26, R31, P0 ;  /* 0x0000001f1a1a7208 */ /* 0x000fe40000000000 */
[----:B------:R-:W-:-:S04]  /*69e0*/  I2FP.F32.U32 R31, R28 ;  /* 0x0000001c001f7245 */ /* 0x000fc80000201000 */
[----:B------:R-:W-:Y:S01]  /*69f0*/  FSETP.GT.AND P0, PT, R26, R31, PT ;  /* 0x0000001f1a00720b */ /* 0x000fe20003f04000 */
[----:B----4-:R-:W-:-:S03]  /*6a00*/  IMAD.IADD R30, R30, 0x1, R21 ;  /* 0x000000011e1e7824 */ /* 0x010fc600078e0215 */
[----:B------:R-:W-:Y:S02]  /*6a10*/  FSEL R26, R31, R26, P0 ;  /* 0x0000001a1f1a7208 */ /* 0x000fe40000000000 */
[----:B------:R-:W-:-:S04]  /*6a20*/  I2FP.F32.U32 R31, R30 ;  /* 0x0000001e001f7245 */ /* 0x000fc80000201000 */
[----:B------:R-:W-:Y:S02]  /*6a30*/  FSETP.GT.AND P0, PT, R26, R31, PT ;  /* 0x0000001f1a00720b */ /* 0x000fe40003f04000 */
[----:B-----5:R-:W-:Y:S02]  /*6a40*/  IADD3 R32, PT, PT, R32, R21, RZ ;  /* 0x0000001520207210 */ /* 0x020fe40007ffe0ff */
[----:B------:R-:W-:Y:S02]  /*6a50*/  FSEL R26, R31, R26, P0 ;  /* 0x0000001a1f1a7208 */ /* 0x000fe40000000000 */
[----:B0-----:R-:W-:Y:S01]  /*6a60*/  I2FP.F32.U32 R17, R32 ;  /* 0x0000002000117245 */ /* 0x001fe20000201000 */
[----:B------:R-:W-:-:S03]  /*6a70*/  IMAD.IADD R25, R25, 0x1, R21 ;  /* 0x0000000119197824 */ /* 0x000fc600078e0215 */
[----:B------:R-:W-:-:S04]  /*6a80*/  FSETP.GT.AND P0, PT, R26, R17, PT ;  /* 0x000000111a00720b */ /* 0x000fc80003f04000 */
[----:B------:R-:W-:Y:S02]  /*6a90*/  FSEL R17, R17, R26, P0 ;  /* 0x0000001a11117208 */ /* 0x000fe40000000000 */
[----:B------:R-:W-:-:S04]  /*6aa0*/  I2FP.F32.U32 R16, R25 ;  /* 0x0000001900107245 */ /* 0x000fc80000201000 */
[----:B------:R-:W-:Y:S01]  /*6ab0*/  FSETP.GT.AND P0, PT, R17, R16, PT ;  /* 0x000000101100720b */ /* 0x000fe20003f04000 */
[----:B------:R-:W-:-:S03]  /*6ac0*/  IMAD.IADD R36, R36, 0x1, R21 ;  /* 0x0000000124247824 */ /* 0x000fc600078e0215 */
[----:B------:R-:W-:Y:S02]  /*6ad0*/  FSEL R16, R16, R17, P0 ;  /* 0x0000001110107208 */ /* 0x000fe40000000000 */
[----:B------:R-:W-:-:S04]  /*6ae0*/  I2FP.F32.U32 R17, R36 ;  /* 0x0000002400117245 */ /* 0x000fc80000201000 */
[----:B------:R-:W-:Y:S01]  /*6af0*/  FSETP.GT.AND P0, PT, R16, R17, PT ;  /* 0x000000111000720b */ /* 0x000fe20003f04000 */
[----:B------:R-:W-:-:S03]  /*6b00*/  IMAD.IADD R34, R34, 0x1, R21 ;  /* 0x0000000122227824 */ /* 0x000fc600078e0215 */
[----:B------:R-:W-:Y:S02]  /*6b10*/  FSEL R16, R17, R16, P0 ;  /* 0x0000001011107208 */ /* 0x000fe40000000000 */
[----:B------:R-:W-:-:S04]  /*6b20*/  I2FP.F32.U32 R17, R34 ;  /* 0x0000002200117245 */ /* 0x000fc80000201000 */
[----:B------:R-:W-:Y:S01]  /*6b30*/  FSETP.GT.AND P0, PT, R16, R17, PT ;  /* 0x000000111000720b */ /* 0x000fe20003f04000 */
[----:B------:R-:W-:Y:S01]  /*6b40*/  IMAD.IADD R29, R29, 0x1, R21 ;  /* 0x000000011d1d7824 */ /* 0x000fe200078e0215 */
[----:B------:R-:W-:Y:S02]  /*6b50*/  LOP3.LUT R26, R3, 0xfffffff0, RZ, 0xc0, !PT ;  /* 0xfffffff0031a7812 */ /* 0x000fe400078ec0ff */
[----:B------:R-:W-:Y:S01]  /*6b60*/  FSEL R16, R17, R16, P0 ;  /* 0x0000001011107208 */ /* 0x000fe20000000000 */
[----:B------:R-:W-:Y:S01]  /*6b70*/  VIADD R17, R27, 0xf ;  /* 0x0000000f1b117836 */ /* 0x000fe20000000000 */
[----:B------:R-:W-:-:S04]  /*6b80*/  I2FP.F32.U32 R29, R29 ;  /* 0x0000001d001d7245 */ /* 0x000fc80000201000 */
[----:B------:R-:W-:Y:S02]  /*6b90*/  ISETP.NE.AND P1, PT, R17, R26, PT ;  /* 0x0000001a1100720c */ /* 0x000fe40003f25270 */
[----:B------:R-:W-:-:S04]  /*6ba0*/  FSETP.GT.AND P0, PT, R16, R29, PT ;  /* 0x0000001d1000720b */ /* 0x000fc80003f04000 */
[----:B------:R-:W-:-:S04]  /*6bb0*/  FSEL R16, R29, R16, P0 ;  /* 0x000000101d107208 */ /* 0x000fc80000000000 */
[----:B------:R-:W-:Y:S01]  /*6bc0*/  FSETP.GT.AND P0, PT, R16, R33, PT ;  /* 0x000000211000720b */ /* 0x000fe20003f04000 */
[----:B------:R-:W-:-:S03]  /*6bd0*/  VIADD R27, R27, 0x10 ;  /* 0x000000101b1b7836 */ /* 0x000fc60000000000 */
[----:B------:R-:W-:Y:S01]  /*6be0*/  FSEL R25, R33, R16, P0 ;  /* 0x0000001021197208 */ /* 0x000fe20000000000 */
[----:B------:R-:W-:Y:S08]  /*6bf0*/  @P1 BRA `(.L_x_70) ;  /* 0xfffffff800a81947 */ /* 0x000ff0000383ffff */
[----:B------:R-:W-:Y:S05]  /*6c00*/  BSYNC.RECONVERGENT B1 ;  /* 0x0000000000017941 */ /* 0x000fea0003800200 */
.L_x_69:
[----:B------:R-:W-:Y:S01]  /*6c10*/  LOP3.LUT P0, RZ, R3, 0xf, RZ, 0xc0, !PT ;  /* 0x0000000f03ff7812 */ /* 0x000fe2000780c0ff */
[----:B------:R-:W-:-:S12]  /*6c20*/  BSSY.RECONVERGENT B1, `(.L_x_71) ;  /* 0x000005e000017945 */ /* 0x000fd80003800200 */
[----:B------:R-:W-:Y:S05]  /*6c30*/  @!P0 BRA `(.L_x_72) ;  /* 0x0000000400708947 */ /* 0x000fea0003800000 */
[----:B------:R-:W-:Y:S01]  /*6c40*/  ISETP.GE.U32.AND P1, PT, R8, 0x7, PT ;  /* 0x000000070800780c */ /* 0x000fe20003f26070 */
[----:B------:R-:W-:-:S05]  /*6c50*/  VIADD R3, R9, 0xffffffff ;  /* 0xffffffff09037836 */ /* 0x000fca0000000000 */
[----:B------:R-:W-:-:S07]  /*6c60*/  LOP3.LUT P0, RZ, R3, 0x7, RZ, 0xc0, !PT ;  /* 0x0000000703ff7812 */ /* 0x000fce000780c0ff */
[----:B------:R-:W-:Y:S06]  /*6c70*/  @!P1 BRA `(.L_x_73) ;  /* 0x0000000000a89947 */ /* 0x000fec0003800000 */
[----:B------:R-:W-:-:S05]  /*6c80*/  IMAD.WIDE R16, R27, 0x4, R14 ;  /* 0x000000041b107825 */ /* 0x000fca00078e020e */
        /* <DEDUP_REMOVED lines=8> */
[----:B------:R-:W-:-:S02]  /*6d10*/  VIADD R27, R27, 0x8 ;  /* 0x000000081b1b7836 */ /* 0x000fc40000000000 */
[----:B--2---:R-:W-:Y:S01]  /*6d20*/  IMAD.IADD R29, R29, 0x1, R21 ;  /* 0x000000011d1d7824 */ /* 0x004fe200078e0215 */
[----:B---3--:R-:W-:-:S04]  /*6d30*/  IADD3 R31, PT, PT, R31, R21, RZ ;  /* 0x000000151f1f7210 */ /* 0x008fc80007ffe0ff */
[----:B------:R-:W-:Y:S02]  /*6d40*/  I2FP.F32.U32 R29, R29 ;  /* 0x0000001d001d7245 */ /* 0x000fe40000201000 */
[----:B------:R-:W-:Y:S01]  /*6d50*/  I2FP.F32.U32 R31, R31 ;  /* 0x0000001f001f7245 */ /* 0x000fe20000201000 */
[--C-:B----4-:R-:W-:Y:S01]  /*6d60*/  IMAD.IADD R34, R34, 0x1, R21.reuse ;  /* 0x0000000122227824 */ /* 0x110fe200078e0215 */
[----:B------:R-:W-:Y:S01]  /*6d70*/  FSETP.GT.AND P1, PT, R25, R29, PT ;  /* 0x0000001d1900720b */ /* 0x000fe20003f24000 */
[----:B-----5:R-:W-:-:S03]  /*6d80*/  IMAD.IADD R32, R32, 0x1, R21 ;  /* 0x0000000120207824 */ /* 0x020fc600078e0215 */
[----:B------:R-:W-:Y:S02]  /*6d90*/  FSEL R25, R29, R25, P1 ;  /* 0x000000191d197208 */ /* 0x000fe40000800000 */
[----:B------:R-:W-:Y:S01]  /*6da0*/  I2FP.F32.U32 R34, R34 ;  /* 0x0000002200227245 */ /* 0x000fe20000201000 */
[--C-:B------:R-:W-:Y:S01]  /*6db0*/  IMAD.IADD R30, R30, 0x1, R21.reuse ;  /* 0x000000011e1e7824 */ /* 0x100fe200078e0215 */
[----:B------:R-:W-:Y:S02]  /*6dc0*/  FSETP.GT.AND P1, PT, R25, R31, PT ;  /* 0x0000001f1900720b */ /* 0x000fe40003f24000 */
[----:B------:R-:W-:Y:S01]  /*6dd0*/  I2FP.F32.U32 R32, R32 ;  /* 0x0000002000207245 */ /* 0x000fe20000201000 */
[----:B------:R-:W-:Y:S01]  /*6de0*/  IMAD.IADD R28, R28, 0x1, R21 ;  /* 0x000000011c1c7824 */ /* 0x000fe200078e0215 */
[----:B------:R-:W-:Y:S02]  /*6df0*/  FSEL R25, R31, R25, P1 ;  /* 0x000000191f197208 */ /* 0x000fe40000800000 */
[----:B------:R-:W-:-:S02]  /*6e00*/  I2FP.F32.U32 R30, R30 ;  /* 0x0000001e001e7245 */ /* 0x000fc40000201000 */
[----:B------:R-:W-:Y:S02]  /*6e10*/  FSETP.GT.AND P1, PT, R25, R34, PT ;  /* 0x000000221900720b */ /* 0x000fe40003f24000 */
[----:B------:R-:W-:Y:S01]  /*6e20*/  I2FP.F32.U32 R28, R28 ;  /* 0x0000001c001c7245 */ /* 0x000fe20000201000 */
[----:B------:R-:W-:Y:S01]  /*6e30*/  IMAD.IADD R36, R36, 0x1, R21 ;  /* 0x0000000124247824 */ /* 0x000fe200078e0215 */
[----:B------:R-:W-:Y:S02]  /*6e40*/  FSEL R25, R34, R25, P1 ;  /* 0x0000001922197208 */ /* 0x000fe40000800000 */
[----:B------:R-:W-:Y:S02]  /*6e50*/  IADD3 R26, PT, PT, R26, R21, RZ ;  /* 0x000000151a1a7210 */ /* 0x000fe40007ffe0ff */
[----:B------:R-:W-:Y:S02]  /*6e60*/  FSETP.GT.AND P1, PT, R25, R32, PT ;  /* 0x000000201900720b */ /* 0x000fe40003f24000 */
[----:B------:R-:W-:-:S02]  /*6e70*/  I2FP.F32.U32 R26, R26 ;  /* 0x0000001a001a7245 */ /* 0x000fc40000201000 */
[----:B------:R-:W-:Y:S02]  /*6e80*/  FSEL R25, R32, R25, P1 ;  /* 0x0000001920197208 */ /* 0x000fe40000800000 */
[----:B------:R-:W-:Y:S02]  /*6e90*/  I2FP.F32.U32 R36, R36 ;  /* 0x0000002400247245 */ /* 0x000fe40000201000 */
[----:B------:R-:W-:-:S04]  /*6ea0*/  FSETP.GT.AND P1, PT, R25, R30, PT ;  /* 0x0000001e1900720b */ /* 0x000fc80003f24000 */
[----:B------:R-:W-:-:S04]  /*6eb0*/  FSEL R25, R30, R25, P1 ;  /* 0x000000191e197208 */ /* 0x000fc80000800000 */
[----:B------:R-:W-:-:S04]  /*6ec0*/  FSETP.GT.AND P1, PT, R25, R28, PT ;  /* 0x0000001c1900720b */ /* 0x000fc80003f24000 */
[----:B------:R-:W-:-:S04]  /*6ed0*/  FSEL R25, R28, R25, P1 ;  /* 0x000000191c197208 */ /* 0x000fc80000800000 */
[----:B------:R-:W-:-:S04]  /*6ee0*/  FSETP.GT.AND P1, PT, R25, R26, PT ;  /* 0x0000001a1900720b */ /* 0x000fc80003f24000 */
[----:B------:R-:W-:-:S04]  /*6ef0*/  FSEL R25, R26, R25, P1 ;  /* 0x000000191a197208 */ /* 0x000fc80000800000 */
[----:B------:R-:W-:-:S04]  /*6f00*/  FSETP.GT.AND P1, PT, R25, R36, PT ;  /* 0x000000241900720b */ /* 0x000fc80003f24000 */
[----:B------:R-:W-:-:S09]  /*6f10*/  FSEL R25, R36, R25, P1 ;  /* 0x0000001924197208 */ /* 0x000fd20000800000 */
.L_x_73:
        /* <DEDUP_REMOVED lines=9> */
[----:B------:R-:W-:-:S02]  /*6fb0*/  VIADD R27, R27, 0x4 ;  /* 0x000000041b1b7836 */ /* 0x000fc40000000000 */
[--C-:B--2---:R-:W-:Y:S02]  /*6fc0*/  IMAD.IADD R26, R26, 0x1, R21.reuse ;  /* 0x000000011a1a7824 */ /* 0x104fe400078e0215 */
[----:B---3--:R-:W-:-:S03]  /*6fd0*/  IMAD.IADD R28, R28, 0x1, R21 ;  /* 0x000000011c1c7824 */ /* 0x008fc600078e0215 */
[----:B------:R-:W-:Y:S02]  /*6fe0*/  I2FP.F32.U32 R26, R26 ;  /* 0x0000001a001a7245 */ /* 0x000fe40000201000 */
[----:B----4-:R-:W-:Y:S02]  /*6ff0*/  IADD3 R30, PT, PT, R30, R21, RZ ;  /* 0x000000151e1e7210 */ /* 0x010fe40007ffe0ff */
[----:B------:R-:W-:Y:S02]  /*7000*/  FSETP.GT.AND P1, PT, R25, R26, PT ;  /* 0x0000001a1900720b */ /* 0x000fe40003f24000 */
[----:B------:R-:W-:Y:S01]  /*7010*/  I2FP.F32.U32 R28, R28 ;  /* 0x0000001c001c7245 */ /* 0x000fe20000201000 */
[----:B-----5:R-:W-:Y:S01]  /*7020*/  IMAD.IADD R32, R32, 0x1, R21 ;  /* 0x0000000120207824 */ /* 0x020fe200078e0215 */
[----:B------:R-:W-:Y:S02]  /*7030*/  FSEL R25, R26, R25, P1 ;  /* 0x000000191a197208 */ /* 0x000fe40000800000 */
[----:B------:R-:W-:-:S02]  /*7040*/  I2FP.F32.U32 R30, R30 ;  /* 0x0000001e001e7245 */ /* 0x000fc40000201000 */
[----:B------:R-:W-:Y:S02]  /*7050*/  FSETP.GT.AND P1, PT, R25, R28, PT ;  /* 0x0000001c1900720b */ /* 0x000fe40003f24000 */
[----:B------:R-:W-:Y:S02]  /*7060*/  I2FP.F32.U32 R32, R32 ;  /* 0x0000002000207245 */ /* 0x000fe40000201000 */
[----:B------:R-:W-:-:S04]  /*7070*/  FSEL R25, R28, R25, P1 ;  /* 0x000000191c197208 */ /* 0x000fc80000800000 */
[----:B------:R-:W-:-:S04]  /*7080*/  FSETP.GT.AND P1, PT, R25, R30, PT ;  /* 0x0000001e1900720b */ /* 0x000fc80003f24000 */
[----:B------:R-:W-:-:S04]  /*7090*/  FSEL R25, R30, R25, P1 ;  /* 0x000000191e197208 */ /* 0x000fc80000800000 */
[----:B------:R-:W-:-:S04]  /*70a0*/  FSETP.GT.AND P1, PT, R25, R32, PT ;  /* 0x000000201900720b */ /* 0x000fc80003f24000 */
[----:B------:R-:W-:-:S09]  /*70b0*/  FSEL R25, R32, R25, P1 ;  /* 0x0000001920197208 */ /* 0x000fd20000800000 */
.L_x_74:
        /* <DEDUP_REMOVED lines=14> */
[----:B------:R-:W-:Y:S02]  /*71a0*/  FSETP.GT.AND P0, PT, R25, R16, PT ;  /* 0x000000101900720b */ /* 0x000fe40003f04000 */
[----:B---3--:R-:W-:Y:S02]  /*71b0*/  @P1 IADD3 R26, PT, PT, R26, R21, RZ ;  /* 0x000000151a1a1210 */ /* 0x008fe40007ffe0ff */
[----:B------:R-:W-:Y:S02]  /*71c0*/  FSEL R25, R16, R25, P0 ;  /* 0x0000001910197208 */ /* 0x000fe40000000000 */
[----:B------:R-:W-:-:S04]  /*71d0*/  @P1 I2FP.F32.U32 R26, R26 ;  /* 0x0000001a001a1245 */ /* 0x000fc80000201000 */
[----:B------:R-:W-:-:S04]  /*71e0*/  @P1 FSETP.GT.AND P0, PT, R25, R26, PT ;  /* 0x0000001a1900120b */ /* 0x000fc80003f04000 */
[----:B------:R-:W-:-:S09]  /*71f0*/  @P1 FSEL R25, R26, R25, P0 ;  /* 0x000000191a191208 */ /* 0x000fd20000000000 */
.L_x_72:
[----:B------:R-:W-:Y:S05]  /*7200*/  BSYNC.RECONVERGENT B1 ;  /* 0x0000000000017941 */ /* 0x000fea0003800200 */
.L_x_71:
[----:B------:R-:W-:Y:S01]  /*7210*/  FMNMX3 R15, R24, R25, R23, PT ;  /* 0x00000019180f7276 */ /* 0x000fe20003800017 */
[----:B------:R-:W-:Y:S01]  /*7220*/  IMAD.WIDE R12, R19, 0x4, R12 ;  /* 0x00000004130c7825 */ /* 0x000fe200078e020c */
[----:B------:R-:W-:Y:S02]  /*7230*/  I2FP.F32.U32 R20, R20 ;  /* 0x0000001400147245 */ /* 0x000fe40000201000 */
[----:B------:R-:W-:-:S05]  /*7240*/  FMNMX R15, R22, R15, PT ;  /* 0x0000000f160f7209 */ /* 0x000fca0003800000 */
[----:B------:R-:W-:-:S04]  /*7250*/  FADD R20, R15, R20 ;  /* 0x000000140f147221 */ /* 0x000fc80000000000 */
[----:B------:R-:W-:-:S04]  /*7260*/  FADD R25, R20, -R25 ;  /* 0x8000001914197221 */ /* 0x000fc80000000000 */
[----:B------:R-:W-:-:S06]  /*7270*/  FADD R25, R25, R6 ;  /* 0x0000000619197221 */ /* 0x000fcc0000000000 */
[----:B------:R-:W0:Y:S02]  /*7280*/  F2I.U32.TRUNC.NTZ R25, R25 ;  /* 0x0000001900197305 */ /* 0x000e24000020f000 */
[----:B0-----:R1:W-:Y:S01]  /*7290*/  STG.E desc[UR10][R12.64], R25 ;  /* 0x000000190c007986 */ /* 0x0013e2000c10190a */
[----:B------:R-:W-:Y:S05]  /*72a0*/  BRA `(.L_x_75) ;  /* 0x00000000000c7947 */ /* 0x000fea0003800000 */
.L_x_68:
[----:B--2---:R-:W0:Y:S02]  /*72b0*/  LDC.64 R12, c[0x0][0x388] ;  /* 0x0000e200ff0c7b82 */ /* 0x004e240000000a00 */
[----:B0-----:R-:W-:-:S05]  /*72c0*/  IMAD.WIDE R12, R19, 0x4, R12 ;  /* 0x00000004130c7825 */ /* 0x001fca00078e020c */
[----:B------:R0:W-:Y:S02]  /*72d0*/  STG.E desc[UR10][R12.64], RZ ;  /* 0x000000ff0c007986 */ /* 0x0001e4000c10190a */
.L_x_75:
[----:B------:R-:W-:Y:S05]  /*72e0*/  BSYNC.RECONVERGENT B0 ;  /* 0x0000000000007941 */ /* 0x000fea0003800200 */
.L_x_67:
[----:B------:R-:W-:-:S06]  /*72f0*/  UIADD3 UR5, UPT, UPT, UR5, 0x1, URZ ;  /* 0x0000000105057890 */ /* 0x000fcc000fffe0ff */
[----:B------:R-:W-:-:S13]  /*7300*/  ISETP.NE.AND P0, PT, R18, UR5, PT ;  /* 0x0000000512007c0c */ /* 0x000fda000bf05270 */
[----:B------:R-:W-:Y:S05]  /*7310*/  @!P0 BRA `(.L_x_76) ;  /* 0x0000000800788947 */ /* 0x000fea0003800000 */
[----:B------:R-:W-:Y:S05]  /*7320*/  BRA `(.L_x_77) ;  /* 0xfffffff000387947 */ /* 0x000fea000383ffff */
.L_x_66:
[----:B--2---:R-:W0:Y:S01]  /*7330*/  LDC R14, c[0x0][0x394] ;  /* 0x0000e500ff0e7b82 */ /* 0x004e220000000800 */
[----:B------:R-:W-:Y:S01]  /*7340*/  IMAD.U32 R15, RZ, RZ, UR4 ;  /* 0x00000004ff0f7e24 */ /* 0x000fe2000f8e00ff */
[----:B0-----:R-:W-:-:S04]  /*7350*/  IADD3 R12, PT, PT, -R14, UR6, RZ ;  /* 0x000000060e0c7c10 */ /* 0x001fc8000fffe1ff */
[----:B------:R-:W-:-:S04]  /*7360*/  LOP3.LUT R12, R12, 0x1, RZ, 0xc0, !PT ;  /* 0x000000010c0c7812 */ /* 0x000fc800078ec0ff */
[----:B------:R-:W-:-:S13]  /*7370*/  ISETP.NE.U32.AND P0, PT, R12, 0x1, PT ;  /* 0x000000010c00780c */ /* 0x000fda0003f05070 */
[----:B------:R-:W-:Y:S05]  /*7380*/  @!P0 BRA `(.L_x_78) ;  /* 0x0000000000c08947 */ /* 0x000fea0003800000 */
[----:B------:R-:W0:Y:S01]  /*7390*/  LDC.64 R12, c[0x0][0x380] ;  /* 0x0000e000ff0c7b82 */ /* 0x000e220000000a00 */
[----:B------:R-:W-:-:S04]  /*73a0*/  IMAD R15, R10, R14, UR4 ;  /* 0x000000040a0f7e24 */ /* 0x000fc8000f8e020e */
[----:B------:R-:W-:-:S04]  /*73b0*/  IMAD R15, R15, R9, R0 ;  /* 0x000000090f0f7224 */ /* 0x000fc800078e0200 */
[----:B0-----:R-:W-:-:S05]  /*73c0*/  IMAD.WIDE R12, R15, 0x4, R12 ;  /* 0x000000040f0c7825 */ /* 0x001fca00078e020c */
[----:B------:R-:W2:Y:S01]  /*73d0*/  LDG.E R25, desc[UR10][R12.64] ;  /* 0x0000000a0c197981 */ /* 0x000ea2000c1e1900 */
[----:B------:R-:W-:Y:S01]  /*73e0*/  BSSY.RECONVERGENT B0, `(.L_x_79) ;  /* 0x0000028000007945 */ /* 0x000fe20003800200 */
[----:B--2---:R-:W-:-:S13]  /*73f0*/  ISETP.NE.AND P0, PT, R25, 0x1e, PT ;  /* 0x0000001e1900780c */ /* 0x004fda0003f05270 */
[----:B------:R-:W-:Y:S05]  /*7400*/  @!P0 BRA `(.L_x_80) ;  /* 0x0000000000888947 */ /* 0x000fea0003800000 */
[----:B------:R-:W0:Y:S01]  /*7410*/  LDC.64 R12, c[0x0][0x388] ;  /* 0x0000e200ff0c7b82 */ /* 0x000e220000000a00 */
[----:B------:R-:W-:Y:S01]  /*7420*/  IMAD R16, R11, R14, UR6 ;  /* 0x000000060b107e24 */ /* 0x000fe2000f8e020e */
[C---:B------:R-:W-:Y:S01]  /*7430*/  ISETP.NE.AND P0, PT, R0.reuse, RZ, PT ;  /* 0x000000ff0000720c */ /* 0x040fe20003f05270 */
[----:B------:R-:W1:Y:S01]  /*7440*/  LDCU UR5, c[0x0][0x3a0] ;  /* 0x00007400ff0577ac */ /* 0x000e620008000800 */
[----:B------:R-:W-:Y:S01]  /*7450*/  ISETP.NE.AND P1, PT, R0, R3, PT ;  /* 0x000000030000720c */ /* 0x000fe20003f25270 */
[----:B------:R-:W-:-:S04]  /*7460*/  IMAD R17, R16, R9, RZ ;  /* 0x0000000910117224 */ /* 0x000fc800078e02ff */
[----:B------:R-:W-:-:S06]  /*7470*/  IMAD.IADD R19, R17, 0x1, R0 ;  /* 0x0000000111137824 */ /* 0x000fcc00078e0200 */
[----:B------:R-:W2:Y:S08]  /*7480*/  @P0 LDC R24, c[0x0][0x39c] ;  /* 0x0000e700ff180b82 */ /* 0x000eb00000000800 */
[----:B------:R-:W3:Y:S01]  /*7490*/  @P1 LDC R23, c[0x0][0x39c] ;  /* 0x0000e700ff171b82 */ /* 0x000ee20000000800 */
[----:B0-----:R-:W-:-:S04]  /*74a0*/  IMAD.WIDE R18, R19, 0x4, R12 ;  /* 0x0000000413127825 */ /* 0x001fc800078e020c */
[--C-:B------:R-:W-:Y:S01]  /*74b0*/  IMAD.WIDE R16, R17, 0x4, R12.reuse ;  /* 0x0000000411107825 */ /* 0x100fe200078e020c */
[----:B------:R-:W4:Y:S04]  /*74c0*/  LDG.E R20, desc[UR10][R18.64] ;  /* 0x0000000a12147981 */ /* 0x000f28000c1e1900 */
[----:B------:R-:W2:Y:S04]  /*74d0*/  @P0 LDG.E R21, desc[UR10][R18.64+-0x4] ;  /* 0xfffffc0a12150981 */ /* 0x000ea8000c1e1900 */
[----:B------:R-:W3:Y:S04]  /*74e0*/  @P1 LDG.E R22, desc[UR10][R18.64+0x4] ;  /* 0x0000040a12161981 */ /* 0x000ee8000c1e1900 */
[----:B------:R0:W1:Y:S01]  /*74f0*/  LDG.E R16, desc[UR10][R16.64] ;  /* 0x0000000a10107981 */ /* 0x000062000c1e1900 */
[----:B------:R-:W-:Y:S01]  /*7500*/  IMAD.WIDE R12, R15, 0x4, R12 ;  /* 0x000000040f0c7825 */ /* 0x000fe200078e020c */
[----:B0-----:R-:W-:-:S02]  /*7510*/  I2FP.F32.U32 R17, R25 ;  /* 0x0000001900117245 */ /* 0x001fc40000201000 */
[----:B----4-:R-:W-:Y:S01]  /*7520*/  I2FP.F32.U32 R27, R20 ;  /* 0x00000014001b7245 */ /* 0x010fe20000201000 */
[----:B--2---:R-:W-:-:S03]  /*7530*/  @P0 IMAD.IADD R21, R21, 0x1, R24 ;  /* 0x0000000115150824 */ /* 0x004fc600078e0218 */
[----:B------:R-:W-:Y:S01]  /*7540*/  MOV R20, R27 ;  /* 0x0000001b00147202 */ /* 0x000fe20000000f00 */
[----:B---3--:R-:W-:Y:S01]  /*7550*/  @P1 IMAD.IADD R22, R22, 0x1, R23 ;  /* 0x0000000116161824 */ /* 0x008fe200078e0217 */
        /* <DEDUP_REMOVED lines=13> */
.L_x_80:
[----:B------:R-:W0:Y:S02]  /*7630*/  LDC.64 R12, c[0x0][0x388] ;  /* 0x0000e200ff0c7b82 */ /* 0x000e240000000a00 */
[----:B0-----:R-:W-:-:S05]  /*7640*/  IMAD.WIDE R12, R15, 0x4, R12 ;  /* 0x000000040f0c7825 */ /* 0x001fca00078e020c */
[----:B------:R1:W-:Y:S02]  /*7650*/  STG.E desc[UR10][R12.64], RZ ;  /* 0x000000ff0c007986 */ /* 0x0003e4000c10190a */
.L_x_81:
[----:B------:R-:W-:Y:S05]  /*7660*/  BSYNC.RECONVERGENT B0 ;  /* 0x0000000000007941 */ /* 0x000fea0003800200 */
.L_x_79:
[----:B------:R-:W-:-:S06]  /*7670*/  UIADD3 UR5, UPT, UPT, UR6, 0x2, URZ ;  /* 0x0000000206057890 */ /* 0x000fcc000fffe0ff */
[----:B------:R-:W-:-:S07]  /*7680*/  IMAD.U32 R15, RZ, RZ, UR5 ;  /* 0x00000005ff0f7e24 */ /* 0x000fce000f8e00ff */
.L_x_78:
[----:B01----:R-:W-:-:S05]  /*7690*/  VIADD R12, R14, 0xfffffffe ;  /* 0xfffffffe0e0c7836 */ /* 0x003fca0000000000 */
[----:B------:R-:W-:-:S13]  /*76a0*/  ISETP.NE.AND P0, PT, R12, UR6, PT ;  /* 0x000000060c007c0c */ /* 0x000fda000bf05270 */
[----:B------:R-:W-:Y:S05]  /*76b0*/  @!P0 BRA `(.L_x_76) ;  /* 0x0000000400908947 */ /* 0x000fea0003800000 */
[-CC-:B------:R-:W-:Y:S01]  /*76c0*/  IMAD R12, R11, R14.reuse, R15.reuse ;  /* 0x0000000e0b0c7224 */ /* 0x180fe200078e020f */
[----:B------:R-:W0:Y:S01]  /*76d0*/  LDCU.64 UR12, c[0x0][0x388] ;  /* 0x00007100ff0c77ac */ /* 0x000e220008000a00 */
[----:B------:R-:W-:Y:S02]  /*76e0*/  IMAD R16, R10, R14, R15 ;  /* 0x0000000e0a107224 */ /* 0x000fe400078e020f */
[----:B------:R-:W-:Y:S01]  /*76f0*/  IMAD.IADD R14, R15, 0x1, -R14 ;  /* 0x000000010f0e7824 */ /* 0x000fe200078e0a0e */
[----:B------:R-:W-:Y:S01]  /*7700*/  IADD3 R18, PT, PT, R12, -0x1, RZ ;  /* 0xffffffff0c127810 */ /* 0x000fe20007ffe0ff */
[-C--:B------:R-:W-:Y:S01]  /*7710*/  IMAD R25, R16, R9.reuse, R9 ;  /* 0x0000000910197224 */ /* 0x080fe200078e0209 */
[----:B------:R-:W1:Y:S01]  /*7720*/  LDCU UR5, c[0x0][0x3a0] ;  /* 0x00007400ff0577ac */ /* 0x000e620008000800 */
[-C--:B------:R-:W-:Y:S02]  /*7730*/  IMAD R12, R12, R9.reuse, RZ ;  /* 0x000000090c0c7224 */ /* 0x080fe400078e02ff */
[----:B------:R-:W-:-:S02]  /*7740*/  IMAD R13, R18, R9, RZ ;  /* 0x00000009120d7224 */ /* 0x000fc400078e02ff */
[--C-:B------:R-:W-:Y:S02]  /*7750*/  IMAD R15, R16, R9, R0.reuse ;  /* 0x00000009100f7224 */ /* 0x100fe400078e0200 */
[--C-:B------:R-:W-:Y:S02]  /*7760*/  IMAD.IADD R25, R25, 0x1, R0.reuse ;  /* 0x0000000119197824 */ /* 0x100fe400078e0200 */
[--C-:B------:R-:W-:Y:S02]  /*7770*/  IMAD.IADD R24, R12, 0x1, R0.reuse ;  /* 0x000000010c187824 */ /* 0x100fe400078e0200 */
[----:B------:R-:W-:-:S07]  /*7780*/  IMAD.IADD R26, R13, 0x1, R0 ;  /* 0x000000010d1a7824 */ /* 0x000fce00078e0200 */
.L_x_87:
[----:B--2---:R-:W2:Y:S08]  /*7790*/  LDC.64 R22, c[0x0][0x380] ;  /* 0x0000e000ff167b82 */ /* 0x004eb00000000a00 */
[----:B---3--:R-:W3:Y:S01]  /*77a0*/  LDC R9, c[0x0][0x398] ;  /* 0x0000e600ff097b82 */ /* 0x008ee20000000800 */
[----:B--2---:R-:W-:-:S05]  /*77b0*/  IMAD.WIDE R22, R15, 0x4, R22 ;  /* 0x000000040f167825 */ /* 0x004fca00078e0216 */
[----:B------:R-:W2:Y:S01]  /*77c0*/  LDG.E R27, desc[UR10][R22.64] ;  /* 0x0000000a161b7981 */ /* 0x000ea2000c1e1900 */
[----:B------:R-:W-:Y:S01]  /*77d0*/  BSSY.RECONVERGENT B0, `(.L_x_82) ;  /* 0x0000025000007945 */ /* 0x000fe20003800200 */
[----:B0--3--:R-:W-:Y:S01]  /*77e0*/  IMAD.WIDE R18, R9, 0x4, R22 ;  /* 0x0000000409127825 */ /* 0x009fe200078e0216 */
[----:B--2---:R-:W-:-:S13]  /*77f0*/  ISETP.NE.AND P0, PT, R27, 0x1e, PT ;  /* 0x0000001e1b00780c */ /* 0x004fda0003f05270 */
[----:B-1----:R-:W2:Y:S02]  /*7800*/  @!P0 LDC.64 R16, c[0x0][0x388] ;  /* 0x0000e200ff108b82 */ /* 0x002ea40000000a00 */
[----:B--2---:R-:W-:-:S05]  /*7810*/  @!P0 IMAD.WIDE R20, R15, 0x4, R16 ;  /* 0x000000040f148825 */ /* 0x004fca00078e0210 */
[----:B------:R2:W-:Y:S01]  /*7820*/  @!P0 STG.E desc[UR10][R20.64], RZ ;  /* 0x000000ff14008986 */ /* 0x0005e2000c10190a */
[----:B------:R-:W-:Y:S05]  /*7830*/  @!P0 BRA `(.L_x_83) ;  /* 0x0000000000788947 */ /* 0x000fea0003800000 */
[C---:B------:R-:W-:Y:S01]  /*7840*/  ISETP.NE.AND P0, PT, R0.reuse, RZ, PT ;  /* 0x000000ff0000720c */ /* 0x040fe20003f05270 */
[----:B0-----:R-:W-:Y:S01]  /*7850*/  IMAD.U32 R17, RZ, RZ, UR13 ;  /* 0x0000000dff117e24 */ /* 0x001fe2000f8e00ff */
[----:B------:R-:W-:Y:S02]  /*7860*/  ISETP.NE.AND P1, PT, R0, R3, PT ;  /* 0x000000030000720c */ /* 0x000fe40003f25270 */
[----:B------:R-:W-:-:S05]  /*7870*/  MOV R16, UR12 ;  /* 0x0000000c00107c02 */ /* 0x000fca0008000f00 */
[----:B--2---:R-:W-:-:S04]  /*7880*/  IMAD.WIDE R20, R26, 0x4, R16 ;  /* 0x000000041a147825 */ /* 0x004fc800078e0210 */
[----:B------:R-:W-:Y:S01]  /*7890*/  IMAD.WIDE R22, R13, 0x4, R16 ;  /* 0x000000040d167825 */ /* 0x000fe200078e0210 */
[----:B------:R-:W2:Y:S01]  /*78a0*/  LDG.E R28, desc[UR10][R20.64] ;  /* 0x0000000a141c7981 */ /* 0x000ea2000c1e1900 */
[----:B------:R-:W0:Y:S03]  /*78b0*/  @P0 LDC R32, c[0x0][0x39c] ;  /* 0x0000e700ff200b82 */ /* 0x000e260000000800 */
[----:B------:R-:W0:Y:S04]  /*78c0*/  @P0 LDG.E R29, desc[UR10][R20.64+-0x4] ;  /* 0xfffffc0a141d0981 */ /* 0x000e28000c1e1900 */
[----:B------:R-:W3:Y:S01]  /*78d0*/  @P1 LDG.E R30, desc[UR10][R20.64+0x4] ;  /* 0x0000040a141e1981 */ /* 0x000ee2000c1e1900 */
[----:B------:R-:W3:Y:S03]  /*78e0*/  @P1 LDC R31, c[0x0][0x39c] ;  /* 0x0000e700ff1f1b82 */ /* 0x000ee60000000800 */
[----:B------:R-:W1:Y:S01]  /*78f0*/  LDG.E R22, desc[UR10][R22.64] ;  /* 0x0000000a16167981 */ /* 0x000e62000c1e1900 */
[----:B------:R-:W-:-:S02]  /*7900*/  I2FP.F32.U32 R27, R27 ;  /* 0x0000001b001b7245 */ /* 0x000fc40000201000 */
[----:B--2---:R-:W-:Y:S01]  /*7910*/  I2FP.F32.U32 R33, R28 ;  /* 0x0000001c00217245 */ /* 0x004fe20000201000 */
[----:B0-----:R-:W-:-:S04]  /*7920*/  @P0 IMAD.IADD R29, R29, 0x1, R32 ;  /* 0x000000011d1d0824 */ /* 0x001fc800078e0220 */
[----:B------:R-:W-:Y:S02]  /*7930*/  IMAD.MOV.U32 R28, RZ, RZ, R33 ;  /* 0x000000ffff1c7224 */ /* 0x000fe400078e0021 */
[----:B---3--:R-:W-:Y:S01]  /*7940*/  @P1 IMAD.IADD R30, R30, 0x1, R31 ;  /* 0x000000011e1e1824 */ /* 0x008fe200078e021f */
[----:B------:R-:W-:Y:S01]  /*7950*/  @P0 I2FP.F32.U32 R28, R29 ;  /* 0x0000001d001c0245 */ /* 0x000fe20000201000 */
[----:B------:R-:W-:Y:S01]  /*7960*/  IMAD.MOV.U32 R31, RZ, RZ, R33 ;  /* 0x000000ffff1f7224 */ /* 0x000fe200078e0021 */
[----:B-1----:R-:W-:Y:S02]  /*7970*/  IADD3 R32, PT, PT, R22, UR5, RZ ;  /* 0x0000000516207c10 */ /* 0x002fe4000fffe0ff */
[----:B------:R-:W-:Y:S02]  /*7980*/  @P1 I2FP.F32.U32 R31, R30 ;  /* 0x0000001e001f1245 */ /* 0x000fe40000201000 */
[----:B------:R-:W-:-:S04]  /*7990*/  I2FP.F32.U32 R32, R32 ;  /* 0x0000002000207245 */ /* 0x000fc80000201000 */
[----:B------:R-:W-:-:S04]  /*79a0*/  FMNMX3 R20, R31, R32, R28, PT ;  /* 0x000000201f147276 */ /* 0x000fc8000380001c */
[----:B------:R-:W-:-:S05]  /*79b0*/  FMNMX R20, R33, R20, PT ;  /* 0x0000001421147209 */ /* 0x000fca0003800000 */
[----:B------:R-:W-:Y:S01]  /*79c0*/  FADD R27, R20, R27 ;  /* 0x0000001b141b7221 */ /* 0x000fe20000000000 */
[----:B------:R-:W-:-:S04]  /*79d0*/  IMAD.WIDE R20, R15, 0x4, R16 ;  /* 0x000000040f147825 */ /* 0x000fc800078e0210 */
[----:B------:R-:W-:-:S04]  /*79e0*/  FADD R27, -R32, R27 ;  /* 0x0000001b201b7221 */ /* 0x000fc80000000100 */
[----:B------:R-:W-:-:S06]  /*79f0*/  FADD R27, R27, R6 ;  /* 0x000000061b1b7221 */ /* 0x000fcc0000000000 */
[----:B------:R-:W0:Y:S02]  /*7a00*/  F2I.U32.TRUNC.NTZ R27, R27 ;  /* 0x0000001b001b7305 */ /* 0x000e24000020f000 */
[----:B0-----:R3:W-:Y:S02]  /*7a10*/  STG.E desc[UR10][R20.64], R27 ;  /* 0x0000001b14007986 */ /* 0x0017e4000c10190a */
.L_x_83:
[----:B01----:R-:W-:Y:S05]  /*7a20*/  BSYNC.RECONVERGENT B0 ;  /* 0x0000000000007941 */ /* 0x003fea0003800200 */
.L_x_82:
[----:B------:R-:W4:Y:S01]  /*7a30*/  LDG.E R22, desc[UR10][R18.64] ;  /* 0x0000000a12167981 */ /* 0x000f22000c1e1900 */
[----:B------:R-:W-:Y:S01]  /*7a40*/  BSSY.RECONVERGENT B0, `(.L_x_84) ;  /* 0x0000022000007945 */ /* 0x000fe20003800200 */
[----:B----4-:R-:W-:-:S13]  /*7a50*/  ISETP.NE.AND P0, PT, R22, 0x1e, PT ;  /* 0x0000001e1600780c */ /* 0x010fda0003f05270 */
[----:B------:R-:W-:Y:S05]  /*7a60*/  @!P0 BRA `(.L_x_85) ;  /* 0x0000000000748947 */ /* 0x000fea0003800000 */
[----:B------:R-:W-:Y:S01]  /*7a70*/  ISETP.NE.AND P0, PT, R0, RZ, PT ;  /* 0x000000ff0000720c */ /* 0x000fe20003f05270 */
[----:B------:R-:W-:Y:S01]  /*7a80*/  IMAD.WIDE R18, R24, 0x4, R16 ;  /* 0x0000000418127825 */ /* 0x000fe200078e0210 */
[----:B------:R-:W-:-:S03]  /*7a90*/  ISETP.NE.AND P1, PT, R0, R3, PT ;  /* 0x000000030000720c */ /* 0x000fc60003f25270 */
[--C-:B--23--:R-:W-:Y:S01]  /*7aa0*/  IMAD.WIDE R20, R12, 0x4, R16.reuse ;  /* 0x000000040c147825 */ /* 0x10cfe200078e0210 */
[----:B------:R-:W2:Y:S05]  /*7ab0*/  LDG.E R23, desc[UR10][R18.64] ;  /* 0x0000000a12177981 */ /* 0x000eaa000c1e1900 */
[----:B------:R-:W3:Y:S02]  /*7ac0*/  LDG.E R20, desc[UR10][R20.64] ;  /* 0x0000000a14147981 */ /* 0x000ee4000c1e1900 */
[----:B------:R-:W0:Y:S02]  /*7ad0*/  @P0 LDC R30, c[0x0][0x39c] ;  /* 0x0000e700ff1e0b82 */ /* 0x000e240000000800 */
[----:B------:R-:W0:Y:S04]  /*7ae0*/  @P0 LDG.E R27, desc[UR10][R18.64+-0x4] ;  /* 0xfffffc0a121b0981 */ /* 0x000e28000c1e1900 */
[----:B------:R1:W4:Y:S02]  /*7af0*/  @P1 LDG.E R28, desc[UR10][R18.64+0x4] ;  /* 0x0000040a121c1981 */ /* 0x000324000c1e1900 */
[----:B------:R-:W4:Y:S01]  /*7b00*/  @P1 LDC R29, c[0x0][0x39c] ;  /* 0x0000e700ff1d1b82 */ /* 0x000f220000000800 */
[----:B-1----:R-:W-:Y:S01]  /*7b10*/  I2FP.F32.U32 R19, R22 ;  /* 0x0000001600137245 */ /* 0x002fe20000201000 */
[----:B------:R-:W-:Y:S01]  /*7b20*/  IMAD.WIDE R16, R25, 0x4, R16 ;  /* 0x0000000419107825 */ /* 0x000fe200078e0210 */
[----:B--2---:R-:W-:-:S05]  /*7b30*/  I2FP.F32.U32 R31, R23 ;  /* 0x00000017001f7245 */ /* 0x004fca0000201000 */
[----:B------:R-:W-:Y:S02]  /*7b40*/  IMAD.MOV.U32 R23, RZ, RZ, R31 ;  /* 0x000000ffff177224 */ /* 0x000fe400078e001f */
[----:B0-----:R-:W-:Y:S01]  /*7b50*/  @P0 IMAD.IADD R27, R27, 0x1, R30 ;  /* 0x000000011b1b0824 */ /* 0x001fe200078e021e */
[----:B---3--:R-:W-:Y:S01]  /*7b60*/  IADD3 R30, PT, PT, R20, UR5, RZ ;  /* 0x00000005141e7c10 */ /* 0x008fe2000fffe0ff */
[----:B----4-:R-:W-:-:S03]  /*7b70*/  @P1 IMAD.IADD R29, R28, 0x1, R29 ;  /* 0x000000011c1d1824 */ /* 0x010fc600078e021d */
        /* <DEDUP_REMOVED lines=12> */
.L_x_85:
[----:B------:R-:W-:-:S05]  /*7c40*/  IMAD.WIDE R16, R25, 0x4, R16 ;  /* 0x0000000419107825 */ /* 0x000fca00078e0210 */
[----:B------:R1:W-:Y:S02]  /*7c50*/  STG.E desc[UR10][R16.64], RZ ;  /* 0x000000ff10007986 */ /* 0x0003e4000c10190a */
.L_x_86:
[----:B------:R-:W-:Y:S05]  /*7c60*/  BSYNC.RECONVERGENT B0 ;  /* 0x0000000000007941 */ /* 0x000fea0003800200 */
.L_x_84:
[----:B------:R-:W-:Y:S01]  /*7c70*/  VIADD R14, R14, 0x2 ;  /* 0x000000020e0e7836 */ /* 0x000fe20000000000 */
[C---:B------:R-:W-:Y:S01]  /*7c80*/  LEA R25, R9.reuse, R25, 0x1 ;  /* 0x0000001909197211 */ /* 0x040fe200078e08ff */
[C---:B------:R-:W-:Y:S02]  /*7c90*/  IMAD R12, R9.reuse, 0x2, R12 ;  /* 0x00000002090c7824 */ /* 0x040fe400078e020c */
[C---:B------:R-:W-:Y:S01]  /*7ca0*/  IMAD R24, R9.reuse, 0x2, R24 ;  /* 0x0000000209187824 */ /* 0x040fe200078e0218 */
[----:B------:R-:W-:Y:S01]  /*7cb0*/  ISETP.NE.AND P0, PT, R14, RZ, PT ;  /* 0x000000ff0e00720c */ /* 0x000fe20003f05270 */
[C---:B------:R-:W-:Y:S02]  /*7cc0*/  IMAD R15, R9.reuse, 0x2, R15 ;  /* 0x00000002090f7824 */ /* 0x040fe400078e020f */
[C---:B------:R-:W-:Y:S02]  /*7cd0*/  IMAD R13, R9.reuse, 0x2, R13 ;  /* 0x00000002090d7824 */ /* 0x040fe400078e020d */
[----:B------:R-:W-:-:S08]  /*7ce0*/  IMAD R26, R9, 0x2, R26 ;  /* 0x00000002091a7824 */ /* 0x000fd000078e021a */
[----:B------:R-:W-:Y:S05]  /*7cf0*/  @P0 BRA `(.L_x_87) ;  /* 0xfffffff800a40947 */ /* 0x000fea000383ffff */
.L_x_76:
[----:B------:R-:W-:-:S13]  /*7d00*/  ISETP.GE.AND P0, PT, R11, 0x1, PT ;  /* 0x000000010b00780c */ /* 0x000fda0003f06270 */
[----:B------:R-:W-:Y:S05]  /*7d10*/  @!P0 BRA `(.L_x_88) ;  /* 0x00000018003c8947 */ /* 0x000fea0003800000 */
[----:B------:R-:W-:-:S13]  /*7d20*/  ISETP.GE.AND P0, PT, R9, 0x2, PT ;  /* 0x000000020900780c */ /* 0x000fda0003f06270 */
[----:B------:R-:W-:Y:S05]  /*7d30*/  @!P0 BRA `(.L_x_89) ;  /* 0x0000000c00d08947 */ /* 0x000fea0003800000 */
[----:B------:R-:W-:-:S07]  /*7d40*/  IMAD.MOV.U32 R9, RZ, RZ, R2 ;  /* 0x000000ffff097224 */ /* 0x000fce00078e0002 */
.L_x_99:
[----:B0-----:R-:W0:Y:S01]  /*7d50*/  LDC R14, c[0x0][0x394] ;  /* 0x0000e500ff0e7b82 */ /* 0x001e220000000800 */
[----:B------:R-:W4:Y:S07]  /*7d60*/  LDCU UR5, c[0x0][0x398] ;  /* 0x00007300ff0577ac */ /* 0x000f2e0008000800 */
[----:B-1----:R-:W5:Y:S01]  /*7d70*/  LDC.64 R10, c[0x0][0x380] ;  /* 0x0000e000ff0a7b82 */ /* 0x002f620000000a00 */
[----:B01----:R-:W-:-:S04]  /*7d80*/  IMAD R17, R9, R14, UR4 ;  /* 0x0000000409117e24 */ /* 0x003fc8000f8e020e */
[----:B----4-:R-:W-:-:S04]  /*7d90*/  IMAD R17, R17, UR5, R0 ;  /* 0x0000000511117c24 */ /* 0x010fc8000f8e0200 */
[----:B-----5:R-:W-:-:S05]  /*7da0*/  IMAD.WIDE R10, R17, 0x4, R10 ;  /* 0x00000004110a7825 */ /* 0x020fca00078e020a */
[----:B------:R-:W4:Y:S01]  /*7db0*/  LDG.E R16, desc[UR10][R10.64] ;  /* 0x0000000a0a107981 */ /* 0x000f22000c1e1900 */
[----:B------:R-:W-:Y:S01]  /*7dc0*/  BSSY.RECONVERGENT B0, `(.L_x_90) ;  /* 0x00000e7000007945 */ /* 0x000fe20003800200 */
[----:B----4-:R-:W-:-:S13]  /*7dd0*/  ISETP.NE.AND P0, PT, R16, 0x1e, PT ;  /* 0x0000001e1000780c */ /* 0x010fda0003f05270 */
[----:B------:R-:W-:Y:S05]  /*7de0*/  @!P0 BRA `(.L_x_91) ;  /* 0x0000000c00848947 */ /* 0x000fea0003800000 */
[----:B------:R-:W0:Y:S01]  /*7df0*/  LDC.64 R12, c[0x0][0x388] ;  /* 0x0000e200ff0c7b82 */ /* 0x000e220000000a00 */
[----:B------:R-:W-:Y:S01]  /*7e00*/  IMAD R10, R9, R14, R14 ;  /* 0x0000000e090a7224 */ /* 0x000fe200078e020e */
[C---:B------:R-:W-:Y:S02]  /*7e10*/  ISETP.NE.AND P0, PT, R0.reuse, RZ, PT ;  /* 0x000000ff0000720c */ /* 0x040fe40003f05270 */
[----:B------:R-:W-:Y:S02]  /*7e20*/  ISETP.NE.AND P1, PT, R0, R3, PT ;  /* 0x000000030000720c */ /* 0x000fe40003f25270 */
[----:B------:R-:W-:Y:S02]  /*7e30*/  IADD3 R10, PT, PT, R10, UR6, RZ ;  /* 0x000000060a0a7c10 */ /* 0x000fe4000fffe0ff */
[----:B------:R-:W1:Y:S03]  /*7e40*/  LDC R18, c[0x0][0x3a0] ;  /* 0x0000e800ff127b82 */ /* 0x000e660000000800 */
[----:B------:R-:W-:-:S04]  /*7e50*/  IMAD R11, R10, UR5, RZ ;  /* 0x000000050a0b7c24 */ /* 0x000fc8000f8e02ff */
[----:B------:R-:W-:Y:S01]  /*7e60*/  IMAD.IADD R15, R11, 0x1, R0 ;  /* 0x000000010b0f7824 */ /* 0x000fe200078e0200 */
[----:B------:R-:W4:Y:S03]  /*7e70*/  @P0 LDC R23, c[0x0][0x39c] ;  /* 0x0000e700ff170b82 */ /* 0x000f260000000800 */
[----:B0-----:R-:W-:-:S05]  /*7e80*/  IMAD.WIDE R14, R15, 0x4, R12 ;  /* 0x000000040f0e7825 */ /* 0x001fca00078e020c */
[----:B------:R-:W0:Y:S01]  /*7e90*/  @P1 LDC R24, c[0x0][0x39c] ;  /* 0x0000e700ff181b82 */ /* 0x000e220000000800 */
[----:B------:R-:W-:Y:S01]  /*7ea0*/  IMAD.WIDE R10, R11, 0x4, R12 ;  /* 0x000000040b0a7825 */ /* 0x000fe200078e020c */
[----:B------:R-:W5:Y:S04]  /*7eb0*/  LDG.E R19, desc[UR10][R14.64] ;  /* 0x0000000a0e137981 */ /* 0x000f68000c1e1900 */
[----:B--23--:R-:W4:Y:S04]  /*7ec0*/  @P0 LDG.E R20, desc[UR10][R14.64+-0x4] ;  /* 0xfffffc0a0e140981 */ /* 0x00cf28000c1e1900 */
[----:B------:R-:W0:Y:S04]  /*7ed0*/  @P1 LDG.E R21, desc[UR10][R14.64+0x4] ;  /* 0x0000040a0e151981 */ /* 0x000e28000c1e1900 */
[----:B------:R-:W1:Y:S01]  /*7ee0*/  LDG.E R25, desc[UR10][R10.64] ;  /* 0x0000000a0a197981 */ /* 0x000e62000c1e1900 */
[----:B------:R-:W-:-:S04]  /*7ef0*/  UIADD3 UR7, UPT, UPT, UR5, -0x2, URZ ;  /* 0xfffffffe05077890 */ /* 0x000fc8000fffe0ff */
[----:B------:R-:W-:Y:S01]  /*7f00*/  UISETP.GE.U32.AND UP0, UPT, UR7, 0xf, UPT ;  /* 0x0000000f0700788c */ /* 0x000fe2000bf06070 */
[----:B-----5:R-:W-:Y:S01]  /*7f10*/  I2FP.F32.U32 R19, R19 ;  /* 0x0000001300137245 */ /* 0x020fe20000201000 */
[----:B----4-:R-:W-:-:S04]  /*7f20*/  @P0 IMAD.IADD R22, R20, 0x1, R23 ;  /* 0x0000000114160824 */ /* 0x010fc800078e0217 */
[----:B------:R-:W-:Y:S02]  /*7f30*/  IMAD.MOV.U32 R20, RZ, RZ, R19 ;  /* 0x000000ffff147224 */ /* 0x000fe400078e0013 */
[----:B0-----:R-:W-:Y:S01]  /*7f40*/  @P1 IMAD.IADD R23, R21, 0x1, R24 ;  /* 0x0000000115171824 */ /* 0x001fe200078e0218 */
[----:B------:R-:W-:Y:S02]  /*7f50*/  MOV R21, R19 ;  /* 0x0000001300157202 */ /* 0x000fe40000000f00 */
[----:B------:R-:W-:Y:S01]  /*7f60*/  @P0 I2FP.F32.U32 R20, R22 ;  /* 0x0000001600140245 */ /* 0x000fe20000201000 */
[----:B-1----:R-:W-:Y:S01]  /*7f70*/  IMAD.IADD R25, R25, 0x1, R18 ;  /* 0x0000000119197824 */ /* 0x002fe200078e0212 */
[----:B------:R-:W-:Y:S01]  /*7f80*/  @P1 I2FP.F32.U32 R21, R23 ;  /* 0x0000001700151245 */ /* 0x000fe20000201000 */
[----:B------:R-:W-:-:S03]  /*7f90*/  IMAD.MOV.U32 R23, RZ, RZ, 0x1 ;  /* 0x00000001ff177424 */ /* 0x000fc600078e00ff */
[----:B------:R-:W-:Y:S01]  /*7fa0*/  I2FP.F32.U32 R22, R25 ;  /* 0x0000001900167245 */ /* 0x000fe20000201000 */
[----:B------:R-:W-:Y:S06]  /*7fb0*/  BRA.U !UP0, `(.L_x_92) ;  /* 0x0000000508647547 */ /* 0x000fec000b800000 */
[----:B------:R-:W-:Y:S01]  /*7fc0*/  BSSY.RECONVERGENT B1, `(.L_x_92) ;  /* 0x0000058000017945 */ /* 0x000fe20003800200 */
[----:B------:R-:W-:-:S07]  /*7fd0*/  IMAD.MOV.U32 R23, RZ, RZ, 0x1 ;  /* 0x00000001ff177424 */ /* 0x000fce00078e00ff */
.L_x_93:
        /* <DEDUP_REMOVED lines=8> */
[----:B------:R-:W5:Y:S04]  /*8060*/  LDG.E R31, desc[UR10][R14.64+0x1c] ;  /* 0x00001c0a0e1f7981 */ /* 0x000f68000c1e1900 */
[----:B------:R-:W5:Y:S04]  /*8070*/  LDG.E R29, desc[UR10][R14.64+0x20] ;  /* 0x0000200a0e1d7981 */ /* 0x000f68000c1e1900 */
        /* <DEDUP_REMOVED lines=9> */
[----:B------:R-:W3:Y:S01]  /*8110*/  LDG.E R22, desc[UR10][R14.64+0x2c] ;  /* 0x00002c0a0e167981 */ /* 0x000ee2000c1e1900 */
[----:B----4-:R-:W-:Y:S01]  /*8120*/  IMAD.IADD R26, R26, 0x1, R18 ;  /* 0x000000011a1a7824 */ /* 0x010fe200078e0212 */
        /* <DEDUP_REMOVED lines=8> */
[----:B------:R-:W5:Y:S02]  /*81b0*/  LDG.E R24, desc[UR10][R14.64+0x34] ;  /* 0x0000340a0e187981 */ /* 0x000f64000c1e1900 */
[----:B------:R-:W-:-:S04]  /*81c0*/  FSETP.GT.AND P0, PT, R30, R28, PT ;  /* 0x0000001c1e00720b */ /* 0x000fc80003f04000 */
[----:B------:R-:W-:Y:S02]  /*81d0*/  FSEL R30, R28, R30, P0 ;  /* 0x0000001e1c1e7208 */ /* 0x000fe40000000000 */
[----:B------:R0:W5:Y:S01]  /*81e0*/  LDG.E R28, desc[UR10][R14.64+0x38] ;  /* 0x0000380a0e1c7981 */ /* 0x000162000c1e1900 */
[--C-:B------:R-:W-:Y:S02]  /*81f0*/  IMAD.IADD R37, R37, 0x1, R18.reuse ;  /* 0x0000000125257824 */ /* 0x100fe400078e0212 */
[----:B------:R-:W-:-:S03]  /*8200*/  IMAD.IADD R35, R35, 0x1, R18 ;  /* 0x0000000123237824 */ /* 0x000fc600078e0212 */
[----:B------:R-:W-:-:S04]  /*8210*/  I2FP.F32.U32 R37, R37 ;  /* 0x0000002500257245 */ /* 0x000fc80000201000 */
[----:B------:R-:W-:Y:S02]  /*8220*/  FSETP.GT.AND P0, PT, R30, R37, PT ;  /* 0x000000251e00720b */ /* 0x000fe40003f04000 */
[----:B------:R-:W-:Y:S02]  /*8230*/  I2FP.F32.U32 R35, R35 ;  /* 0x0000002300237245 */ /* 0x000fe40000201000 */
[----:B------:R-:W-:Y:S02]  /*8240*/  FSEL R30, R37, R30, P0 ;  /* 0x0000001e251e7208 */ /* 0x000fe40000000000 */
[----:B------:R-:W-:Y:S02]  /*8250*/  IADD3 R33, PT, PT, R33, R18, RZ ;  /* 0x0000001221217210 */ /* 0x000fe40007ffe0ff */
[----:B------:R-:W-:Y:S02]  /*8260*/  FSETP.GT.AND P0, PT, R30, R35, PT ;  /* 0x000000231e00720b */ /* 0x000fe40003f04000 */
[----:B------:R-:W-:-:S02]  /*8270*/  I2FP.F32.U32 R33, R33 ;  /* 0x0000002100217245 */ /* 0x000fc40000201000 */
[----:B------:R-:W-:Y:S01]  /*8280*/  FSEL R30, R35, R30, P0 ;  /* 0x0000001e231e7208 */ /* 0x000fe20000000000 */
[----:B------:R-:W-:-:S03]  /*8290*/  IMAD.IADD R31, R31, 0x1, R18 ;  /* 0x000000011f1f7824 */ /* 0x000fc600078e0212 */
[----:B------:R-:W-:Y:S02]  /*82a0*/  FSETP.GT.AND P0, PT, R30, R33, PT ;  /* 0x000000211e00720b */ /* 0x000fe40003f04000 */
[----:B------:R-:W-:Y:S02]  /*82b0*/  I2FP.F32.U32 R31, R31 ;  /* 0x0000001f001f7245 */ /* 0x000fe40000201000 */
[----:B------:R-:W-:Y:S01]  /*82c0*/  FSEL R30, R33, R30, P0 ;  /* 0x0000001e211e7208 */ /* 0x000fe20000000000 */
[----:B------:R-:W-:-:S03]  /*82d0*/  IMAD.IADD R29, R29, 0x1, R18 ;  /* 0x000000011d1d7824 */ /* 0x000fc600078e0212 */
[----:B------:R-:W-:Y:S02]  /*82e0*/  FSETP.GT.AND P0, PT, R30, R31, PT ;  /* 0x0000001f1e00720b */ /* 0x000fe40003f04000 */
[----:B------:R-:W-:Y:S02]  /*82f0*/  I2FP.F32.U32 R29, R29 ;  /* 0x0000001d001d7245 */ /* 0x000fe40000201000 */
[----:B------:R-:W-:Y:S01]  /*8300*/  FSEL R30, R31, R30, P0 ;  /* 0x0000001e1f1e7208 */ /* 0x000fe20000000000 */
[----:B------:R-:W-:-:S03]  /*8310*/  IMAD.IADD R27, R27, 0x1, R18 ;  /* 0x000000011b1b7824 */ /* 0x000fc600078e0212 */
[----:B------:R-:W-:Y:S02]  /*8320*/  FSETP.GT.AND P0, PT, R30, R29, PT ;  /* 0x0000001d1e00720b */ /* 0x000fe40003f04000 */
[----:B0-----:R-:W-:Y:S02]  /*8330*/  I2FP.F32.U32 R14, R27 ;  /* 0x0000001b000e7245 */ /* 0x001fe40000201000 */
[----:B------:R-:W-:-:S04]  /*8340*/  FSEL R29, R29, R30, P0 ;  /* 0x0000001e1d1d7208 */ /* 0x000fc80000000000 */
[----:B------:R-:W-:-:S04]  /*8350*/  FSETP.GT.AND P0, PT, R29, R14, PT ;  /* 0x0000000e1d00720b */ /* 0x000fc80003f04000 */
[----:B------:R-:W-:Y:S01]  /*8360*/  FSEL R14, R14, R29, P0 ;  /* 0x0000001d0e0e7208 */ /* 0x000fe20000000000 */
[--C-:B------:R-:W-:Y:S02]  /*8370*/  IMAD.IADD R32, R32, 0x1, R18.reuse ;  /* 0x0000000120207824 */ /* 0x100fe400078e0212 */
[----:B--2---:R-:W-:-:S05]  /*8380*/  IMAD.IADD R25, R25, 0x1, R18 ;  /* 0x0000000119197824 */ /* 0x004fca00078e0212 */
[----:B------:R-:W-:-:S04]  /*8390*/  I2FP.F32.U32 R25, R25 ;  /* 0x0000001900197245 */ /* 0x000fc80000201000 */
[----:B------:R-:W-:Y:S02]  /*83a0*/  FSETP.GT.AND P0, PT, R14, R25, PT ;  /* 0x000000190e00720b */ /* 0x000fe40003f04000 */
[----:B---3--:R-:W-:Y:S02]  /*83b0*/  IADD3 R22, PT, PT, R22, R18, RZ ;  /* 0x0000001216167210 */ /* 0x008fe40007ffe0ff */
[----:B------:R-:W-:Y:S02]  /*83c0*/  FSEL R14, R25, R14, P0 ;  /* 0x0000000e190e7208 */ /* 0x000fe40000000000 */
[----:B------:R-:W-:-:S04]  /*83d0*/  I2FP.F32.U32 R15, R22 ;  /* 0x00000016000f7245 */ /* 0x000fc80000201000 */
[----:B------:R-:W-:Y:S01]  /*83e0*/  FSETP.GT.AND P0, PT, R14, R15, PT ;  /* 0x0000000f0e00720b */ /* 0x000fe20003f04000 */
[----:B----4-:R-:W-:-:S03]  /*83f0*/  IMAD.IADD R26, R26, 0x1, R18 ;  /* 0x000000011a1a7824 */ /* 0x010fc600078e0212 */
[----:B------:R-:W-:Y:S02]  /*8400*/  FSEL R14, R15, R14, P0 ;  /* 0x0000000e0f0e7208 */ /* 0x000fe40000000000 */
[----:B------:R-:W-:-:S04]  /*8410*/  I2FP.F32.U32 R15, R26 ;  /* 0x0000001a000f7245 */ /* 0x000fc80000201000 */
[----:B------:R-:W-:Y:S01]  /*8420*/  FSETP.GT.AND P0, PT, R14, R15, PT ;  /* 0x0000000f0e00720b */ /* 0x000fe20003f04000 */
[----:B-----5:R-:W-:-:S03]  /*8430*/  IMAD.IADD R24, R24, 0x1, R18 ;  /* 0x0000000118187824 */ /* 0x020fc600078e0212 */
[----:B------:R-:W-:Y:S02]  /*8440*/  FSEL R14, R15, R14, P0 ;  /* 0x0000000e0f0e7208 */ /* 0x000fe40000000000 */
[----:B------:R-:W-:Y:S01]  /*8450*/  I2FP.F32.U32 R15, R24 ;  /* 0x00000018000f7245 */ /* 0x000fe20000201000 */
[----:B------:R-:W-:-:S03]  /*8460*/  IMAD.IADD R28, R28, 0x1, R18 ;  /* 0x000000011c1c7824 */ /* 0x000fc600078e0212 */
[----:B------:R-:W-:Y:S02]  /*8470*/  FSETP.GT.AND P0, PT, R14, R15, PT ;  /* 0x0000000f0e00720b */ /* 0x000fe40003f04000 */
[----:B------:R-:W-:Y:S02]  /*8480*/  I2FP.F32.U32 R25, R28 ;  /* 0x0000001c00197245 */ /* 0x000fe40000201000 */
[----:B------:R-:W-:-:S04]  /*8490*/  FSEL R14, R15, R14, P0 ;  /* 0x0000000e0f0e7208 */ /* 0x000fc80000000000 */
[----:B------:R-:W-:Y:S02]  /*84a0*/  FSETP.GT.AND P0, PT, R14, R25, PT ;  /* 0x000000190e00720b */ /* 0x000fe40003f04000 */
[----:B------:R-:W-:Y:S02]  /*84b0*/  IADD3 R22, PT, PT, R23, 0xf, RZ ;  /* 0x0000000f17167810 */ /* 0x000fe40007ffe0ff */
[----:B------:R-:W-:Y:S02]  /*84c0*/  FSEL R14, R25, R14, P0 ;  /* 0x0000000e190e7208 */ /* 0x000fe40000000000 */
[----:B------:R-:W-:-:S04]  /*84d0*/  LOP3.LUT R25, R3, 0xfffffff0, RZ, 0xc0, !PT ;  /* 0xfffffff003197812 */ /* 0x000fc800078ec0ff */
[----:B------:R-:W-:Y:S02]  /*84e0*/  ISETP.NE.AND P1, PT, R22, R25, PT ;  /* 0x000000191600720c */ /* 0x000fe40003f25270 */
[----:B------:R-:W-:-:S04]  /*84f0*/  I2FP.F32.U32 R15, R32 ;  /* 0x00000020000f7245 */ /* 0x000fc80000201000 */
[----:B------:R-:W-:Y:S01]  /*8500*/  FSETP.GT.AND P0, PT, R14, R15, PT ;  /* 0x0000000f0e00720b */ /* 0x000fe20003f04000 */
[----:B------:R-:W-:-:S03]  /*8510*/  VIADD R23, R23, 0x10 ;  /* 0x0000001017177836 */ /* 0x000fc60000000000 */
[----:B------:R-:W-:-:S03]  /*8520*/  FSEL R22, R15, R14, P0 ;  /* 0x0000000e0f167208 */ /* 0x000fc60000000000 */
[----:B------:R-:W-:Y:S06]  /*8530*/  @P1 BRA `(.L_x_93) ;  /* 0xfffffff800a81947 */ /* 0x000fec000383ffff */
[----:B------:R-:W-:Y:S05]  /*8540*/  BSYNC.RECONVERGENT B1 ;  /* 0x0000000000017941 */ /* 0x000fea0003800200 */
.L_x_92:
[----:B------:R-:W-:Y:S01]  /*8550*/  LOP3.LUT P0, RZ, R3, 0xf, RZ, 0xc0, !PT ;  /* 0x0000000f03ff7812 */ /* 0x000fe2000780c0ff */
[----:B------:R-:W-:-:S12]  /*8560*/  BSSY.RECONVERGENT B1, `(.L_x_94) ;  /* 0x000005f000017945 */ /* 0x000fd80003800200 */
[----:B------:R-:W-:Y:S05]  /*8570*/  @!P0 BRA `(.L_x_95) ;  /* 0x0000000400748947 */ /* 0x000fea0003800000 */
[----:B------:R-:W-:Y:S01]  /*8580*/  ISETP.GE.U32.AND P1, PT, R8, 0x7, PT ;  /* 0x000000070800780c */ /* 0x000fe20003f26070 */
[----:B------:R-:W-:-:S06]  /*8590*/  UIADD3 UR7, UPT, UPT, UR5, -0x1, URZ ;  /* 0xffffffff05077890 */ /* 0x000fcc000fffe0ff */
[----:B------:R-:W-:-:S05]  /*85a0*/  IMAD.U32 R3, RZ, RZ, UR7 ;  /* 0x00000007ff037e24 */ /* 0x000fca000f8e00ff */
[----:B------:R-:W-:Y:S01]  /*85b0*/  LOP3.LUT P0, RZ, R3, 0x7, RZ, 0xc0, !PT ;  /* 0x0000000703ff7812 */ /* 0x000fe2000780c0ff */
[----:B------:R-:W-:-:S12]  /*85c0*/  @!P1 BRA `(.L_x_96) ;  /* 0x0000000000a89947 */ /* 0x000fd80003800000 */
        /* <DEDUP_REMOVED lines=16> */
[--C-:B-----5:R-:W-:Y:S01]  /*86d0*/  IMAD.IADD R31, R31, 0x1, R18.reuse ;  /* 0x000000011f1f7824 */ /* 0x120fe200078e0212 */
[----:B------:R-:W-:Y:S02]  /*86e0*/  FSEL R22, R35, R22, P1 ;  /* 0x0000001623167208 */ /* 0x000fe40000800000 */
[----:B------:R-:W-:Y:S01]  /*86f0*/  I2FP.F32.U32 R35, R24 ;  /* 0x0000001800237245 */ /* 0x000fe20000201000 */
[----:B------:R-:W-:Y:S01]  /*8700*/  IMAD.IADD R29, R29, 0x1, R18 ;  /* 0x000000011d1d7824 */ /* 0x000fe200078e0212 */
[----:B------:R-:W-:-:S02]  /*8710*/  FSETP.GT.AND P1, PT, R22, R37, PT ;  /* 0x000000251600720b */ /* 0x000fc40003f24000 */
[----:B------:R-:W-:Y:S01]  /*8720*/  I2FP.F32.U32 R31, R31 ;  /* 0x0000001f001f7245 */ /* 0x000fe20000201000 */
[--C-:B------:R-:W-:Y:S01]  /*8730*/  IMAD.IADD R27, R27, 0x1, R18.reuse ;  /* 0x000000011b1b7824 */ /* 0x100fe200078e0212 */
[----:B------:R-:W-:Y:S02]  /*8740*/  FSEL R22, R37, R22, P1 ;  /* 0x0000001625167208 */ /* 0x000fe40000800000 */
[----:B------:R-:W-:Y:S01]  /*8750*/  I2FP.F32.U32 R29, R29 ;  /* 0x0000001d001d7245 */ /* 0x000fe20000201000 */
[----:B------:R-:W-:Y:S01]  /*8760*/  IMAD.IADD R25, R25, 0x1, R18 ;  /* 0x0000000119197824 */ /* 0x000fe200078e0212 */
[----:B------:R-:W-:Y:S02]  /*8770*/  FSETP.GT.AND P1, PT, R22, R35, PT ;  /* 0x000000231600720b */ /* 0x000fe40003f24000 */
[----:B------:R-:W-:Y:S02]  /*8780*/  I2FP.F32.U32 R27, R27 ;  /* 0x0000001b001b7245 */ /* 0x000fe40000201000 */
[----:B------:R-:W-:-:S02]  /*8790*/  FSEL R22, R35, R22, P1 ;  /* 0x0000001623167208 */ /* 0x000fc40000800000 */
[----:B------:R-:W-:Y:S02]  /*87a0*/  I2FP.F32.U32 R25, R25 ;  /* 0x0000001900197245 */ /* 0x000fe40000201000 */
[----:B------:R-:W-:Y:S02]  /*87b0*/  FSETP.GT.AND P1, PT, R22, R31, PT ;  /* 0x0000001f1600720b */ /* 0x000fe40003f24000 */
[----:B------:R-:W-:Y:S02]  /*87c0*/  IADD3 R33, PT, PT, R33, R18, RZ ;  /* 0x0000001221217210 */ /* 0x000fe40007ffe0ff */
        /* <DEDUP_REMOVED lines=10> */
.L_x_96:
        /* <DEDUP_REMOVED lines=12> */
[----:B------:R-:W-:Y:S01]  /*8930*/  I2FP.F32.U32 R25, R25 ;  /* 0x0000001900197245 */ /* 0x000fe20000201000 */
[----:B----4-:R-:W-:-:S03]  /*8940*/  IMAD.IADD R29, R29, 0x1, R18 ;  /* 0x000000011d1d7824 */ /* 0x010fc600078e0212 */
[----:B------:R-:W-:Y:S02]  /*8950*/  FSETP.GT.AND P1, PT, R22, R25, PT ;  /* 0x000000191600720b */ /* 0x000fe40003f24000 */
[----:B------:R-:W-:Y:S02]  /*8960*/  I2FP.F32.U32 R27, R27 ;  /* 0x0000001b001b7245 */ /* 0x000fe40000201000 */
[----:B------:R-:W-:Y:S02]  /*8970*/  FSEL R22, R25, R22, P1 ;  /* 0x0000001619167208 */ /* 0x000fe40000800000 */
[----:B------:R-:W-:Y:S02]  /*8980*/  I2FP.F32.U32 R29, R29 ;  /* 0x0000001d001d7245 */ /* 0x000fe40000201000 */
[----:B------:R-:W-:Y:S02]  /*8990*/  FSETP.GT.AND P1, PT, R22, R27, PT ;  /* 0x0000001b1600720b */ /* 0x000fe40003f24000 */
[----:B-----5:R-:W-:-:S02]  /*89a0*/  IADD3 R31, PT, PT, R31, R18, RZ ;  /* 0x000000121f1f7210 */ /* 0x020fc40007ffe0ff */
[----:B------:R-:W-:Y:S02]  /*89b0*/  FSEL R22, R27, R22, P1 ;  /* 0x000000161b167208 */ /* 0x000fe40000800000 */
[----:B------:R-:W-:Y:S02]  /*89c0*/  I2FP.F32.U32 R31, R31 ;  /* 0x0000001f001f7245 */ /* 0x000fe40000201000 */
[----:B------:R-:W-:-:S04]  /*89d0*/  FSETP.GT.AND P1, PT, R22, R29, PT ;  /* 0x0000001d1600720b */ /* 0x000fc80003f24000 */
[----:B------:R-:W-:-:S04]  /*89e0*/  FSEL R22, R29, R22, P1 ;  /* 0x000000161d167208 */ /* 0x000fc80000800000 */
[----:B------:R-:W-:-:S04]  /*89f0*/  FSETP.GT.AND P1, PT, R22, R31, PT ;  /* 0x0000001f1600720b */ /* 0x000fc80003f24000 */
[----:B------:R-:W-:-:S09]  /*8a00*/  FSEL R22, R31, R22, P1 ;  /* 0x000000161f167208 */ /* 0x000fd20000800000 */
.L_x_97:
        /* <DEDUP_REMOVED lines=20> */
.L_x_95:
[----:B------:R-:W-:Y:S05]  /*8b50*/  BSYNC.RECONVERGENT B1 ;  /* 0x0000000000017941 */ /* 0x000fea0003800200 */
.L_x_94:
        /* <DEDUP_REMOVED lines=10> */
.L_x_91:
[----:B------:R-:W0:Y:S02]  /*8c00*/  LDC.64 R10, c[0x0][0x388] ;  /* 0x0000e200ff0a7b82 */ /* 0x000e240000000a00 */
[----:B0-----:R-:W-:-:S05]  /*8c10*/  IMAD.WIDE R10, R17, 0x4, R10 ;  /* 0x00000004110a7825 */ /* 0x001fca00078e020a */
[----:B------:R1:W-:Y:S02]  /*8c20*/  STG.E desc[UR10][R10.64], RZ ;  /* 0x000000ff0a007986 */ /* 0x0003e4000c10190a */
.L_x_98:
[----:B------:R-:W-:Y:S05]  /*8c30*/  BSYNC.RECONVERGENT B0 ;  /* 0x0000000000007941 */ /* 0x000fea0003800200 */
.L_x_90:
[----:B------:R-:W-:-:S13]  /*8c40*/  ISETP.NE.AND P0, PT, R9, RZ, PT ;  /* 0x000000ff0900720c */ /* 0x000fda0003f05270 */
[----:B------:R-:W-:Y:S05]  /*8c50*/  @!P0 BRA `(.L_x_88) ;  /* 0x00000008006c8947 */ /* 0x000fea0003800000 */
[----:B------:R-:W-:Y:S01]  /*8c60*/  IADD3 R9, PT, PT, R9, -0x1, RZ ;  /* 0xffffffff09097810 */ /* 0x000fe20007ffe0ff */
[----:B------:R-:W-:Y:S06]  /*8c70*/  BRA `(.L_x_99) ;  /* 0xfffffff000347947 */ /* 0x000fec000383ffff */
.L_x_89:
[----:B01----:R-:W-:Y:S01]  /*8c80*/  LOP3.LUT R12, R11, 0x1, RZ, 0xc0, !PT ;  /* 0x000000010b0c7812 */ /* 0x003fe200078ec0ff */
[----:B--23--:R-:W-:-:S03]  /*8c90*/  IMAD.MOV.U32 R20, RZ, RZ, R2 ;  /* 0x000000ffff147224 */ /* 0x00cfc600078e0002 */
[----:B------:R-:W-:-:S13]  /*8ca0*/  ISETP.NE.U32.AND P0, PT, R12, 0x1, PT ;  /* 0x000000010c00780c */ /* 0x000fda0003f05070 */
[----:B------:R-:W-:Y:S05]  /*8cb0*/  @P0 BRA `(.L_x_100) ;  /* 0x0000000000c00947 */ /* 0x000fea0003800000 */
[----:B------:R-:W0:Y:S08]  /*8cc0*/  LDC R14, c[0x0][0x394] ;  /* 0x0000e500ff0e7b82 */ /* 0x000e300000000800 */
[----:B------:R-:W1:Y:S01]  /*8cd0*/  LDC.64 R12, c[0x0][0x380] ;  /* 0x0000e000ff0c7b82 */ /* 0x000e620000000a00 */
[----:B0-----:R-:W-:-:S04]  /*8ce0*/  IMAD R15, R10, R14, UR4 ;  /* 0x000000040a0f7e24 */ /* 0x001fc8000f8e020e */
[----:B------:R-:W-:-:S04]  /*8cf0*/  IMAD R15, R15, R9, R0 ;  /* 0x000000090f0f7224 */ /* 0x000fc800078e0200 */
[----:B-1----:R-:W-:-:S05]  /*8d00*/  IMAD.WIDE R12, R15, 0x4, R12 ;  /* 0x000000040f0c7825 */ /* 0x002fca00078e020c */
        /* <DEDUP_REMOVED lines=15> */
[----:B------:R-:W2:Y:S04]  /*8e00*/  @P0 LDG.E R10, desc[UR10][R18.64+-0x4] ;  /* 0xfffffc0a120a0981 */ /* 0x000ea8000c1e1900 */
[----:B------:R-:W4:Y:S04]  /*8e10*/  LDG.E R9, desc[UR10][R18.64] ;  /* 0x0000000a12097981 */ /* 0x000f28000c1e1900 */
[----:B------:R-:W3:Y:S04]  /*8e20*/  @P1 LDG.E R14, desc[UR10][R18.64+0x4] ;  /* 0x0000040a120e1981 */ /* 0x000ee8000c1e1900 */
[----:B------:R-:W1:Y:S01]  /*8e30*/  LDG.E R16, desc[UR10][R16.64] ;  /* 0x0000000a10107981 */ /* 0x000e62000c1e1900 */
[----:B------:R-:W-:-:S04]  /*8e40*/  IMAD.WIDE R12, R15, 0x4, R12 ;  /* 0x000000040f0c7825 */ /* 0x000fc800078e020c */
[----:B--2---:R-:W-:Y:S01]  /*8e50*/  @P0 IMAD.IADD R10, R10, 0x1, R21 ;  /* 0x000000010a0a0824 */ /* 0x004fe200078e0215 */
[----:B----4-:R-:W-:Y:S01]  /*8e60*/  I2FP.F32.U32 R24, R9 ;  /* 0x0000000900187245 */ /* 0x010fe20000201000 */
[----:B---3--:R-:W-:Y:S02]  /*8e70*/  @P1 IMAD.IADD R20, R14, 0x1, R23 ;  /* 0x000000010e141824 */ /* 0x008fe400078e0217 */
[----:B-1----:R-:W-:Y:S01]  /*8e80*/  VIADD R21, R16, UR5 ;  /* 0x0000000510157c36 */ /* 0x002fe20008000000 */
[----:B------:R-:W-:Y:S01]  /*8e90*/  MOV R9, R24 ;  /* 0x0000001800097202 */ /* 0x000fe20000000f00 */
[----:B------:R-:W-:Y:S01]  /*8ea0*/  IMAD.MOV.U32 R14, RZ, RZ, R24 ;  /* 0x000000ffff0e7224 */ /* 0x000fe200078e0018 */
[----:B------:R-:W-:Y:S02]  /*8eb0*/  @P0 I2FP.F32.U32 R9, R10 ;  /* 0x0000000a00090245 */ /* 0x000fe40000201000 */
[----:B------:R-:W-:Y:S02]  /*8ec0*/  I2FP.F32.U32 R21, R21 ;  /* 0x0000001500157245 */ /* 0x000fe40000201000 */
[----:B------:R-:W-:-:S04]  /*8ed0*/  @P1 I2FP.F32.U32 R14, R20 ;  /* 0x00000014000e1245 */ /* 0x000fc80000201000 */
[----:B------:R-:W-:Y:S02]  /*8ee0*/  FMNMX3 R9, R14, R21, R9, PT ;  /* 0x000000150e097276 */ /* 0x000fe40003800009 */
[----:B------:R-:W-:Y:S02]  /*8ef0*/  I2FP.F32.U32 R10, R22 ;  /* 0x00000016000a7245 */ /* 0x000fe40000201000 */
[----:B------:R-:W-:-:S05]  /*8f00*/  FMNMX R9, R24, R9, PT ;  /* 0x0000000918097209 */ /* 0x000fca0003800000 */
[----:B------:R-:W-:-:S04]  /*8f10*/  FADD R10, R9, R10 ;  /* 0x0000000a090a7221 */ /* 0x000fc80000000000 */
[----:B------:R-:W-:-:S04]  /*8f20*/  FADD R21, -R21, R10 ;  /* 0x0000000a15157221 */ /* 0x000fc80000000100 */
[----:B------:R-:W-:-:S06]  /*8f30*/  FADD R21, R21, R6 ;  /* 0x0000000615157221 */ /* 0x000fcc0000000000 */
[----:B------:R-:W0:Y:S02]  /*8f40*/  F2I.U32.TRUNC.NTZ R21, R21 ;  /* 0x0000001500157305 */ /* 0x000e24000020f000 */
[----:B0-----:R1:W-:Y:S01]  /*8f50*/  STG.E desc[UR10][R12.64], R21 ;  /* 0x000000150c007986 */ /* 0x0013e2000c10190a */
[----:B------:R-:W-:Y:S05]  /*8f60*/  BRA `(.L_x_103) ;  /* 0x00000000000c7947 */ /* 0x000fea0003800000 */
.L_x_102:
[----:B------:R-:W0:Y:S02]  /*8f70*/  LDC.64 R12, c[0x0][0x388] ;  /* 0x0000e200ff0c7b82 */ /* 0x000e240000000a00 */
[----:B0-----:R-:W-:-:S05]  /*8f80*/  IMAD.WIDE R12, R15, 0x4, R12 ;  /* 0x000000040f0c7825 */ /* 0x001fca00078e020c */
[----:B------:R0:W-:Y:S02]  /*8f90*/  STG.E desc[UR10][R12.64], RZ ;  /* 0x000000ff0c007986 */ /* 0x0001e4000c10190a */
.L_x_103:
[----:B------:R-:W-:Y:S05]  /*8fa0*/  BSYNC.RECONVERGENT B0 ;  /* 0x0000000000007941 */ /* 0x000fea0003800200 */
.L_x_101:
[----:B------:R-:W-:-:S07]  /*8fb0*/  VIADD R20, R11, 0xfffffffe ;  /* 0xfffffffe0b147836 */ /* 0x000fce0000000000 */
.L_x_100:
[----:B------:R-:W2:Y:S01]  /*8fc0*/  LDCU UR5, c[0x0][0x390] ;  /* 0x00007200ff0577ac */ /* 0x000ea20008000800 */
[----:B------:R-:W4:Y:S01]  /*8fd0*/  LDC R9, c[0x0][0x394] ;  /* 0x0000e500ff097b82 */ /* 0x000f220000000800 */
[----:B------:R-:W3:Y:S01]  /*8fe0*/  LDCU.64 UR14, c[0x0][0x388] ;  /* 0x00007100ff0e77ac */ /* 0x000ee20008000a00 */
[----:B------:R-:W0:Y:S06]  /*8ff0*/  LDCU UR9, c[0x0][0x3a0] ;  /* 0x00007400ff0977ac */ /* 0x000e2c0008000800 */
[----:B------:R-:W0:Y:S01]  /*9000*/  LDC.64 R10, c[0x0][0x380] ;  /* 0x0000e000ff0a7b82 */ /* 0x000e220000000a00 */
[----:B------:R-:W0:Y:S01]  /*9010*/  LDCU UR8, c[0x0][0x398] ;  /* 0x00007300ff0877ac */ /* 0x000e220008000800 */
[----:B--2---:R-:W-:-:S04]  /*9020*/  UIADD3 UR5, UPT, UPT, UR5, -0x2, URZ ;  /* 0xfffffffe05057890 */ /* 0x004fc8000fffe0ff */
[----:B------:R-:W-:-:S09]  /*9030*/  UISETP.NE.AND UP0, UPT, UR5, UR6, UPT ;  /* 0x000000060500728c */ /* 0x000fd2000bf05270 */
[----:B---3--:R-:W-:Y:S05]  /*9040*/  BRA.U !UP0, `(.L_x_88) ;  /* 0x0000000508707547 */ /* 0x008fea000b800000 */
.L_x_109:
[----:B----4-:R-:W-:-:S04]  /*9050*/  IMAD R23, R20, R9, UR4 ;  /* 0x0000000414177e24 */ /* 0x010fc8000f8e0209 */
[----:B0-----:R-:W-:-:S04]  /*9060*/  IMAD R23, R23, UR8, R0 ;  /* 0x0000000817177c24 */ /* 0x001fc8000f8e0200 */
[----:B------:R-:W-:-:S06]  /*9070*/  IMAD.WIDE R24, R23, 0x4, R10 ;  /* 0x0000000417187825 */ /* 0x000fcc00078e020a */
[----:B--2---:R-:W2:Y:S01]  /*9080*/  LDG.E R24, desc[UR10][R24.64] ;  /* 0x0000000a18187981 */ /* 0x004ea2000c1e1900 */
[----:B------:R-:W-:Y:S01]  /*9090*/  IMAD.MOV.U32 R22, RZ, RZ, R20 ;  /* 0x000000ffff167224 */ /* 0x000fe200078e0014 */
[----:B------:R-:W-:Y:S03]  /*90a0*/  BSSY.RECONVERGENT B0, `(.L_x_104) ;  /* 0x000002c000007945 */ /* 0x000fe60003800200 */
[----:B------:R-:W-:-:S05]  /*90b0*/  IMAD R14, R22, R9, -R9 ;  /* 0x00000009160e7224 */ /* 0x000fca00078e0a09 */
[----:B-1----:R-:W-:-:S05]  /*90c0*/  IADD3 R21, PT, PT, R14, UR4, RZ ;  /* 0x000000040e157c10 */ /* 0x002fca000fffe0ff */
[----:B------:R-:W-:-:S04]  /*90d0*/  IMAD R21, R21, UR8, R0 ;  /* 0x0000000815157c24 */ /* 0x000fc8000f8e0200 */
[----:B------:R-:W-:Y:S01]  /*90e0*/  IMAD.WIDE R14, R21, 0x4, R10 ;  /* 0x00000004150e7825 */ /* 0x000fe200078e020a */
[----:B--2---:R-:W-:-:S13]  /*90f0*/  ISETP.NE.AND P0, PT, R24, 0x1e, PT ;  /* 0x0000001e1800780c */ /* 0x004fda0003f05270 */
[----:B------:R-:W0:Y:S02]  /*9100*/  @!P0 LDC.64 R12, c[0x0][0x388] ;  /* 0x0000e200ff0c8b82 */ /* 0x000e240000000a00 */
[----:B0-----:R-:W-:-:S05]  /*9110*/  @!P0 IMAD.WIDE R16, R23, 0x4, R12 ;  /* 0x0000000417108825 */ /* 0x001fca00078e020c */
[----:B------:R0:W-:Y:S01]  /*9120*/  @!P0 STG.E desc[UR10][R16.64], RZ ;  /* 0x000000ff10008986 */ /* 0x0001e2000c10190a */
[----:B------:R-:W-:Y:S05]  /*9130*/  @!P0 BRA `(.L_x_105) ;  /* 0x0000000000888947 */ /* 0x000fea0003800000 */
[----:B------:R-:W-:Y:S01]  /*9140*/  IMAD R12, R22, R9, R9 ;  /* 0x00000009160c7224 */ /* 0x000fe200078e0209 */
[C---:B------:R-:W-:Y:S01]  /*9150*/  ISETP.NE.AND P0, PT, R0.reuse, RZ, PT ;  /* 0x000000ff0000720c */ /* 0x040fe20003f05270 */
[----:B------:R-:W-:Y:S01]  /*9160*/  IMAD.U32 R13, RZ, RZ, UR15 ;  /* 0x0000000fff0d7e24 */ /* 0x000fe2000f8e00ff */
[----:B------:R-:W-:Y:S01]  /*9170*/  ISETP.NE.AND P1, PT, R0, R3, PT ;  /* 0x000000030000720c */ /* 0x000fe20003f25270 */
[----:B------:R-:W-:-:S04]  /*9180*/  VIADD R12, R12, UR6 ;  /* 0x000000060c0c7c36 */ /* 0x000fc80008000000 */
[----:B------:R-:W-:Y:S02]  /*9190*/  IMAD R19, R12, UR8, RZ ;  /* 0x000000080c137c24 */ /* 0x000fe4000f8e02ff */
[----:B------:R-:W-:Y:S02]  /*91a0*/  IMAD.U32 R12, RZ, RZ, UR14 ;  /* 0x0000000eff0c7e24 */ /* 0x000fe4000f8e00ff */
[C---:B0-----:R-:W-:Y:S02]  /*91b0*/  IMAD.IADD R17, R19.reuse, 0x1, R0 ;  /* 0x0000000113117824 */ /* 0x041fe400078e0200 */
[--C-:B------:R-:W-:Y:S01]  /*91c0*/  IMAD.WIDE R18, R19, 0x4, R12.reuse ;  /* 0x0000000413127825 */ /* 0x100fe200078e020c */
[----:B------:R-:W0:Y:S03]  /*91d0*/  @P0 LDC R29, c[0x0][0x39c] ;  /* 0x0000e700ff1d0b82 */ /* 0x000e260000000800 */
[----:B------:R-:W-:-:S02]  /*91e0*/  IMAD.WIDE R16, R17, 0x4, R12 ;  /* 0x0000000411107825 */ /* 0x000fc400078e020c */
[----:B------:R-:W2:Y:S03]  /*91f0*/  LDG.E R18, desc[UR10][R18.64] ;  /* 0x0000000a12127981 */ /* 0x000ea6000c1e1900 */
[----:B------:R-:W1:Y:S01]  /*9200*/  @P1 LDC R28, c[0x0][0x39c] ;  /* 0x0000e700ff1c1b82 */ /* 0x000e620000000800 */
[----:B------:R-:W3:Y:S04]  /*9210*/  LDG.E R25, desc[UR10][R16.64] ;  /* 0x0000000a10197981 */ /* 0x000ee8000c1e1900 */
[----:B------:R-:W0:Y:S04]  /*9220*/  @P0 LDG.E R26, desc[UR10][R16.64+-0x4] ;  /* 0xfffffc0a101a0981 */ /* 0x000e28000c1e1900 */
[----:B------:R4:W1:Y:S02]  /*9230*/  @P1 LDG.E R27, desc[UR10][R16.64+0x4] ;  /* 0x0000040a101b1981 */ /* 0x000864000c1e1900 */
[----:B----4-:R-:W-:-:S02]  /*9240*/  I2FP.F32.U32 R17, R24 ;  /* 0x0000001800117245 */ /* 0x010fc40000201000 */
[----:B---3--:R-:W-:Y:S02]  /*9250*/  I2FP.F32.U32 R31, R25 ;  /* 0x00000019001f7245 */ /* 0x008fe40000201000 */
[----:B0-----:R-:W-:Y:S01]  /*9260*/  @P0 IADD3 R26, PT, PT, R26, R29, RZ ;  /* 0x0000001d1a1a0210 */ /* 0x001fe20007ffe0ff */
[----:B--2---:R-:W-:Y:S02]  /*9270*/  VIADD R29, R18, UR9 ;  /* 0x00000009121d7c36 */ /* 0x004fe40008000000 */
[----:B-1----:R-:W-:Y:S02]  /*9280*/  @P1 IMAD.IADD R27, R27, 0x1, R28 ;  /* 0x000000011b1b1824 */ /* 0x002fe400078e021c */
[--C-:B------:R-:W-:Y:S01]  /*9290*/  IMAD.MOV.U32 R25, RZ, RZ, R31.reuse ;  /* 0x000000ffff197224 */ /* 0x100fe200078e001f */
[----:B------:R-:W-:Y:S01]  /*92a0*/  @P0 I2FP.F32.U32 R25, R26 ;  /* 0x0000001a00190245 */ /* 0x000fe20000201000 */
[----:B------:R-:W-:Y:S01]  /*92b0*/  IMAD.MOV.U32 R28, RZ, RZ, R31 ;  /* 0x000000ffff1c7224 */ /* 0x000fe200078e001f */
[----:B------:R-:W-:-:S02]  /*92c0*/  I2FP.F32.U32 R29, R29 ;  /* 0x0000001d001d7245 */ /* 0x000fc40000201000 */
[----:B------:R-:W-:-:S04]  /*92d0*/  @P1 I2FP.F32.U32 R28, R27 ;  /* 0x0000001b001c1245 */ /* 0x000fc80000201000 */
[----:B------:R-:W-:-:S04]  /*92e0*/  FMNMX3 R16, R28, R29, R25, PT ;  /* 0x0000001d1c107276 */ /* 0x000fc80003800019 */
[----:B------:R-:W-:-:S05]  /*92f0*/  FMNMX R16, R31, R16, PT ;  /* 0x000000101f107209 */ /* 0x000fca0003800000 */
[----:B------:R-:W-:-:S04]  /*9300*/  FADD R16, R16, R17 ;  /* 0x0000001110107221 */ /* 0x000fc80000000000 */
[----:B------:R-:W-:-:S04]  /*9310*/  FADD R29, -R29, R16 ;  /* 0x000000101d1d7221 */ /* 0x000fc80000000100 */
[----:B------:R-:W-:-:S06]  /*9320*/  FADD R29, R29, R6 ;  /* 0x000000061d1d7221 */ /* 0x000fcc0000000000 */
[----:B------:R-:W0:Y:S01]  /*9330*/  F2I.U32.TRUNC.NTZ R29, R29 ;  /* 0x0000001d001d7305 */ /* 0x000e22000020f000 */
[----:B------:R-:W-:-:S05]  /*9340*/  IMAD.WIDE R16, R23, 0x4, R12 ;  /* 0x0000000417107825 */ /* 0x000fca00078e020c */
[----:B0-----:R1:W-:Y:S02]  /*9350*/  STG.E desc[UR10][R16.64], R29 ;  /* 0x0000001d10007986 */ /* 0x0013e4000c10190a */
.L_x_105:
[----:B------:R-:W-:Y:S05]  /*9360*/  BSYNC.RECONVERGENT B0 ;  /* 0x0000000000007941 */ /* 0x000fea0003800200 */
.L_x_104:
[----:B------:R-:W2:Y:S01]  /*9370*/  LDG.E R18, desc[UR10][R14.64] ;  /* 0x0000000a0e127981 */ /* 0x000ea2000c1e1900 */
[----:B------:R-:W-:Y:S01]  /*9380*/  BSSY.RECONVERGENT B0, `(.L_x_106) ;  /* 0x0000027000007945 */ /* 0x000fe20003800200 */
[----:B------:R-:W-:Y:S02]  /*9390*/  ISETP.GT.AND P0, PT, R22, 0x1, PT ;  /* 0x000000011600780c */ /* 0x000fe40003f04270 */
[----:B------:R-:W-:Y:S02]  /*93a0*/  IADD3 R20, PT, PT, R20, -0x2, RZ ;  /* 0xfffffffe14147810 */ /* 0x000fe40007ffe0ff */
[----:B--2---:R-:W-:-:S13]  /*93b0*/  ISETP.NE.AND P1, PT, R18, 0x1e, PT ;  /* 0x0000001e1200780c */ /* 0x004fda0003f25270 */
[----:B------:R-:W-:Y:S05]  /*93c0*/  @!P1 BRA `(.L_x_107) ;  /* 0x0000000000809947 */ /* 0x000fea0003800000 */
[----:B------:R-:W-:Y:S01]  /*93d0*/  IMAD R14, R22, R9, UR6 ;  /* 0x00000006160e7e24 */ /* 0x000fe2000f8e0209 */
[C---:B------:R-:W-:Y:S02]  /*93e0*/  ISETP.NE.AND P1, PT, R0.reuse, RZ, PT ;  /* 0x000000ff0000720c */ /* 0x040fe40003f25270 */
[----:B------:R-:W-:Y:S01]  /*93f0*/  ISETP.NE.AND P2, PT, R0, R3, PT ;  /* 0x000000030000720c */ /* 0x000fe20003f45270 */
[----:B------:R-:W-:-:S04]  /*9400*/  IMAD R15, R14, UR8, RZ ;  /* 0x000000080e0f7c24 */ /* 0x000fc8000f8e02ff */
[C---:B01----:R-:W-:Y:S02]  /*9410*/  IMAD.IADD R17, R15.reuse, 0x1, R0 ;  /* 0x000000010f117824 */ /* 0x043fe400078e0200 */
[----:B------:R-:W-:-:S04]  /*9420*/  IMAD.WIDE R14, R15, 0x4, R12 ;  /* 0x000000040f0e7825 */ /* 0x000fc800078e020c */
[--C-:B------:R-:W-:Y:S01]  /*9430*/  IMAD.WIDE R16, R17, 0x4, R12.reuse ;  /* 0x0000000411107825 */ /* 0x100fe200078e020c */
[----:B------:R-:W0:Y:S01]  /*9440*/  @P1 LDC R25, c[0x0][0x39c] ;  /* 0x0000e700ff191b82 */ /* 0x000e220000000800 */
[----:B------:R1:W2:Y:S04]  /*9450*/  LDG.E R14, desc[UR10][R14.64] ;  /* 0x0000000a0e0e7981 */ /* 0x0002a8000c1e1900 */
[----:B------:R-:W3:Y:S03]  /*9460*/  LDG.E R19, desc[UR10][R16.64] ;  /* 0x0000000a10137981 */ /* 0x000ee6000c1e1900 */
[----:B------:R-:W4:Y:S01]  /*9470*/  @P2 LDC R24, c[0x0][0x39c] ;  /* 0x0000e700ff182b82 */ /* 0x000f220000000800 */
[----:B------:R-:W0:Y:S04]  /*9480*/  @P1 LDG.E R22, desc[UR10][R16.64+-0x4] ;  /* 0xfffffc0a10161981 */ /* 0x000e28000c1e1900 */
[----:B------:R-:W4:Y:S01]  /*9490*/  @P2 LDG.E R23, desc[UR10][R16.64+0x4] ;  /* 0x0000040a10172981 */ /* 0x000f22000c1e1900 */
[----:B-1----:R-:W-:Y:S01]  /*94a0*/  I2FP.F32.U32 R15, R18 ;  /* 0x00000012000f7245 */ /* 0x002fe20000201000 */
[----:B------:R-:W-:Y:S01]  /*94b0*/  IMAD.WIDE R12, R21, 0x4, R12 ;  /* 0x00000004150c7825 */ /* 0x000fe200078e020c */
[----:B---3--:R-:W-:-:S03]  /*94c0*/  I2FP.F32.U32 R27, R19 ;  /* 0x00000013001b7245 */ /* 0x008fc60000201000 */
[----:B0-----:R-:W-:Y:S01]  /*94d0*/  @P1 IMAD.IADD R22, R22, 0x1, R25 ;  /* 0x0000000116161824 */ /* 0x001fe200078e0219 */
[----:B--2---:R-:W-:Y:S01]  /*94e0*/  IADD3 R25, PT, PT, R14, UR9, RZ ;  /* 0x000000090e197c10 */ /* 0x004fe2000fffe0ff */
[----:B----4-:R-:W-:-:S03]  /*94f0*/  @P2 IMAD.IADD R23, R23, 0x1, R24 ;  /* 0x0000000117172824 */ /* 0x010fc600078e0218 */
[----:B------:R-:W-:Y:S01]  /*9500*/  I2FP.F32.U32 R25, R25 ;  /* 0x0000001900197245 */ /* 0x000fe20000201000 */
[--C-:B------:R-:W-:Y:S01]  /*9510*/  IMAD.MOV.U32 R19, RZ, RZ, R27.reuse ;  /* 0x000000ffff137224 */ /* 0x100fe200078e001b */
[----:B------:R-:W-:Y:S01]  /*9520*/  @P1 I2FP.F32.U32 R19, R22 ;  /* 0x0000001600131245 */ /* 0x000fe20000201000 */
[----:B------:R-:W-:Y:S01]  /*9530*/  IMAD.MOV.U32 R24, RZ, RZ, R27 ;  /* 0x000000ffff187224 */ /* 0x000fe200078e001b */
        /* <DEDUP_REMOVED lines=9> */
.L_x_107:
[----:B------:R-:W-:-:S05]  /*95d0*/  IMAD.WIDE R12, R21, 0x4, R12 ;  /* 0x00000004150c7825 */ /* 0x000fca00078e020c */
[----:B------:R2:W-:Y:S02]  /*95e0*/  STG.E desc[UR10][R12.64], RZ ;  /* 0x000000ff0c007986 */ /* 0x0005e4000c10190a */
.L_x_108:
[----:B------:R-:W-:Y:S05]  /*95f0*/  BSYNC.RECONVERGENT B0 ;  /* 0x0000000000007941 */ /* 0x000fea0003800200 */
.L_x_106:
[----:B------:R-:W-:Y:S05]  /*9600*/  @P0 BRA `(.L_x_109) ;  /* 0xfffffff800900947 */ /* 0x000fea000383ffff */
.L_x_88:
[----:B------:R-:W-:-:S13]  /*9610*/  ISETP.NE.AND P0, PT, R4, UR6, PT ;  /* 0x0000000604007c0c */ /* 0x000fda000bf05270 */
[----:B0-----:R-:W-:Y:S05]  /*9620*/  @!P0 EXIT ;  /* 0x000000000000894d */ /* 0x001fea0003800000 */
[----:B------:R-:W-:Y:S05]  /*9630*/  BRA `(.L_x_110) ;  /* 0xffffffcc00487947 */ /* 0x000fea000383ffff */
.L_x_0:
[----:B------:R-:W-:-:S13]  /*9640*/  ISETP.NE.AND P0, PT, R2, 0x3, PT ;  /* 0x000000030200780c */ /* 0x000fda0003f05270 */
[----:B------:R-:W-:Y:S05]  /*9650*/  @!P0 BRA `(.L_x_111) ;  /* 0x0000004800448947 */ /* 0x000fea0003800000 */
[----:B------:R-:W-:-:S13]  /*9660*/  ISETP.NE.AND P0, PT, R2, 0x2, PT ;  /* 0x000000020200780c */ /* 0x000fda0003f05270 */
[----:B------:R-:W-:Y:S05]  /*9670*/  @P0 EXIT ;  /* 0x000000000000094d */ /* 0x000fea0003800000 */
[----:B------:R-:W-:-:S13]  /*9680*/  ISETP.GE.AND P0, PT, R5, 0x1, PT ;  /* 0x000000010500780c */ /* 0x000fda0003f06270 */
[----:B------:R-:W-:Y:S05]  /*9690*/  @!P0 BRA `(.L_x_112) ;  /* 0x0000000800848947 */ /* 0x000fea0003800000 */
[C---:B------:R-:W-:Y:S01]  /*96a0*/  VIADD R2, R5.reuse, 0xffffffff ;  /* 0xffffffff05027836 */ /* 0x040fe20000000000 */
[----:B------:R-:W-:-:S04]  /*96b0*/  LOP3.LUT R3, R5, 0xf, RZ, 0xc0, !PT ;  /* 0x0000000f05037812 */ /* 0x000fc800078ec0ff */
[----:B------:R-:W-:Y:S01]  /*96c0*/  ISETP.GE.U32.AND P0, PT, R2, 0xf, PT ;  /* 0x0000000f0200780c */ /* 0x000fe20003f06070 */
[----:B------:R-:W-:Y:S01]  /*96d0*/  IMAD.MOV.U32 R2, RZ, RZ, RZ ;  /* 0x000000ffff027224 */ /* 0x000fe200078e00ff */
[----:B------:R-:W-:-:S11]  /*96e0*/  ISETP.NE.AND P1, PT, R3, RZ, PT ;  /* 0x000000ff0300720c */ /* 0x000fd60003f25270 */
[----:B------:R-:W-:Y:S05]  /*96f0*/  @!P0 BRA `(.L_x_113) ;  /* 0x0000000400248947 */ /* 0x000fea0003800000 */
[----:B------:R-:W-:Y:S01]  /*9700*/  LOP3.LUT R2, R5, 0x7ffffff0, RZ, 0xc0, !PT ;  /* 0x7ffffff005027812 */ /* 0x000fe200078ec0ff */
[----:B------:R-:W-:-:S06]  /*9710*/  UMOV UR4, URZ ;  /* 0x000000ff00047c82 */ /* 0x000fcc0008000000 */
.L_x_114:
[----:B0-----:R-:W0:Y:S01]  /*9720*/  LDC.64 R8, c[0x0][0x380] ;  /* 0x0000e000ff087b82 */ /* 0x001e220000000a00 */
[----:B------:R-:W-:-:S07]  /*9730*/  IMAD R6, R11, UR4, R0 ;  /* 0x000000040b067c24 */ /* 0x000fce000f8e0200 */
[----:B------:R-:W1:Y:S01]  /*9740*/  LDC.64 R12, c[0x0][0x388] ;  /* 0x0000e200ff0c7b82 */ /* 0x000e620000000a00 */
[----:B0-----:R-:W-:-:S05]  /*9750*/  IMAD.WIDE R8, R6, 0x4, R8 ;  /* 0x0000000406087825 */ /* 0x001fca00078e0208 */
[----:B------:R-:W2:Y:S01]  /*9760*/  LDG.E R25, desc[UR10][R8.64] ;  /* 0x0000000a08197981 */ /* 0x000ea2000c1e1900 */
[----:B------:R-:W-:-:S04]  /*9770*/  IMAD R15, R7, 0x2, R6 ;  /* 0x00000002070f7824 */ /* 0x000fc800078e0206 */
        /* <DEDUP_REMOVED lines=65> */
.L_x_113:
[----:B------:R-:W-:Y:S05]  /*9b90*/  @!P1 BRA `(.L_x_112) ;  /* 0x0000000400449947 */ /* 0x000fea0003800000 */
[----:B------:R-:W-:Y:S02]  /*9ba0*/  ISETP.GE.U32.AND P0, PT, R3, 0x8, PT ;  /* 0x000000080300780c */ /* 0x000fe40003f06070 */
[----:B------:R-:W-:-:S04]  /*9bb0*/  LOP3.LUT R6, R5, 0x7, RZ, 0xc0, !PT ;  /* 0x0000000705067812 */ /* 0x000fc800078ec0ff */
[----:B------:R-:W-:-:S07]  /*9bc0*/  ISETP.NE.AND P1, PT, R6, RZ, PT ;  /* 0x000000ff0600720c */ /* 0x000fce0003f25270 */
[----:B------:R-:W-:Y:S06]  /*9bd0*/  @!P0 BRA `(.L_x_115) ;  /* 0x0000000000948947 */ /* 0x000fec0003800000 */
[----:B------:R-:W1:Y:S01]  /*9be0*/  LDC.64 R8, c[0x0][0x380] ;  /* 0x0000e000ff087b82 */ /* 0x000e620000000a00 */
[----:B------:R-:W-:-:S07]  /*9bf0*/  IMAD R3, R2, R11, R0 ;  /* 0x0000000b02037224 */ /* 0x000fce00078e0200 */
[----:B0-----:R-:W0:Y:S01]  /*9c00*/  LDC.64 R12, c[0x0][0x388] ;  /* 0x0000e200ff0c7b82 */ /* 0x001e220000000a00 */
[----:B-1----:R-:W-:-:S05]  /*9c10*/  IMAD.WIDE R8, R3, 0x4, R8 ;  /* 0x0000000403087825 */ /* 0x002fca00078e0208 */
[----:B------:R-:W2:Y:S01]  /*9c20*/  LDG.E R25, desc[UR10][R8.64] ;  /* 0x0000000a08197981 */ /* 0x000ea2000c1e1900 */
[----:B------:R-:W-:Y:S01]  /*9c30*/  LEA R3, R7, R3, 0x1 ;  /* 0x0000000307037211 */ /* 0x000fe200078e08ff */
[----:B------:R-:W-:-:S04]  /*9c40*/  IMAD.WIDE R14, R11, 0x4, R8 ;  /* 0x000000040b0e7825 */ /* 0x000fc800078e0208 */
[----:B0-----:R-:W-:-:S05]  /*9c50*/  IMAD.WIDE R12, R3, 0x4, R12 ;  /* 0x00000004030c7825 */ /* 0x001fca00078e020c */
        /* <DEDUP_REMOVED lines=29> */
.L_x_115:
[----:B------:R-:W-:Y:S05]  /*9e30*/  @!P1 BRA `(.L_x_112) ;  /* 0x00000000009c9947 */ /* 0x000fea0003800000 */
[----:B------:R-:W-:Y:S02]  /*9e40*/  ISETP.GE.U32.AND P0, PT, R6, 0x4, PT ;  /* 0x000000040600780c */ /* 0x000fe40003f06070 */
[----:B------:R-:W-:-:S04]  /*9e50*/  LOP3.LUT R10, R5, 0x3, RZ, 0xc0, !PT ;  /* 0x00000003050a7812 */ /* 0x000fc800078ec0ff */
[----:B------:R-:W-:-:S07]  /*9e60*/  ISETP.NE.AND P1, PT, R10, RZ, PT ;  /* 0x000000ff0a00720c */ /* 0x000fce0003f25270 */
[----:B------:R-:W-:Y:S06]  /*9e70*/  @!P0 BRA `(.L_x_116) ;  /* 0x0000000000548947 */ /* 0x000fec0003800000 */
[----:B------:R-:W2:Y:S01]  /*9e80*/  LDC.64 R8, c[0x0][0x380] ;  /* 0x0000e000ff087b82 */ /* 0x000ea20000000a00 */
[----:B------:R-:W-:-:S07]  /*9e90*/  IMAD R6, R2, R11, R0 ;  /* 0x0000000b02067224 */ /* 0x000fce00078e0200 */
[----:B01----:R-:W0:Y:S01]  /*9ea0*/  LDC.64 R12, c[0x0][0x388] ;  /* 0x0000e200ff0c7b82 */ /* 0x003e220000000a00 */
[----:B--2---:R-:W-:-:S05]  /*9eb0*/  IMAD.WIDE R8, R6, 0x4, R8 ;  /* 0x0000000406087825 */ /* 0x004fca00078e0208 */
[----:B------:R-:W2:Y:S01]  /*9ec0*/  LDG.E R3, desc[UR10][R8.64] ;  /* 0x0000000a08037981 */ /* 0x000ea2000c1e1900 */
[----:B------:R-:W-:-:S04]  /*9ed0*/  IMAD R15, R7, 0x2, R6 ;  /* 0x00000002070f7824 */ /* 0x000fc800078e0206 */
[----:B0-----:R-:W-:-:S04]  /*9ee0*/  IMAD.WIDE R12, R15, 0x4, R12 ;  /* 0x000000040f0c7825 */ /* 0x001fc800078e020c */
[C---:B------:R-:W-:Y:S01]  /*9ef0*/  IMAD.WIDE R14, R11.reuse, 0x4, R8 ;  /* 0x000000040b0e7825 */ /* 0x040fe200078e0208 */
[----:B--2---:R2:W-:Y:S04]  /*9f00*/  STG.E desc[UR10][R12.64], R3 ;  /* 0x000000030c007986 */ /* 0x0045e8000c10190a */
[----:B------:R-:W3:Y:S01]  /*9f10*/  LDG.E R25, desc[UR10][R14.64] ;  /* 0x0000000a0e197981 */ /* 0x000ee2000c1e1900 */
[----:B------:R-:W-:-:S04]  /*9f20*/  IMAD.WIDE R16, R11, 0x4, R12 ;  /* 0x000000040b107825 */ /* 0x000fc800078e020c */
[C---:B------:R-:W-:Y:S01]  /*9f30*/  IMAD.WIDE R18, R11.reuse, 0x4, R14 ;  /* 0x000000040b127825 */ /* 0x040fe200078e020e */
[----:B---3--:R2:W-:Y:S04]  /*9f40*/  STG.E desc[UR10][R16.64], R25 ;  /* 0x0000001910007986 */ /* 0x0085e8000c10190a */
[----:B------:R-:W3:Y:S01]  /*9f50*/  LDG.E R27, desc[UR10][R18.64] ;  /* 0x0000000a121b7981 */ /* 0x000ee2000c1e1900 */
[----:B------:R-:W-:-:S04]  /*9f60*/  IMAD.WIDE R8, R11, 0x4, R16 ;  /* 0x000000040b087825 */ /* 0x000fc800078e0210 */
[C---:B------:R-:W-:Y:S01]  /*9f70*/  IMAD.WIDE R20, R11.reuse, 0x4, R18 ;  /* 0x000000040b147825 */ /* 0x040fe200078e0212 */
[----:B---3--:R2:W-:Y:S05]  /*9f80*/  STG.E desc[UR10][R8.64], R27 ;  /* 0x0000001b08007986 */ /* 0x0085ea000c10190a */
[----:B------:R-:W3:Y:S01]  /*9f90*/  LDG.E R21, desc[UR10][R20.64] ;  /* 0x0000000a14157981 */ /* 0x000ee2000c1e1900 */
[----:B------:R-:W-:-:S04]  /*9fa0*/  IMAD.WIDE R22, R11, 0x4, R8 ;  /* 0x000000040b167825 */ /* 0x000fc800078e0208 */
[----:B------:R-:W-:Y:S01]  /*9fb0*/  VIADD R2, R2, 0x4 ;  /* 0x0000000402027836 */ /* 0x000fe20000000000 */
[----:B---3--:R2:W-:Y:S06]  /*9fc0*/  STG.E desc[UR10][R22.64], R21 ;  /* 0x0000001516007986 */ /* 0x0085ec000c10190a */
.L_x_116:
[----:B------:R-:W-:Y:S05]  /*9fd0*/  @!P1 BRA `(.L_x_112) ;  /* 0x0000000000349947 */ /* 0x000fea0003800000 */
[----:B01----:R-:W0:Y:S01]  /*9fe0*/  LDC.64 R14, c[0x0][0x380] ;  /* 0x0000e000ff0e7b82 */ /* 0x003e220000000a00 */
[----:B------:R-:W-:-:S07]  /*9ff0*/  UMOV UR4, URZ ;  /* 0x000000ff00047c82 */ /* 0x000fce0008000000 */
[----:B--2---:R-:W1:Y:S02]  /*a000*/  LDC.64 R16, c[0x0][0x388] ;  /* 0x0000e200ff107b82 */ /* 0x004e640000000a00 */
.L_x_117:
[----:B------:R-:W-:-:S04]  /*a010*/  IMAD R3, R2, R11, R0 ;  /* 0x0000000b02037224 */ /* 0x000fc800078e0200 */
[----:B0--3--:R-:W-:-:S06]  /*a020*/  IMAD.WIDE R8, R3, 0x4, R14 ;  /* 0x0000000403087825 */ /* 0x009fcc00078e020e */
[----:B------:R-:W2:Y:S01]  /*a030*/  LDG.E R9, desc[UR10][R8.64] ;  /* 0x0000000a08097981 */ /* 0x000ea2000c1e1900 */
[----:B------:R-:W-:Y:S01]  /*a040*/  IMAD R13, R7, 0x2, R3 ;  /* 0x00000002070d7824 */ /* 0x000fe200078e0203 */
[----:B------:R-:W-:Y:S01]  /*a050*/  UIADD3 UR4, UPT, UPT, UR4, 0x1, URZ ;  /* 0x0000000104047890 */ /* 0x000fe2000fffe0ff */
[----:B------:R-:W-:Y:S02]  /*a060*/  IADD3 R2, PT, PT, R2, 0x1, RZ ;  /* 0x0000000102027810 */ /* 0x000fe40007ffe0ff */
[----:B-1----:R-:W-:-:S03]  /*a070*/  IMAD.WIDE R12, R13, 0x4, R16 ;  /* 0x000000040d0c7825 */ /* 0x002fc600078e0210 */
[----:B------:R-:W-:Y:S02]  /*a080*/  ISETP.NE.AND P0, PT, R10, UR4, PT ;  /* 0x000000040a007c0c */ /* 0x000fe4000bf05270 */
[----:B--2---:R3:W-:Y:S11]  /*a090*/  STG.E desc[UR10][R12.64], R9 ;  /* 0x000000090c007986 */ /* 0x0047f6000c10190a */
[----:B------:R-:W-:Y:S05]  /*a0a0*/  @P0 BRA `(.L_x_117) ;  /* 0xfffffffc00d80947 */ /* 0x000fea000383ffff */
.L_x_112:
[----:B------:R-:W-:-:S13]  /*a0b0*/  ISETP.GE.AND P0, PT, R4, 0x1, PT ;  /* 0x000000010400780c */ /* 0x000fda0003f06270 */
[----:B------:R-:W-:Y:S05]  /*a0c0*/  @!P0 BRA `(.L_x_118) ;  /* 0x0000000800888947 */ /* 0x000fea0003800000 */
[C---:B------:R-:W-:Y:S01]  /*a0d0*/  VIADD R2, R4.reuse, 0xffffffff ;  /* 0xffffffff04027836 */ /* 0x040fe20000000000 */
[----:B------:R-:W-:Y:S01]  /*a0e0*/  LOP3.LUT R6, R4, 0xf, RZ, 0xc0, !PT ;  /* 0x0000000f04067812 */ /* 0x000fe200078ec0ff */
[----:B-12---:R-:W-:-:S03]  /*a0f0*/  IMAD R3, R5, R11, RZ ;  /* 0x0000000b05037224 */ /* 0x006fc600078e02ff */
[----:B------:R-:W-:Y:S01]  /*a100*/  ISETP.GE.U32.AND P0, PT, R2, 0xf, PT ;  /* 0x0000000f0200780c */ /* 0x000fe20003f06070 */
[----:B------:R-:W-:Y:S01]  /*a110*/  IMAD.MOV.U32 R2, RZ, RZ, RZ ;  /* 0x000000ffff027224 */ /* 0x000fe200078e00ff */
[----:B------:R-:W-:-:S11]  /*a120*/  ISETP.NE.AND P1, PT, R6, RZ, PT ;  /* 0x000000ff0600720c */ /* 0x000fd60003f25270 */
[----:B------:R-:W-:Y:S05]  /*a130*/  @!P0 BRA `(.L_x_119) ;  /* 0x0000000400248947 */ /* 0x000fea0003800000 */
[----:B------:R-:W-:Y:S01]  /*a140*/  LOP3.LUT R2, R4, 0x7ffffff0, RZ, 0xc0, !PT ;  /* 0x7ffffff004027812 */ /* 0x000fe200078ec0ff */
[----:B------:R-:W-:-:S06]  /*a150*/  UMOV UR4, URZ ;  /* 0x000000ff00047c82 */ /* 0x000fcc0008000000 */
.L_x_120:
[----:B---3--:R-:W1:Y:S01]  /*a160*/  LDC.64 R8, c[0x0][0x380] ;  /* 0x0000e000ff087b82 */ /* 0x008e620000000a00 */
[----:B------:R-:W-:-:S07]  /*a170*/  IMAD R10, R3, UR4, R0 ;  /* 0x00000004030a7c24 */ /* 0x000fce000f8e0200 */
[----:B0---4-:R-:W0:Y:S01]  /*a180*/  LDC.64 R12, c[0x0][0x388] ;  /* 0x0000e200ff0c7b82 */ /* 0x011e220000000a00 */
[----:B-1----:R-:W-:-:S05]  /*a190*/  IMAD.WIDE R8, R10, 0x4, R8 ;  /* 0x000000040a087825 */ /* 0x002fca00078e0208 */
[----:B------:R-:W2:Y:S01]  /*a1a0*/  LDG.E R25, desc[UR10][R8.64] ;  /* 0x0000000a08197981 */ /* 0x000ea2000c1e1900 */
[----:B------:R-:W-:-:S04]  /*a1b0*/  IMAD R15, R7, 0x2, R10 ;  /* 0x00000002070f7824 */ /* 0x000fc800078e020a */
[----:B0-----:R-:W-:-:S04]  /*a1c0*/  IMAD.WIDE R12, R15, 0x4, R12 ;  /* 0x000000040f0c7825 */ /* 0x001fc800078e020c */
        /* <DEDUP_REMOVED lines=64> */
.L_x_119:
[----:B------:R-:W-:Y:S05]  /*a5d0*/  @!P1 BRA `(.L_x_118) ;  /* 0x0000000400449947 */ /* 0x000fea0003800000 */
[----:B------:R-:W-:Y:S02]  /*a5e0*/  ISETP.GE.U32.AND P0, PT, R6, 0x8, PT ;  /* 0x000000080600780c */ /* 0x000fe40003f06070 */
[----:B------:R-:W-:-:S04]  /*a5f0*/  LOP3.LUT R10, R4, 0x7, RZ, 0xc0, !PT ;  /* 0x00000007040a7812 */ /* 0x000fc800078ec0ff */
[----:B------:R-:W-:-:S07]  /*a600*/  ISETP.NE.AND P1, PT, R10, RZ, PT ;  /* 0x000000ff0a00720c */ /* 0x000fce0003f25270 */
[----:B------:R-:W-:Y:S06]  /*a610*/  @!P0 BRA `(.L_x_121) ;  /* 0x0000000000948947 */ /* 0x000fec0003800000 */
[----:B---3--:R-:W1:Y:S01]  /*a620*/  LDC.64 R8, c[0x0][0x380] ;  /* 0x0000e000ff087b82 */ /* 0x008e620000000a00 */
[----:B------:R-:W-:-:S07]  /*a630*/  IMAD R6, R2, R3, R0 ;  /* 0x0000000302067224 */ /* 0x000fce00078e0200 */
        /* <DEDUP_REMOVED lines=32> */
[----:B------:R-:W-:Y:S01]  /*a840*/  IMAD.WIDE R12, R3, 0x4, R20 ;  /* 0x00000004030c7825 */ /* 0x000fe200078e0214 */
[----:B------:R-:W-:-:S04]  /*a850*/  IADD3 R2, PT, PT, R2, 0x8, RZ ;  /* 0x0000000802027810 */ /* 0x000fc80007ffe0ff */
[----:B--2---:R1:W-:Y:S03]  /*a860*/  STG.E desc[UR10][R12.64], R23 ;  /* 0x000000170c007986 */ /* 0x0043e6000c10190a */
.L_x_121:
[----:B------:R-:W-:Y:S05]  /*a870*/  @!P1 BRA `(.L_x_118) ;  /* 0x00000000009c9947 */ /* 0x000fea0003800000 */
[----:B------:R-:W-:Y:S02]  /*a880*/  ISETP.GE.U32.AND P0, PT, R10, 0x4, PT ;  /* 0x000000040a00780c */ /* 0x000fe40003f06070 */
[----:B------:R-:W-:-:S04]  /*a890*/  LOP3.LUT R6, R4, 0x3, RZ, 0xc0, !PT ;  /* 0x0000000304067812 */ /* 0x000fc800078ec0ff */
[----:B------:R-:W-:-:S07]  /*a8a0*/  ISETP.NE.AND P1, PT, R6, RZ, PT ;  /* 0x000000ff0600720c */ /* 0x000fce0003f25270 */
[----:B------:R-:W-:Y:S06]  /*a8b0*/  @!P0 BRA `(.L_x_122) ;  /* 0x0000000000548947 */ /* 0x000fec0003800000 */
[----:B---3--:R-:W2:Y:S01]  /*a8c0*/  LDC.64 R8, c[0x0][0x380] ;  /* 0x0000e000ff087b82 */ /* 0x008ea20000000a00 */
[----:B------:R-:W-:-:S07]  /*a8d0*/  IMAD R10, R2, R3, R0 ;  /* 0x00000003020a7224 */ /* 0x000fce00078e0200 */
[----:B01--4-:R-:W0:Y:S01]  /*a8e0*/  LDC.64 R12, c[0x0][0x388] ;  /* 0x0000e200ff0c7b82 */ /* 0x013e220000000a00 */
        /* <DEDUP_REMOVED lines=18> */
.L_x_122:
[----:B------:R-:W-:Y:S05]  /*aa10*/  @!P1 BRA `(.L_x_118) ;  /* 0x0000000000349947 */ /* 0x000fea0003800000 */
[----:B01--4-:R-:W0:Y:S01]  /*aa20*/  LDC.64 R14, c[0x0][0x380] ;  /* 0x0000e000ff0e7b82 */ /* 0x013e220000000a00 */
[----:B------:R-:W-:-:S07]  /*aa30*/  UMOV UR4, URZ ;  /* 0x000000ff00047c82 */ /* 0x000fce0008000000 */
[----:B--2---:R-:W1:Y:S02]  /*aa40*/  LDC.64 R16, c[0x0][0x388] ;  /* 0x0000e200ff107b82 */ /* 0x004e640000000a00 */
.L_x_123:
[----:B------:R-:W-:-:S04]  /*aa50*/  IMAD R10, R3, R2, R0 ;  /* 0x00000002030a7224 */ /* 0x000fc800078e0200 */
[----:B0--3--:R-:W-:-:S06]  /*aa60*/  IMAD.WIDE R8, R10, 0x4, R14 ;  /* 0x000000040a087825 */ /* 0x009fcc00078e020e */
[----:B------:R-:W2:Y:S01]  /*aa70*/  LDG.E R9, desc[UR10][R8.64] ;  /* 0x0000000a08097981 */ /* 0x000ea2000c1e1900 */
[----:B------:R-:W-:Y:S01]  /*aa80*/  IMAD R13, R7, 0x2, R10 ;  /* 0x00000002070d7824 */ /* 0x000fe200078e020a */
[----:B------:R-:W-:Y:S01]  /*aa90*/  UIADD3 UR4, UPT, UPT, UR4, 0x1, URZ ;  /* 0x0000000104047890 */ /* 0x000fe2000fffe0ff */
[----:B------:R-:W-:Y:S02]  /*aaa0*/  VIADD R2, R2, 0x1 ;  /* 0x0000000102027836 */ /* 0x000fe40000000000 */
[----:B-1----:R-:W-:-:S03]  /*aab0*/  IMAD.WIDE R12, R13, 0x4, R16 ;  /* 0x000000040d0c7825 */ /* 0x002fc600078e0210 */
[----:B------:R-:W-:Y:S02]  /*aac0*/  ISETP.NE.AND P0, PT, R6, UR4, PT ;  /* 0x0000000406007c0c */ /* 0x000fe4000bf05270 */
[----:B--2---:R0:W-:Y:S11]  /*aad0*/  STG.E desc[UR10][R12.64], R9 ;  /* 0x000000090c007986 */ /* 0x0041f6000c10190a */
[----:B------:R-:W-:Y:S05]  /*aae0*/  @P0 BRA `(.L_x_123) ;  /* 0xfffffffc00d80947 */ /* 0x000fea000383ffff */
.L_x_118:
[----:B------:R-:W-:-:S04]  /*aaf0*/  VIMNMX R4, PT, PT, R5, R4, PT ;  /* 0x0000000405047248 */ /* 0x000fc80003fe0100 */
[----:B------:R-:W-:-:S13]  /*ab00*/  ISETP.GE.AND P0, PT, R4, 0x2, PT ;  /* 0x000000020400780c */ /* 0x000fda0003f06270 */
[----:B------:R-:W-:Y:S05]  /*ab10*/  @!P0 EXIT ;  /* 0x000000000000894d */ /* 0x000fea0003800000 */
[----:B------:R-:W5:Y:S01]  /*ab20*/  LDCU UR4, c[0x0][0x3a0] ;  /* 0x00007400ff0477ac */ /* 0x000f620008000800 */
[C---:B------:R-:W-:Y:S01]  /*ab30*/  VIADD R2, R11.reuse, 0x7 ;  /* 0x000000070b027836 */ /* 0x040fe20000000000 */
[C---:B01234-:R-:W-:Y:S01]  /*ab40*/  IADD3 R12, PT, PT, R11.reuse, 0xf, RZ ;  /* 0x0000000f0b0c7810 */ /* 0x05ffe20007ffe0ff */
[C---:B------:R-:W-:Y:S02]  /*ab50*/  VIADD R3, R11.reuse, 0xffffffff ;  /* 0xffffffff0b037836 */ /* 0x040fe40000000000 */
[----:B------:R-:W-:Y:S01]  /*ab60*/  VIADD R14, R11, 0xfffffffe ;  /* 0xfffffffe0b0e7836 */ /* 0x000fe20000000000 */
[----:B------:R-:W-:Y:S01]  /*ab70*/  LOP3.LUT R4, R2, 0x7, RZ, 0xc0, !PT ;  /* 0x0000000702047812 */ /* 0x000fe200078ec0ff */
[----:B------:R-:W-:Y:S01]  /*ab80*/  IMAD.SHL.U32 R13, R7, 0x2, RZ ;  /* 0x00000002070d7824 */ /* 0x000fe200078e00ff */
[----:B------:R-:W-:Y:S02]  /*ab90*/  LOP3.LUT R6, R12, 0xf, RZ, 0xc0, !PT ;  /* 0x0000000f0c067812 */ /* 0x000fe400078ec0ff */
[----:B------:R-:W-:Y:S01]  /*aba0*/  LOP3.LUT R11, R2, 0x3, RZ, 0xc0, !PT ;  /* 0x00000003020b7812 */ /* 0x000fe200078ec0ff */
[----:B------:R-:W-:Y:S01]  /*abb0*/  VIADD R2, R4, 0xffffffff ;  /* 0xffffffff04027836 */ /* 0x000fe20000000000 */
[----:B------:R-:W-:-:S02]  /*abc0*/  LOP3.LUT R12, R12, 0x7, RZ, 0xc0, !PT ;  /* 0x000000070c0c7812 */ /* 0x000fc400078ec0ff */
[----:B------:R-:W-:Y:S02]  /*abd0*/  IADD3 R6, PT, PT, R6, -0x1, RZ ;  /* 0xffffffff06067810 */ /* 0x000fe40007ffe0ff */
[----:B-----5:R-:W-:Y:S01]  /*abe0*/  I2FP.F32.S32 R10, UR4 ;  /* 0x00000004000a7c45 */ /* 0x020fe20008201400 */
[----:B------:R-:W-:-:S06]  /*abf0*/  UMOV UR4, URZ ;  /* 0x000000ff00047c82 */ /* 0x000fcc0008000000 */
.L_x_166:
[----:B------:R-:W0:Y:S01]  /*ac00*/  LDCU UR5, c[0x0][0x398] ;  /* 0x00007300ff0577ac */ /* 0x000e220008000800 */
[----:B------:R-:W1:Y:S01]  /*ac10*/  LDCU UR6, c[0x0][0x394] ;  /* 0x00007280ff0677ac */ /* 0x000e620008000800 */
[----:B------:R-:W-:Y:S01]  /*ac20*/  UMOV UR8, UR4 ;  /* 0x0000000400087c82 */ /* 0x000fe20008000000 */
[----:B0-----:R-:W-:Y:S01]  /*ac30*/  IMAD.U32 R15, RZ, RZ, UR5 ;  /* 0x00000005ff0f7e24 */ /* 0x001fe2000f8e00ff */
[----:B------:R-:W-:Y:S02]  /*ac40*/  UIADD3 UR5, UPT, UPT, UR4, 0x1, URZ ;  /* 0x0000000104057890 */ /* 0x000fe4000fffe0ff */
[----:B-1----:R-:W-:Y:S01]  /*ac50*/  UIMAD UR9, UR4, UR6, UR6 ;  /* 0x00000006040972a4 */ /* 0x002fe2000f8e0206 */
[----:B------:R-:W-:Y:S01]  /*ac60*/  BAR.SYNC.DEFER_BLOCKING 0x0 ;  /* 0x0000000000007b1d */ /* 0x000fe20000010000 */
[----:B------:R-:W-:-:S05]  /*ac70*/  ISETP.GE.AND P0, PT, R15, 0x2, PT ;  /* 0x000000020f00780c */ /* 0x000fca0003f06270 */
[----:B------:R-:W-:-:S08]  /*ac80*/  UMOV UR4, UR5 ;  /* 0x0000000500047c82 */ /* 0x000fd00008000000 */
[----:B----4-:R-:W-:Y:S05]  /*ac90*/  @!P0 BRA `(.L_x_124) ;  /* 0x0000000c00c88947 */ /* 0x010fea0003800000 */
[----:B------:R-:W-:-:S05]  /*aca0*/  UMOV UR5, UR4 ;  /* 0x0000000400057c82 */ /* 0x000fca0008000000 */
.L_x_134:
[----:B0-----:R-:W0:Y:S01]  /*acb0*/  LDC R15, c[0x0][0x398] ;  /* 0x0000e600ff0f7b82 */ /* 0x001e220000000800 */
[----:B------:R-:W-:-:S07]  /*acc0*/  UIADD3 UR6, UPT, UPT, UR9, UR5, URZ ;  /* 0x0000000509067290 */ /* 0x000fce000fffe0ff */
[----:B-1----:R-:W1:Y:S01]  /*acd0*/  LDC.64 R4, c[0x0][0x380] ;  /* 0x0000e000ff047b82 */ /* 0x002e620000000a00 */
[----:B0-----:R-:W-:-:S04]  /*ace0*/  IMAD R18, R15, UR6, R0 ;  /* 0x000000060f127c24 */ /* 0x001fc8000f8e0200 */
[----:B-1----:R-:W-:-:S05]  /*acf0*/  IMAD.WIDE R4, R18, 0x4, R4 ;  /* 0x0000000412047825 */ /* 0x002fca00078e0204 */
[----:B------:R-:W2:Y:S01]  /*ad00*/  LDG.E R19, desc[UR10][R4.64] ;  /* 0x0000000a04137981 */ /* 0x000ea2000c1e1900 */
[----:B------:R-:W-:Y:S01]  /*ad10*/  BSSY.RECONVERGENT B0, `(.L_x_125) ;  /* 0x00000e5000007945 */ /* 0x000fe20003800200 */
[----:B--2---:R-:W-:-:S13]  /*ad20*/  ISETP.NE.AND P0, PT, R19, 0x1e, PT ;  /* 0x0000001e1300780c */ /* 0x004fda0003f05270 */
[----:B------:R-:W-:Y:S05]  /*ad30*/  @!P0 BRA `(.L_x_126) ;  /* 0x0000000c00788947 */ /* 0x000fea0003800000 */
[----:B------:R-:W0:Y:S01]  /*ad40*/  LDCU UR6, c[0x0][0x394] ;  /* 0x00007280ff0677ac */ /* 0x000e220008000800 */
[----:B------:R-:W1:Y:S01]  /*ad50*/  LDC.64 R4, c[0x0][0x388] ;  /* 0x0000e200ff047b82 */ /* 0x000e620000000a00 */
[C---:B------:R-:W-:Y:S02]  /*ad60*/  ISETP.NE.AND P0, PT, R0.reuse, RZ, PT ;  /* 0x000000ff0000720c */ /* 0x040fe40003f05270 */
[----:B------:R-:W-:-:S05]  /*ad70*/  ISETP.NE.AND P1, PT, R0, R3, PT ;  /* 0x000000030000720c */ /* 0x000fca0003f25270 */
[----:B------:R-:W2:Y:S08]  /*ad80*/  LDC R20, c[0x0][0x3a0] ;  /* 0x0000e800ff147b82 */ /* 0x000eb00000000800 */
[----:B------:R-:W3:Y:S01]  /*ad90*/  @P0 LDC R25, c[0x0][0x39c] ;  /* 0x0000e700ff190b82 */ /* 0x000ee20000000800 */
[----:B0-----:R-:W-:-:S04]  /*ada0*/  UIMAD UR6, UR8, UR6, UR5 ;  /* 0x00000006080672a4 */ /* 0x001fc8000f8e0205 */
[----:B------:R-:W-:-:S03]  /*adb0*/  UIADD3 UR6, UPT, UPT, UR6, -0x1, URZ ;  /* 0xffffffff06067890 */ /* 0x000fc6000fffe0ff */
[----:B------:R-:W0:Y:S03]  /*adc0*/  @P1 LDC R26, c[0x0][0x39c] ;  /* 0x0000e700ff1a1b82 */ /* 0x000e260000000800 */
[C---:B------:R-:W-:Y:S02]  /*add0*/  IMAD R8, R15.reuse, UR6, R0 ;  /* 0x000000060f087c24 */ /* 0x040fe4000f8e0200 */
[----:B------:R-:W-:Y:S02]  /*ade0*/  IMAD R9, R15, UR6, R13 ;  /* 0x000000060f097c24 */ /* 0x000fe4000f8e020d */
[----:B------:R-:W-:Y:S02]  /*adf0*/  IMAD R17, R7, 0x2, R8 ;  /* 0x0000000207117824 */ /* 0x000fe400078e0208 */
[----:B-1----:R-:W-:-:S04]  /*ae00*/  IMAD.WIDE R8, R9, 0x4, R4 ;  /* 0x0000000409087825 */ /* 0x002fc800078e0204 */
[----:B------:R-:W-:Y:S01]  /*ae10*/  IMAD.WIDE R16, R17, 0x4, R4 ;  /* 0x0000000411107825 */ /* 0x000fe200078e0204 */
[----:B------:R-:W2:Y:S04]  /*ae20*/  LDG.E R27, desc[UR10][R8.64] ;  /* 0x0000000a081b7981 */ /* 0x000ea8000c1e1900 */
[----:B------:R-:W4:Y:S04]  /*ae30*/  LDG.E R21, desc[UR10][R16.64] ;  /* 0x0000000a10157981 */ /* 0x000f28000c1e1900 */
[----:B------:R-:W3:Y:S04]  /*ae40*/  @P0 LDG.E R22, desc[UR10][R16.64+-0x4] ;  /* 0xfffffc0a10160981 */ /* 0x000ee8000c1e1900 */
[----:B------:R-:W0:Y:S01]  /*ae50*/  @P1 LDG.E R23, desc[UR10][R16.64+0x4] ;  /* 0x0000040a10171981 */ /* 0x000e22000c1e1900 */
[----:B------:R-:W-:Y:S01]  /*ae60*/  ISETP.GE.U32.AND P2, PT, R14, 0xf, PT ;  /* 0x0000000f0e00780c */ /* 0x000fe20003f46070 */
[----:B--2---:R-:W-:Y:S01]  /*ae70*/  IMAD.IADD R27, R27, 0x1, R20 ;  /* 0x000000011b1b7824 */ /* 0x004fe200078e0214 */
[----:B----4-:R-:W-:Y:S01]  /*ae80*/  I2FP.F32.U32 R21, R21 ;  /* 0x0000001500157245 */ /* 0x010fe20000201000 */
[----:B---3--:R-:W-:Y:S01]  /*ae90*/  @P0 IMAD.IADD R24, R22, 0x1, R25 ;  /* 0x0000000116180824 */ /* 0x008fe200078e0219 */
[----:B0-----:R-:W-:-:S03]  /*aea0*/  @P1 IADD3 R25, PT, PT, R23, R26, RZ ;  /* 0x0000001a17191210 */ /* 0x001fc60007ffe0ff */
[--C-:B------:R-:W-:Y:S01]  /*aeb0*/  IMAD.MOV.U32 R22, RZ, RZ, R21.reuse ;  /* 0x000000ffff167224 */ /* 0x100fe200078e0015 */
[----:B------:R-:W-:Y:S01]  /*aec0*/  @P0 I2FP.F32.U32 R22, R24 ;  /* 0x0000001800160245 */ /* 0x000fe20000201000 */
[----:B------:R-:W-:Y:S01]  /*aed0*/  IMAD.MOV.U32 R23, RZ, RZ, R21 ;  /* 0x000000ffff177224 */ /* 0x000fe200078e0015 */
[----:B------:R-:W-:Y:S01]  /*aee0*/  @P1 I2FP.F32.U32 R23, R25 ;  /* 0x0000001900171245 */ /* 0x000fe20000201000 */
[----:B------:R-:W-:Y:S01]  /*aef0*/  IMAD.MOV.U32 R25, RZ, RZ, 0x1 ;  /* 0x00000001ff197424 */ /* 0x000fe200078e00ff */
[----:B------:R-:W-:Y:S01]  /*af00*/  I2FP.F32.U32 R24, R27 ;  /* 0x0000001b00187245 */ /* 0x000fe20000201000 */
[----:B------:R-:W-:Y:S06]  /*af10*/  @!P2 BRA `(.L_x_127) ;  /* 0x000000040060a947 */ /* 0x000fec0003800000 */
[----:B------:R-:W-:-:S07]  /*af20*/  HFMA2 R27, -RZ, RZ, 0, 5.9604644775390625e-08 ;  /* 0x00000001ff1b7431 */ /* 0x000fce00000001ff */
.L_x_128:
        /* <DEDUP_REMOVED lines=9> */
[----:B------:R-:W5:Y:S01]  /*afc0*/  LDG.E R32, desc[UR10][R16.64+0x3c] ;  /* 0x00003c0a10207981 */ /* 0x000f62000c1e1900 */
[----:B--2---:R-:W-:-:S05]  /*afd0*/  IMAD.IADD R29, R29, 0x1, R20 ;  /* 0x000000011d1d7824 */ /* 0x004fca00078e0214 */
[----:B------:R-:W-:Y:S01]  /*afe0*/  I2FP.F32.U32 R33, R29 ;  /* 0x0000001d00217245 */ /* 0x000fe20000201000 */
[--C-:B---3--:R-:W-:Y:S01]  /*aff0*/  IMAD.IADD R30, R30, 0x1, R20.reuse ;  /* 0x000000011e1e7824 */ /* 0x108fe200078e0214 */
[----:B------:R-:W2:Y:S02]  /*b000*/  LDG.E R29, desc[UR10][R16.64+0x20] ;  /* 0x0000200a101d7981 */ /* 0x000ea4000c1e1900 */
[----:B------:R-:W-:Y:S02]  /*b010*/  FSETP.GT.AND P0, PT, R24, R33, PT ;  /* 0x000000211800720b */ /* 0x000fe40003f04000 */
[----:B------:R-:W-:Y:S02]  /*b020*/  I2FP.F32.U32 R30, R30 ;  /* 0x0000001e001e7245 */ /* 0x000fe40000201000 */
[----:B------:R-:W-:Y:S01]  /*b030*/  FSEL R24, R33, R24, P0 ;  /* 0x0000001821187208 */ /* 0x000fe20000000000 */
[----:B----4-:R-:W-:Y:S01]  /*b040*/  IMAD.IADD R35, R35, 0x1, R20 ;  /* 0x0000000123237824 */ /* 0x010fe200078e0214 */
[----:B------:R-:W3:Y:S02]  /*b050*/  LDG.E R33, desc[UR10][R16.64+0x24] ;  /* 0x0000240a10217981 */ /* 0x000ee4000c1e1900 */
[----:B------:R-:W-:-:S04]  /*b060*/  FSETP.GT.AND P0, PT, R24, R30, PT ;  /* 0x0000001e1800720b */ /* 0x000fc80003f04000 */
[----:B------:R-:W-:Y:S02]  /*b070*/  FSEL R24, R30, R24, P0 ;  /* 0x000000181e187208 */ /* 0x000fe40000000000 */
[----:B------:R-:W-:Y:S01]  /*b080*/  I2FP.F32.U32 R30, R35 ;  /* 0x00000023001e7245 */ /* 0x000fe20000201000 */
[----:B-----5:R-:W-:Y:S01]  /*b090*/  IMAD.IADD R28, R28, 0x1, R20 ;  /* 0x000000011c1c7824 */ /* 0x020fe200078e0214 */
[----:B------:R-:W4:Y:S02]  /*b0a0*/  LDG.E R35, desc[UR10][R16.64+0x28] ;  /* 0x0000280a10237981 */ /* 0x000f24000c1e1900 */
        /* <DEDUP_REMOVED lines=17> */
[----:B------:R-:W-:-:S05]  /*b1c0*/  IMAD.IADD R25, R25, 0x1, R20 ;  /* 0x0000000119197824 */ /* 0x000fca00078e0214 */
[----:B------:R-:W-:Y:S01]  /*b1d0*/  I2FP.F32.U32 R25, R25 ;  /* 0x0000001900197245 */ /* 0x000fe20000201000 */
[----:B------:R-:W-:-:S03]  /*b1e0*/  IMAD.IADD R31, R31, 0x1, R20 ;  /* 0x000000011f1f7824 */ /* 0x000fc600078e0214 */
[----:B------:R-:W-:-:S04]  /*b1f0*/  FSETP.GT.AND P0, PT, R30, R25, PT ;  /* 0x000000191e00720b */ /* 0x000fc80003f04000 */
[----:B------:R-:W-:Y:S02]  /*b200*/  FSEL R25, R25, R30, P0 ;  /* 0x0000001e19197208 */ /* 0x000fe40000000000 */
[----:B------:R-:W-:-:S04]  /*b210*/  I2FP.F32.U32 R30, R31 ;  /* 0x0000001f001e7245 */ /* 0x000fc80000201000 */
[----:B------:R-:W-:-:S04]  /*b220*/  FSETP.GT.AND P0, PT, R25, R30, PT ;  /* 0x0000001e1900720b */ /* 0x000fc80003f04000 */
[----:B------:R-:W-:Y:S01]  /*b230*/  FSEL R25, R30, R25, P0 ;  /* 0x000000191e197208 */ /* 0x000fe20000000000 */
[--C-:B------:R-:W-:Y:S02]  /*b240*/  IMAD.IADD R32, R32, 0x1, R20.reuse ;  /* 0x0000000120207824 */ /* 0x100fe400078e0214 */
[----:B--2---:R-:W-:-:S05]  /*b250*/  IMAD.IADD R29, R29, 0x1, R20 ;  /* 0x000000011d1d7824 */ /* 0x004fca00078e0214 */
[----:B------:R-:W-:Y:S02]  /*b260*/  I2FP.F32.U32 R30, R29 ;  /* 0x0000001d001e7245 */ /* 0x000fe40000201000 */
[----:B---3--:R-:W-:Y:S02]  /*b270*/  IADD3 R33, PT, PT, R33, R20, RZ ;  /* 0x0000001421217210 */ /* 0x008fe40007ffe0ff */
[----:B------:R-:W-:Y:S02]  /*b280*/  FSETP.GT.AND P0, PT, R25, R30, PT ;  /* 0x0000001e1900720b */ /* 0x000fe40003f04000 */
[----:B0-----:R-:W-:Y:S02]  /*b290*/  I2FP.F32.U32 R16, R33 ;  /* 0x0000002100107245 */ /* 0x001fe40000201000 */
[----:B------:R-:W-:Y:S01]  /*b2a0*/  FSEL R25, R30, R25, P0 ;  /* 0x000000191e197208 */ /* 0x000fe20000000000 */
[----:B----4-:R-:W-:-:S03]  /*b2b0*/  IMAD.IADD R35, R35, 0x1, R20 ;  /* 0x0000000123237824 */ /* 0x010fc600078e0214 */
[----:B------:R-:W-:-:S04]  /*b2c0*/  FSETP.GT.AND P0, PT, R25, R16, PT ;  /* 0x000000101900720b */ /* 0x000fc80003f04000 */
[----:B------:R-:W-:Y:S02]  /*b2d0*/  FSEL R16, R16, R25, P0 ;  /* 0x0000001910107208 */ /* 0x000fe40000000000 */
[----:B------:R-:W-:Y:S01]  /*b2e0*/  I2FP.F32.U32 R35, R35 ;  /* 0x0000002300237245 */ /* 0x000fe20000201000 */
[----:B-----5:R-:W-:-:S03]  /*b2f0*/  IMAD.IADD R24, R24, 0x1, R20 ;  /* 0x0000000118187824 */ /* 0x020fc600078e0214 */
[----:B------:R-:W-:Y:S02]  /*b300*/  FSETP.GT.AND P0, PT, R16, R35, PT ;  /* 0x000000231000720b */ /* 0x000fe40003f04000 */
[----:B------:R-:W-:Y:S02]  /*b310*/  I2FP.F32.U32 R17, R24 ;  /* 0x0000001800117245 */ /* 0x000fe40000201000 */
[----:B------:R-:W-:-:S04]  /*b320*/  FSEL R16, R35, R16, P0 ;  /* 0x0000001023107208 */ /* 0x000fc80000000000 */
[----:B------:R-:W-:Y:S01]  /*b330*/  FSETP.GT.AND P0, PT, R16, R17, PT ;  /* 0x000000111000720b */ /* 0x000fe20003f04000 */
[----:B------:R-:W-:-:S03]  /*b340*/  IMAD.IADD R26, R26, 0x1, R20 ;  /* 0x000000011a1a7824 */ /* 0x000fc600078e0214 */
[----:B------:R-:W-:Y:S02]  /*b350*/  FSEL R16, R17, R16, P0 ;  /* 0x0000001011107208 */ /* 0x000fe40000000000 */
[----:B------:R-:W-:Y:S01]  /*b360*/  I2FP.F32.U32 R17, R26 ;  /* 0x0000001a00117245 */ /* 0x000fe20000201000 */
[----:B------:R-:W-:-:S03]  /*b370*/  IMAD.IADD R37, R37, 0x1, R20 ;  /* 0x0000000125257824 */ /* 0x000fc600078e0214 */
[----:B------:R-:W-:-:S04]  /*b380*/  FSETP.GT.AND P0, PT, R16, R17, PT ;  /* 0x000000111000720b */ /* 0x000fc80003f04000 */
[----:B------:R-:W-:Y:S02]  /*b390*/  FSEL R16, R17, R16, P0 ;  /* 0x0000001011107208 */ /* 0x000fe40000000000 */
[----:B------:R-:W-:Y:S01]  /*b3a0*/  I2FP.F32.U32 R37, R37 ;  /* 0x0000002500257245 */ /* 0x000fe20000201000 */
[----:B------:R-:W-:Y:S01]  /*b3b0*/  VIADD R24, R27, 0xf ;  /* 0x0000000f1b187836 */ /* 0x000fe20000000000 */
[----:B------:R-:W-:Y:S02]  /*b3c0*/  IADD3 R28, PT, PT, R28, R20, RZ ;  /* 0x000000141c1c7210 */ /* 0x000fe40007ffe0ff */
[----:B------:R-:W-:Y:S02]  /*b3d0*/  FSETP.GT.AND P0, PT, R16, R37, PT ;  /* 0x000000251000720b */ /* 0x000fe40003f04000 */
[----:B------:R-:W-:Y:S02]  /*b3e0*/  LOP3.LUT R25, R3, 0xfffffff0, RZ, 0xc0, !PT ;  /* 0xfffffff003197812 */ /* 0x000fe400078ec0ff */
[----:B------:R-:W-:-:S02]  /*b3f0*/  I2FP.F32.U32 R17, R28 ;  /* 0x0000001c00117245 */ /* 0x000fc40000201000 */
[----:B------:R-:W-:Y:S02]  /*b400*/  FSEL R16, R37, R16, P0 ;  /* 0x0000001025107208 */ /* 0x000fe40000000000 */
[----:B------:R-:W-:Y:S02]  /*b410*/  ISETP.NE.AND P1, PT, R24, R25, PT ;  /* 0x000000191800720c */ /* 0x000fe40003f25270 */
[----:B------:R-:W-:-:S04]  /*b420*/  FSETP.GT.AND P0, PT, R16, R17, PT ;  /* 0x000000111000720b */ /* 0x000fc80003f04000 */
[----:B------:R-:W-:Y:S02]  /*b430*/  FSEL R16, R17, R16, P0 ;  /* 0x0000001011107208 */ /* 0x000fe40000000000 */
[----:B------:R-:W-:Y:S01]  /*b440*/  I2FP.F32.U32 R17, R32 ;  /* 0x0000002000117245 */ /* 0x000fe20000201000 */
[----:B------:R-:W-:-:S03]  /*b450*/  VIADD R25, R27, 0x10 ;  /* 0x000000101b197836 */ /* 0x000fc60000000000 */
[----:B------:R-:W-:Y:S01]  /*b460*/  FSETP.GT.AND P0, PT, R16, R17, PT ;  /* 0x000000111000720b */ /* 0x000fe20003f04000 */
[----:B------:R-:W-:-:S03]  /*b470*/  IMAD.MOV.U32 R27, RZ, RZ, R25 ;  /* 0x000000ffff1b7224 */ /* 0x000fc600078e0019 */
[----:B------:R-:W-:Y:S01]  /*b480*/  FSEL R24, R17, R16, P0 ;  /* 0x0000001011187208 */ /* 0x000fe20000000000 */
[----:B------:R-:W-:Y:S08]  /*b490*/  @P1 BRA `(.L_x_128) ;  /* 0xfffffff800a41947 */ /* 0x000ff0000383ffff */
.L_x_127:
        /* <DEDUP_REMOVED lines=14> */
[----:B------:R-:W-:Y:S01]  /*b580*/  VIADD R25, R25, 0x8 ;  /* 0x0000000819197836 */ /* 0x000fe20000000000 */
[----:B--2---:R-:W-:-:S04]  /*b590*/  IADD3 R26, PT, PT, R26, R20, RZ ;  /* 0x000000141a1a7210 */ /* 0x004fc80007ffe0ff */
[----:B------:R-:W-:Y:S01]  /*b5a0*/  I2FP.F32.U32 R26, R26 ;  /* 0x0000001a001a7245 */ /* 0x000fe20000201000 */
[----:B---3--:R-:W-:-:S03]  /*b5b0*/  IMAD.IADD R28, R28, 0x1, R20 ;  /* 0x000000011c1c7824 */ /* 0x008fc600078e0214 */
[----:B------:R-:W-:Y:S01]  /*b5c0*/  FSETP.GT.AND P1, PT, R24, R26, PT ;  /* 0x0000001a1800720b */ /* 0x000fe20003f24000 */
[--C-:B----4-:R-:W-:Y:S01]  /*b5d0*/  IMAD.IADD R35, R35, 0x1, R20.reuse ;  /* 0x0000000123237824 */ /* 0x110fe200078e0214 */
[----:B------:R-:W-:Y:S02]  /*b5e0*/  I2FP.F32.U32 R28, R28 ;  /* 0x0000001c001c7245 */ /* 0x000fe40000201000 */
[----:B------:R-:W-:Y:S01]  /*b5f0*/  FSEL R24, R26, R24, P1 ;  /* 0x000000181a187208 */ /* 0x000fe20000800000 */
[--C-:B-----5:R-:W-:Y:S01]  /*b600*/  IMAD.IADD R33, R33, 0x1, R20.reuse ;  /* 0x0000000121217824 */ /* 0x120fe200078e0214 */
[----:B------:R-:W-:Y:S02]  /*b610*/  I2FP.F32.U32 R35, R35 ;  /* 0x0000002300237245 */ /* 0x000fe40000201000 */
[----:B------:R-:W-:Y:S01]  /*b620*/  FSETP.GT.AND P1, PT, R24, R28, PT ;  /* 0x0000001c1800720b */ /* 0x000fe20003f24000 */
[----:B------:R-:W-:Y:S01]  /*b630*/  IMAD.IADD R31, R31, 0x1, R20 ;  /* 0x000000011f1f7824 */ /* 0x000fe200078e0214 */
[----:B------:R-:W-:-:S02]  /*b640*/  I2FP.F32.U32 R33, R33 ;  /* 0x0000002100217245 */ /* 0x000fc40000201000 */
[----:B------:R-:W-:Y:S02]  /*b650*/  FSEL R24, R28, R24, P1 ;  /* 0x000000181c187208 */ /* 0x000fe40000800000 */
[----:B------:R-:W-:Y:S02]  /*b660*/  I2FP.F32.U32 R31, R31 ;  /* 0x0000001f001f7245 */ /* 0x000fe40000201000 */
[----:B------:R-:W-:Y:S01]  /*b670*/  FSETP.GT.AND P1, PT, R24, R35, PT ;  /* 0x000000231800720b */ /* 0x000fe20003f24000 */
[--C-:B------:R-:W-:Y:S01]  /*b680*/  IMAD.IADD R27, R27, 0x1, R20.reuse ;  /* 0x000000011b1b7824 */ /* 0x100fe200078e0214 */
[----:B------:R-:W-:Y:S02]  /*b690*/  IADD3 R29, PT, PT, R29, R20, RZ ;  /* 0x000000141d1d7210 */ /* 0x000fe40007ffe0ff */
[----:B------:R-:W-:Y:S01]  /*b6a0*/  FSEL R24, R35, R24, P1 ;  /* 0x0000001823187208 */ /* 0x000fe20000800000 */
[----:B------:R-:W-:Y:S01]  /*b6b0*/  IMAD.IADD R37, R37, 0x1, R20 ;  /* 0x0000000125257824 */ /* 0x000fe200078e0214 */
[----:B------:R-:W-:-:S02]  /*b6c0*/  I2FP.F32.U32 R29, R29 ;  /* 0x0000001d001d7245 */ /* 0x000fc40000201000 */
[----:B------:R-:W-:Y:S02]  /*b6d0*/  FSETP.GT.AND P1, PT, R24, R33, PT ;  /* 0x000000211800720b */ /* 0x000fe40003f24000 */
[----:B------:R-:W-:Y:S02]  /*b6e0*/  I2FP.F32.U32 R27, R27 ;  /* 0x0000001b001b7245 */ /* 0x000fe40000201000 */
        /* <DEDUP_REMOVED lines=10> */
.L_x_130:
        /* <DEDUP_REMOVED lines=26> */
.L_x_131:
        /* <DEDUP_REMOVED lines=12> */
[----:B--2---:R-:W-:-:S04]  /*b9f0*/  IADD3 R17, PT, PT, R17, R20, RZ ;  /* 0x0000001411117210 */ /* 0x004fc80007ffe0ff */
[----:B------:R-:W-:-:S04]  /*ba00*/  I2FP.F32.U32 R17, R17 ;  /* 0x0000001100117245 */ /* 0x000fc80000201000 */
[----:B------:R-:W-:Y:S01]  /*ba10*/  FSETP.GT.AND P0, PT, R24, R17, PT ;  /* 0x000000111800720b */ /* 0x000fe20003f04000 */
[----:B---3--:R-:W-:-:S03]  /*ba20*/  @P1 IMAD.IADD R25, R25, 0x1, R20 ;  /* 0x0000000119191824 */ /* 0x008fc600078e0214 */
[----:B------:R-:W-:Y:S02]  /*ba30*/  FSEL R24, R17, R24, P0 ;  /* 0x0000001811187208 */ /* 0x000fe40000000000 */
[----:B------:R-:W-:-:S04]  /*ba40*/  @P1 I2FP.F32.U32 R25, R25 ;  /* 0x0000001900191245 */ /* 0x000fc80000201000 */
[----:B------:R-:W-:-:S04]  /*ba50*/  @P1 FSETP.GT.AND P0, PT, R24, R25, PT ;  /* 0x000000191800120b */ /* 0x000fc80003f04000 */
[----:B------:R-:W-:-:S09]  /*ba60*/  @P1 FSEL R24, R25, R24, P0 ;  /* 0x0000001819181208 */ /* 0x000fd20000000000 */
.L_x_129:
        /* <DEDUP_REMOVED lines=11> */
.L_x_126:
[----:B------:R-:W0:Y:S01]  /*bb20*/  LDC.64 R4, c[0x0][0x388] ;  /* 0x0000e200ff047b82 */ /* 0x000e220000000a00 */
[----:B------:R-:W-:-:S04]  /*bb30*/  IMAD.IADD R9, R13, 0x1, R18 ;  /* 0x000000010d097824 */ /* 0x000fc800078e0212 */
[----:B0-----:R-:W-:-:S05]  /*bb40*/  IMAD.WIDE R4, R9, 0x4, R4 ;  /* 0x0000000409047825 */ /* 0x001fca00078e0204 */
[----:B------:R0:W-:Y:S02]  /*bb50*/  STG.E desc[UR10][R4.64], RZ ;  /* 0x000000ff04007986 */ /* 0x0001e4000c10190a */
.L_x_132:
[----:B------:R-:W-:Y:S05]  /*bb60*/  BSYNC.RECONVERGENT B0 ;  /* 0x0000000000007941 */ /* 0x000fea0003800200 */
.L_x_125:
[----:B------:R-:W2:Y:S01]  /*bb70*/  LDCU UR6, c[0x0][0x394] ;  /* 0x00007280ff0677ac */ /* 0x000ea20008000800 */
[----:B------:R-:W-:-:S04]  /*bb80*/  UIADD3 UR5, UPT, UPT, UR5, 0x1, URZ ;  /* 0x0000000105057890 */ /* 0x000fc8000fffe0ff */
[----:B--2---:R-:W-:-:S09]  /*bb90*/  UISETP.NE.AND UP0, UPT, UR5, UR6, UPT ;  /* 0x000000060500728c */ /* 0x004fd2000bf05270 */
[----:B------:R-:W-:Y:S05]  /*bba0*/  BRA.U !UP0, `(.L_x_133) ;  /* 0x0000000908847547 */ /* 0x000fea000b800000 */
[----:B------:R-:W-:Y:S05]  /*bbb0*/  BRA `(.L_x_134) ;  /* 0xfffffff0003c7947 */ /* 0x000fea000383ffff */
.L_x_124:
[----:B------:R-:W-:-:S04]  /*bbc0*/  UIADD3 UR5, UPT, UPT, UR8, -UR6, URZ ;  /* 0x8000000608057290 */ /* 0x000fc8000fffe0ff */
[----:B------:R-:W-:-:S04]  /*bbd0*/  ULOP3.LUT UR5, UR5, 0x1, URZ, 0xc0, !UPT ;  /* 0x0000000105057892 */ /* 0x000fc8000f8ec0ff */
[----:B------:R-:W-:-:S03]  /*bbe0*/  UISETP.NE.U32.AND UP0, UPT, UR5, 0x1, UPT ;  /* 0x000000010500788c */ /* 0x000fc6000bf05070 */
[----:B------:R-:W-:-:S06]  /*bbf0*/  UMOV UR5, UR4 ;  /* 0x0000000400057c82 */ /* 0x000fcc0008000000 */
[----:B------:R-:W-:Y:S05]  /*bc00*/  BRA.U !UP0, `(.L_x_135) ;  /* 0x0000000108c87547 */ /* 0x000fea000b800000 */
[----:B------:R-:W0:Y:S01]  /*bc10*/  LDC.64 R4, c[0x0][0x380] ;  /* 0x0000e000ff047b82 */ /* 0x000e220000000a00 */
[----:B------:R-:W-:-:S06]  /*bc20*/  UIADD3 UR5, UPT, UPT, UR4, UR9, URZ ;  /* 0x0000000904057290 */ /* 0x000fcc000fffe0ff */
[----:B------:R-:W-:-:S04]  /*bc30*/  IMAD R8, R15, UR5, R0 ;  /* 0x000000050f087c24 */ /* 0x000fc8000f8e0200 */
[----:B0-----:R-:W-:-:S05]  /*bc40*/  IMAD.WIDE R4, R8, 0x4, R4 ;  /* 0x0000000408047825 */ /* 0x001fca00078e0204 */
[----:B------:R-:W2:Y:S01]  /*bc50*/  LDG.E R24, desc[UR10][R4.64] ;  /* 0x0000000a04187981 */ /* 0x000ea2000c1e1900 */
[----:B------:R-:W-:Y:S01]  /*bc60*/  BSSY.RECONVERGENT B0, `(.L_x_136) ;  /* 0x000002b000007945 */ /* 0x000fe20003800200 */
[----:B--2---:R-:W-:-:S13]  /*bc70*/  ISETP.NE.AND P0, PT, R24, 0x1e, PT ;  /* 0x0000001e1800780c */ /* 0x004fda0003f05270 */
[----:B------:R-:W-:Y:S05]  /*bc80*/  @!P0 BRA `(.L_x_137) ;  /* 0x0000000000908947 */ /* 0x000fea0003800000 */
[----:B------:R-:W0:Y:S01]  /*bc90*/  LDC.64 R4, c[0x0][0x388] ;  /* 0x0000e200ff047b82 */ /* 0x000e220000000a00 */
[----:B------:R-:W-:Y:S01]  /*bca0*/  UIMAD UR5, UR8, UR6, UR8 ;  /* 0x00000006080572a4 */ /* 0x000fe2000f8e0208 */
[C---:B------:R-:W-:Y:S02]  /*bcb0*/  ISETP.NE.AND P0, PT, R0.reuse, RZ, PT ;  /* 0x000000ff0000720c */ /* 0x040fe40003f05270 */
[----:B------:R-:W-:-:S03]  /*bcc0*/  ISETP.NE.AND P1, PT, R0, R3, PT ;  /* 0x000000030000720c */ /* 0x000fc60003f25270 */
[C---:B------:R-:W-:Y:S02]  /*bcd0*/  IMAD R16, R15.reuse, UR5, R0 ;  /* 0x000000050f107c24 */ /* 0x040fe4000f8e0200 */
[----:B------:R-:W-:Y:S02]  /*bce0*/  IMAD R19, R15, UR5, R13 ;  /* 0x000000050f137c24 */ /* 0x000fe4000f8e020d */
[----:B------:R-:W-:Y:S01]  /*bcf0*/  IMAD.IADD R17, R13, 0x1, R16 ;  /* 0x000000010d117824 */ /* 0x000fe200078e0210 */
[----:B------:R-:W1:Y:S03]  /*bd00*/  LDCU UR5, c[0x0][0x3a0] ;  /* 0x00007400ff0577ac */ /* 0x000e660008000800 */
        /* <DEDUP_REMOVED lines=8> */
[----:B0-----:R-:W-:-:S02]  /*bd90*/  I2FP.F32.U32 R16, R24 ;  /* 0x0000001800107245 */ /* 0x001fc40000201000 */
[----:B----4-:R-:W-:Y:S02]  /*bda0*/  I2FP.F32.U32 R26, R9 ;  /* 0x00000009001a7245 */ /* 0x010fe40000201000 */
[----:B--2---:R-:W-:-:S03]  /*bdb0*/  @P0 IADD3 R20, PT, PT, R20, R23, RZ ;  /* 0x0000001714140210 */ /* 0x004fc60007ffe0ff */
[----:B------:R-:W-:Y:S02]  /*bdc0*/  IMAD.MOV.U32 R9, RZ, RZ, R26 ;  /* 0x000000ffff097224 */ /* 0x000fe400078e001a */
        /* <DEDUP_REMOVED lines=8> */
[----:B------:R-:W-:Y:S01]  /*be50*/  FADD R16, R9, R16 ;  /* 0x0000001009107221 */ /* 0x000fe20000000000 */
[----:B------:R-:W-:-:S03]  /*be60*/  IADD3 R9, PT, PT, R13, R8, RZ ;  /* 0x000000080d097210 */ /* 0x000fc60007ffe0ff */
[----:B------:R-:W-:Y:S02]  /*be70*/  FADD R23, -R23, R16 ;  /* 0x0000001017177221 */ /* 0x000fe40000000100 */
[----:B------:R-:W-:-:S04]  /*be80*/  IMAD.WIDE R4, R9, 0x4, R4 ;  /* 0x0000000409047825 */ /* 0x000fc800078e0204 */
[----:B------:R-:W-:-:S06]  /*be90*/  FADD R23, R10, R23 ;  /* 0x000000170a177221 */ /* 0x000fcc0000000000 */
[----:B------:R-:W0:Y:S02]  /*bea0*/  F2I.U32.TRUNC.NTZ R23, R23 ;  /* 0x0000001700177305 */ /* 0x000e24000020f000 */
[----:B0-----:R1:W-:Y:S01]  /*beb0*/  STG.E desc[UR10][R4.64], R23 ;  /* 0x0000001704007986 */ /* 0x0013e2000c10190a */
[----:B------:R-:W-:Y:S05]  /*bec0*/  BRA `(.L_x_138) ;  /* 0x0000000000107947 */ /* 0x000fea0003800000 */
.L_x_137:
[----:B------:R-:W0:Y:S01]  /*bed0*/  LDC.64 R4, c[0x0][0x388] ;  /* 0x0000e200ff047b82 */ /* 0x000e220000000a00 */
[----:B------:R-:W-:-:S04]  /*bee0*/  IMAD.IADD R9, R13, 0x1, R8 ;  /* 0x000000010d097824 */ /* 0x000fc800078e0208 */
[----:B0-----:R-:W-:-:S05]  /*bef0*/  IMAD.WIDE R4, R9, 0x4, R4 ;  /* 0x0000000409047825 */ /* 0x001fca00078e0204 */
[----:B------:R0:W-:Y:S02]  /*bf00*/  STG.E desc[UR10][R4.64], RZ ;  /* 0x000000ff04007986 */ /* 0x0001e4000c10190a */
.L_x_138:
[----:B------:R-:W-:Y:S05]  /*bf10*/  BSYNC.RECONVERGENT B0 ;  /* 0x0000000000007941 */ /* 0x000fea0003800200 */
.L_x_136:
[----:B------:R-:W-:-:S12]  /*bf20*/  UIADD3 UR5, UPT, UPT, UR8, 0x2, URZ ;  /* 0x0000000208057890 */ /* 0x000fd8000fffe0ff */
.L_x_135:
[----:B------:R-:W2:Y:S01]  /*bf30*/  LDC R22, c[0x0][0x398] ;  /* 0x0000e600ff167b82 */ /* 0x000ea20000000800 */
[----:B------:R-:W-:Y:S01]  /*bf40*/  UIADD3 UR13, UPT, UPT, UR6, -0x2, URZ ;  /* 0xfffffffe060d7890 */ /* 0x000fe2000fffe0ff */
[----:B------:R-:W3:Y:S03]  /*bf50*/  LDCU.64 UR20, c[0x0][0x388] ;  /* 0x00007100ff1477ac */ /* 0x000ee60008000a00 */
[----:B------:R-:W-:-:S03]  /*bf60*/  UISETP.NE.AND UP0, UPT, UR13, UR8, UPT ;  /* 0x000000080d00728c */ /* 0x000fc6000bf05270 */
[----:B------:R-:W4:Y:S01]  /*bf70*/  LDC.64 R8, c[0x0][0x380] ;  /* 0x0000e000ff087b82 */ /* 0x000f220000000a00 */
[----:B------:R-:W0:Y:S01]  /*bf80*/  LDCU UR18, c[0x0][0x3a0] ;  /* 0x00007400ff1277ac */ /* 0x000e220008000800 */
[----:B------:R-:W0:Y:S04]  /*bf90*/  LDCU UR12, c[0x0][0x394] ;  /* 0x00007280ff0c77ac */ /* 0x000e280008000800 */
[----:B------:R-:W-:Y:S05]  /*bfa0*/  BRA.U !UP0, `(.L_x_133) ;  /* 0x0000000508847547 */ /* 0x000fea000b800000 */
.L_x_144:
[----:B------:R-:W-:Y:S01]  /*bfb0*/  UIADD3 UR6, UPT, UPT, UR9, UR5, URZ ;  /* 0x0000000509067290 */ /* 0x000fe2000fffe0ff */
[----:B--2---:R-:W-:-:S05]  /*bfc0*/  IMAD.MOV.U32 R15, RZ, RZ, R22 ;  /* 0x000000ffff0f7224 */ /* 0x004fca00078e0016 */
[----:B------:R-:W-:-:S04]  /*bfd0*/  IMAD R24, R15, UR6, R0 ;  /* 0x000000060f187c24 */ /* 0x000fc8000f8e0200 */
[----:B----4-:R-:W-:-:S05]  /*bfe0*/  IMAD.WIDE R20, R24, 0x4, R8 ;  /* 0x0000000418147825 */ /* 0x010fca00078e0208 */
[----:B-1----:R-:W2:Y:S01]  /*bff0*/  LDG.E R23, desc[UR10][R20.64] ;  /* 0x0000000a14177981 */ /* 0x002ea2000c1e1900 */
[----:B------:R-:W-:Y:S01]  /*c000*/  BSSY.RECONVERGENT B0, `(.L_x_139) ;  /* 0x000002c000007945 */ /* 0x000fe20003800200 */
[----:B------:R-:W-:Y:S01]  /*c010*/  IMAD.WIDE R16, R15, 0x4, R20 ;  /* 0x000000040f107825 */ /* 0x000fe200078e0214 */
[----:B--2---:R-:W-:-:S13]  /*c020*/  ISETP.NE.AND P0, PT, R23, 0x1e, PT ;  /* 0x0000001e1700780c */ /* 0x004fda0003f05270 */
[----:B0-----:R-:W0:Y:S01]  /*c030*/  @!P0 LDC.64 R4, c[0x0][0x388] ;  /* 0x0000e200ff048b82 */ /* 0x001e220000000a00 */
[----:B------:R-:W-:-:S04]  /*c040*/  @!P0 IMAD.IADD R19, R13, 0x1, R24 ;  /* 0x000000010d138824 */ /* 0x000fc800078e0218 */
[----:B0-----:R-:W-:-:S05]  /*c050*/  @!P0 IMAD.WIDE R18, R19, 0x4, R4 ;  /* 0x0000000413128825 */ /* 0x001fca00078e0204 */
[----:B------:R0:W-:Y:S01]  /*c060*/  @!P0 STG.E desc[UR10][R18.64], RZ ;  /* 0x000000ff12008986 */ /* 0x0001e2000c10190a */
[----:B------:R-:W-:Y:S05]  /*c070*/  @!P0 BRA `(.L_x_140) ;  /* 0x0000000000908947 */ /* 0x000fea0003800000 */
[----:B------:R-:W-:Y:S01]  /*c080*/  UIMAD UR6, UR8, UR12, UR5 ;  /* 0x0000000c080672a4 */ /* 0x000fe2000f8e0205 */
[C---:B------:R-:W-:Y:S01]  /*c090*/  ISETP.NE.AND P0, PT, R0.reuse, RZ, PT ;  /* 0x000000ff0000720c */ /* 0x040fe20003f05270 */
[----:B---3--:R-:W-:Y:S01]  /*c0a0*/  IMAD.U32 R4, RZ, RZ, UR20 ;  /* 0x00000014ff047e24 */ /* 0x008fe2000f8e00ff */
[----:B------:R-:W-:Y:S01]  /*c0b0*/  ISETP.NE.AND P1, PT, R0, R3, PT ;  /* 0x000000030000720c */ /* 0x000fe20003f25270 */
[----:B------:R-:W-:Y:S01]  /*c0c0*/  UIADD3 UR6, UPT, UPT, UR6, -0x1, URZ ;  /* 0xffffffff06067890 */ /* 0x000fe2000fffe0ff */
[----:B------:R-:W-:-:S05]  /*c0d0*/  MOV R5, UR21 ;  /* 0x0000001500057c02 */ /* 0x000fca0008000f00 */
[C---:B0-----:R-:W-:Y:S02]  /*c0e0*/  IMAD R18, R15.reuse, UR6, R0 ;  /* 0x000000060f127c24 */ /* 0x041fe4000f8e0200 */
[----:B------:R-:W-:Y:S02]  /*c0f0*/  IMAD R21, R15, UR6, R13 ;  /* 0x000000060f157c24 */ /* 0x000fe4000f8e020d */
[----:B------:R-:W-:Y:S01]  /*c100*/  IMAD.IADD R19, R13, 0x1, R18 ;  /* 0x000000010d137824 */ /* 0x000fe200078e0212 */
[----:B------:R-:W0:Y:S01]  /*c110*/  @P0 LDC R29, c[0x0][0x39c] ;  /* 0x0000e700ff1d0b82 */ /* 0x000e220000000800 */
[----:B------:R-:W-:-:S04]  /*c120*/  IMAD.WIDE R20, R21, 0x4, R4 ;  /* 0x0000000415147825 */ /* 0x000fc800078e0204 */
[----:B------:R-:W-:Y:S02]  /*c130*/  IMAD.WIDE R18, R19, 0x4, R4 ;  /* 0x0000000413127825 */ /* 0x000fe400078e0204 */
[----:B------:R-:W2:Y:S01]  /*c140*/  LDG.E R20, desc[UR10][R20.64] ;  /* 0x0000000a14147981 */ /* 0x000ea2000c1e1900 */
[----:B------:R-:W1:Y:S03]  /*c150*/  @P1 LDC R28, c[0x0][0x39c] ;  /* 0x0000e700ff1c1b82 */ /* 0x000e660000000800 */
[----:B------:R-:W3:Y:S04]  /*c160*/  LDG.E R25, desc[UR10][R18.64] ;  /* 0x0000000a12197981 */ /* 0x000ee8000c1e1900 */
[----:B------:R-:W0:Y:S04]  /*c170*/  @P0 LDG.E R26, desc[UR10][R18.64+-0x4] ;  /* 0xfffffc0a121a0981 */ /* 0x000e28000c1e1900 */
[----:B------:R4:W1:Y:S01]  /*c180*/  @P1 LDG.E R27, desc[UR10][R18.64+0x4] ;  /* 0x0000040a121b1981 */ /* 0x000862000c1e1900 */
[----:B------:R-:W-:Y:S01]  /*c190*/  I2FP.F32.U32 R23, R23 ;  /* 0x0000001700177245 */ /* 0x000fe20000201000 */
[----:B----4-:R-:W-:Y:S01]  /*c1a0*/  IMAD.IADD R19, R13, 0x1, R24 ;  /* 0x000000010d137824 */ /* 0x010fe200078e0218 */
[----:B---3--:R-:W-:Y:S01]  /*c1b0*/  I2FP.F32.U32 R31, R25 ;  /* 0x00000019001f7245 */ /* 0x008fe20000201000 */
[----:B0-----:R-:W-:Y:S01]  /*c1c0*/  @P0 IMAD.IADD R26, R26, 0x1, R29 ;  /* 0x000000011a1a0824 */ /* 0x001fe200078e021d */
[----:B--2---:R-:W-:Y:S01]  /*c1d0*/  IADD3 R29, PT, PT, R20, UR18, RZ ;  /* 0x00000012141d7c10 */ /* 0x004fe2000fffe0ff */
[----:B-1----:R-:W-:-:S03]  /*c1e0*/  @P1 IMAD.IADD R27, R27, 0x1, R28 ;  /* 0x000000011b1b1824 */ /* 0x002fc600078e021c */
        /* <DEDUP_REMOVED lines=13> */
.L_x_140:
[----:B---3--:R-:W-:Y:S05]  /*c2c0*/  BSYNC.RECONVERGENT B0 ;  /* 0x0000000000007941 */ /* 0x008fea0003800200 */
.L_x_139:
[----:B------:R-:W2:Y:S01]  /*c2d0*/  LDG.E R20, desc[UR10][R16.64] ;  /* 0x0000000a10147981 */ /* 0x000ea2000c1e1900 */
[----:B------:R-:W-:Y:S01]  /*c2e0*/  BSSY.RECONVERGENT B0, `(.L_x_141) ;  /* 0x0000029000007945 */ /* 0x000fe20003800200 */
[----:B------:R-:W-:Y:S01]  /*c2f0*/  IMAD.IADD R24, R24, 0x1, R15 ;  /* 0x0000000118187824 */ /* 0x000fe200078e020f */
[----:B--2---:R-:W-:-:S13]  /*c300*/  ISETP.NE.AND P0, PT, R20, 0x1e, PT ;  /* 0x0000001e1400780c */ /* 0x004fda0003f05270 */
[----:B------:R-:W-:Y:S05]  /*c310*/  @!P0 BRA `(.L_x_142) ;  /* 0x0000000000888947 */ /* 0x000fea0003800000 */
[----:B------:R-:W-:Y:S01]  /*c320*/  UIMAD UR6, UR8, UR12, UR5 ;  /* 0x0000000c080672a4 */ /* 0x000fe2000f8e0205 */
[C---:B------:R-:W-:Y:S02]  /*c330*/  ISETP.NE.AND P1, PT, R0.reuse, R3, PT ;  /* 0x000000030000720c */ /* 0x040fe40003f25270 */
[----:B------:R-:W-:-:S03]  /*c340*/  ISETP.NE.AND P0, PT, R0, RZ, PT ;  /* 0x000000ff0000720c */ /* 0x000fc60003f05270 */
[C---:B------:R-:W-:Y:S02]  /*c350*/  IMAD R16, R15.reuse, UR6, R0 ;  /* 0x000000060f107c24 */ /* 0x040fe4000f8e0200 */
[----:B------:R-:W-:Y:S02]  /*c360*/  IMAD R17, R15, UR6, R13 ;  /* 0x000000060f117c24 */ /* 0x000fe4000f8e020d */
[----:B01----:R-:W-:Y:S02]  /*c370*/  IMAD.IADD R19, R13, 0x1, R16 ;  /* 0x000000010d137824 */ /* 0x003fe400078e0210 */
[--C-:B------:R-:W-:Y:S02]  /*c380*/  IMAD.WIDE R16, R17, 0x4, R4.reuse ;  /* 0x0000000411107825 */ /* 0x100fe400078e0204 */
[----:B------:R-:W0:Y:S02]  /*c390*/  @P1 LDC R28, c[0x0][0x39c] ;  /* 0x0000e700ff1c1b82 */ /* 0x000e240000000800 */
[----:B------:R-:W-:-:S02]  /*c3a0*/  IMAD.WIDE R18, R19, 0x4, R4 ;  /* 0x0000000413127825 */ /* 0x000fc400078e0204 */
[----:B------:R1:W2:Y:S04]  /*c3b0*/  LDG.E R16, desc[UR10][R16.64] ;  /* 0x0000000a10107981 */ /* 0x0002a8000c1e1900 */
[----:B------:R-:W3:Y:S01]  /*c3c0*/  LDG.E R21, desc[UR10][R18.64] ;  /* 0x0000000a12157981 */ /* 0x000ee2000c1e1900 */
[----:B------:R-:W4:Y:S03]  /*c3d0*/  @P0 LDC R26, c[0x0][0x39c] ;  /* 0x0000e700ff1a0b82 */ /* 0x000f260000000800 */
[----:B------:R-:W0:Y:S04]  /*c3e0*/  @P1 LDG.E R25, desc[UR10][R18.64+0x4] ;  /* 0x0000040a12191981 */ /* 0x000e28000c1e1900 */
[----:B------:R-:W4:Y:S01]  /*c3f0*/  @P0 LDG.E R23, desc[UR10][R18.64+-0x4] ;  /* 0xfffffc0a12170981 */ /* 0x000f22000c1e1900 */
[----:B-1----:R-:W-:Y:S01]  /*c400*/  I2FP.F32.U32 R17, R20 ;  /* 0x0000001400117245 */ /* 0x002fe20000201000 */
[----:B--2---:R-:W-:Y:S01]  /*c410*/  VIADD R27, R16, UR18 ;  /* 0x00000012101b7c36 */ /* 0x004fe20008000000 */
[----:B---3--:R-:W-:Y:S01]  /*c420*/  I2FP.F32.U32 R29, R21 ;  /* 0x00000015001d7245 */ /* 0x008fe20000201000 */
[----:B0-----:R-:W-:Y:S01]  /*c430*/  @P1 IMAD.IADD R25, R25, 0x1, R28 ;  /* 0x0000000119191824 */ /* 0x001fe200078e021c */
[----:B----4-:R-:W-:-:S03]  /*c440*/  @P0 IADD3 R23, PT, PT, R23, R26, RZ ;  /* 0x0000001a17170210 */ /* 0x010fc60007ffe0ff */
[--C-:B------:R-:W-:Y:S01]  /*c450*/  IMAD.MOV.U32 R21, RZ, RZ, R29.reuse ;  /* 0x000000ffff157224 */ /* 0x100fe200078e001d */
[----:B------:R-:W-:Y:S01]  /*c460*/  I2FP.F32.U32 R27, R27 ;  /* 0x0000001b001b7245 */ /* 0x000fe20000201000 */
[----:B------:R-:W-:Y:S01]  /*c470*/  IMAD.MOV.U32 R26, RZ, RZ, R29 ;  /* 0x000000ffff1a7224 */ /* 0x000fe200078e001d */
[----:B------:R-:W-:Y:S02]  /*c480*/  @P0 I2FP.F32.U32 R21, R23 ;  /* 0x0000001700150245 */ /* 0x000fe40000201000 */
[----:B------:R-:W-:-:S04]  /*c490*/  @P1 I2FP.F32.U32 R26, R25 ;  /* 0x00000019001a1245 */ /* 0x000fc80000201000 */
[----:B------:R-:W-:-:S04]  /*c4a0*/  FMNMX3 R16, R26, R27, R21, PT ;  /* 0x0000001b1a107276 */ /* 0x000fc80003800015 */
[----:B------:R-:W-:-:S05]  /*c4b0*/  FMNMX R16, R29, R16, PT ;  /* 0x000000101d107209 */ /* 0x000fca0003800000 */
[----:B------:R-:W-:-:S04]  /*c4c0*/  FADD R16, R16, R17 ;  /* 0x0000001110107221 */ /* 0x000fc80000000000 */
[----:B------:R-:W-:-:S04]  /*c4d0*/  FADD R27, -R27, R16 ;  /* 0x000000101b1b7221 */ /* 0x000fc80000000100 */
[----:B------:R-:W-:Y:S01]  /*c4e0*/  FADD R27, R10, R27 ;  /* 0x0000001b0a1b7221 */ /* 0x000fe20000000000 */
[----:B------:R-:W-:-:S05]  /*c4f0*/  IADD3 R17, PT, PT, R13, R24, RZ ;  /* 0x000000180d117210 */ /* 0x000fca0007ffe0ff */
[----:B------:R-:W0:Y:S01]  /*c500*/  F2I.U32.TRUNC.NTZ R27, R27 ;  /* 0x0000001b001b7305 */ /* 0x000e22000020f000 */
[----:B------:R-:W-:-:S05]  /*c510*/  IMAD.WIDE R4, R17, 0x4, R4 ;  /* 0x0000000411047825 */ /* 0x000fca00078e0204 */
[----:B0-----:R0:W-:Y:S01]  /*c520*/  STG.E desc[UR10][R4.64], R27 ;  /* 0x0000001b04007986 */ /* 0x0011e2000c10190a */
[----:B------:R-:W-:Y:S05]  /*c530*/  BRA `(.L_x_143) ;  /* 0x00000000000c7947 */ /* 0x000fea0003800000 */
.L_x_142:
[----:B------:R-:W-:-:S04]  /*c540*/  IMAD.IADD R17, R13, 0x1, R24 ;  /* 0x000000010d117824 */ /* 0x000fc800078e0218 */
[----:B------:R-:W-:-:S05]  /*c550*/  IMAD.WIDE R4, R17, 0x4, R4 ;  /* 0x0000000411047825 */ /* 0x000fca00078e0204 */
[----:B------:R2:W-:Y:S02]  /*c560*/  STG.E desc[UR10][R4.64], RZ ;  /* 0x000000ff04007986 */ /* 0x0005e4000c10190a */
.L_x_143:
[----:B------:R-:W-:Y:S05]  /*c570*/  BSYNC.RECONVERGENT B0 ;  /* 0x0000000000007941 */ /* 0x000fea0003800200 */
.L_x_141:
[----:B------:R-:W-:Y:S01]  /*c580*/  UIADD3 UR5, UPT, UPT, UR5, 0x2, URZ ;  /* 0x0000000205057890 */ /* 0x000fe2000fffe0ff */
[----:B------:R-:W-:-:S03]  /*c590*/  UMOV UR6, UR12 ;  /* 0x0000000c00067c82 */ /* 0x000fc60008000000 */
[----:B------:R-:W-:-:S09]  /*c5a0*/  UISETP.NE.AND UP0, UPT, UR5, UR6, UPT ;  /* 0x000000060500728c */ /* 0x000fd2000bf05270 */
[----:B------:R-:W-:Y:S05]  /*c5b0*/  BRA.U UP0, `(.L_x_144) ;  /* 0xfffffff9007c7547 */ /* 0x000fea000b83ffff */
.L_x_133:
[----:B------:R-:W-:-:S13]  /*c5c0*/  ISETP.GE.AND P0, PT, R15, 0x2, PT ;  /* 0x000000020f00780c */ /* 0x000fda0003f06270 */
[----:B------:R-:W-:Y:S05]  /*c5d0*/  @!P0 BRA `(.L_x_145) ;  /* 0x0000000c00c48947 */ /* 0x000fea0003800000 */
[----:B------:R-:W-:-:S05]  /*c5e0*/  UMOV UR5, UR4 ;  /* 0x0000000400057c82 */ /* 0x000fca0008000000 */
.L_x_155:
[----:B------:R-:W5:Y:S01]  /*c5f0*/  LDCU UR9, c[0x0][0x394] ;  /* 0x00007280ff0977ac */ /* 0x000f620008000800 */
[----:B----4-:R-:W4:Y:S08]  /*c600*/  LDC R9, c[0x0][0x398] ;  /* 0x0000e600ff097b82 */ /* 0x010f300000000800 */
[----:B012---:R-:W0:Y:S01]  /*c610*/  LDC.64 R4, c[0x0][0x380] ;  /* 0x0000e000ff047b82 */ /* 0x007e220000000a00 */
[----:B-----5:R-:W-:-:S06]  /*c620*/  UIMAD UR6, UR5, UR9, UR4 ;  /* 0x00000009050672a4 */ /* 0x020fcc000f8e0204 */
[----:B----4-:R-:W-:-:S04]  /*c630*/  IMAD R18, R9, UR6, R0 ;  /* 0x0000000609127c24 */ /* 0x010fc8000f8e0200 */
[----:B0-----:R-:W-:-:S05]  /*c640*/  IMAD.WIDE R4, R18, 0x4, R4 ;  /* 0x0000000412047825 */ /* 0x001fca00078e0204 */
[----:B------:R-:W2:Y:S01]  /*c650*/  LDG.E R15, desc[UR10][R4.64] ;  /* 0x0000000a040f7981 */ /* 0x000ea2000c1e1900 */
[----:B------:R-:W-:Y:S01]  /*c660*/  BSSY.RECONVERGENT B0, `(.L_x_146) ;  /* 0x00000e3000007945 */ /* 0x000fe20003800200 */
[----:B--2---:R-:W-:-:S13]  /*c670*/  ISETP.NE.AND P0, PT, R15, 0x1e, PT ;  /* 0x0000001e0f00780c */ /* 0x004fda0003f05270 */
[----:B------:R-:W-:Y:S05]  /*c680*/  @!P0 BRA `(.L_x_147) ;  /* 0x0000000c00708947 */ /* 0x000fea0003800000 */
[----:B------:R-:W0:Y:S01]  /*c690*/  LDC.64 R4, c[0x0][0x388] ;  /* 0x0000e200ff047b82 */ /* 0x000e220000000a00 */
[----:B------:R-:W-:Y:S01]  /*c6a0*/  UIMAD UR6, UR5, UR9, -UR9 ;  /* 0x00000009050672a4 */ /* 0x000fe2000f8e0a09 */
[C---:B------:R-:W-:Y:S02]  /*c6b0*/  ISETP.NE.AND P0, PT, R0.reuse, RZ, PT ;  /* 0x000000ff0000720c */ /* 0x040fe40003f05270 */
[----:B------:R-:W-:Y:S01]  /*c6c0*/  ISETP.NE.AND P1, PT, R0, R3, PT ;  /* 0x000000030000720c */ /* 0x000fe20003f25270 */
[----:B------:R-:W-:-:S03]  /*c6d0*/  UIADD3 UR6, UPT, UPT, UR6, UR8, URZ ;  /* 0x0000000806067290 */ /* 0x000fc6000fffe0ff */
[----:B------:R-:W1:Y:S03]  /*c6e0*/  LDC R19, c[0x0][0x3a0] ;  /* 0x0000e800ff137b82 */ /* 0x000e660000000800 */
[C---:B------:R-:W-:Y:S02]  /*c6f0*/  IMAD R8, R9.reuse, UR6, R0 ;  /* 0x0000000609087c24 */ /* 0x040fe4000f8e0200 */
[----:B------:R-:W-:Y:S02]  /*c700*/  IMAD R9, R9, UR6, R13 ;  /* 0x0000000609097c24 */ /* 0x000fe4000f8e020d */
[----:B------:R-:W-:Y:S01]  /*c710*/  IMAD.IADD R17, R13, 0x1, R8 ;  /* 0x000000010d117824 */ /* 0x000fe200078e0208 */
[----:B------:R-:W2:Y:S03]  /*c720*/  @P0 LDC R24, c[0x0][0x39c] ;  /* 0x0000e700ff180b82 */ /* 0x000ea60000000800 */
[----:B0-----:R-:W-:-:S05]  /*c730*/  IMAD.WIDE R16, R17, 0x4, R4 ;  /* 0x0000000411107825 */ /* 0x001fca00078e0204 */
[----:B------:R-:W0:Y:S01]  /*c740*/  @P1 LDC R25, c[0x0][0x39c] ;  /* 0x0000e700ff191b82 */ /* 0x000e220000000800 */
[----:B------:R-:W-:Y:S01]  /*c750*/  IMAD.WIDE R8, R9, 0x4, R4 ;  /* 0x0000000409087825 */ /* 0x000fe200078e0204 */
[----:B------:R-:W2:Y:S04]  /*c760*/  @P0 LDG.E R21, desc[UR10][R16.64+-0x4] ;  /* 0xfffffc0a10150981 */ /* 0x000ea8000c1e1900 */
[----:B------:R-:W4:Y:S04]  /*c770*/  LDG.E R20, desc[UR10][R16.64] ;  /* 0x0000000a10147981 */ /* 0x000f28000c1e1900 */
[----:B------:R-:W0:Y:S04]  /*c780*/  @P1 LDG.E R22, desc[UR10][R16.64+0x4] ;  /* 0x0000040a10161981 */ /* 0x000e28000c1e1900 */
[----:B------:R-:W1:Y:S01]  /*c790*/  LDG.E R26, desc[UR10][R8.64] ;  /* 0x0000000a081a7981 */ /* 0x000e62000c1e1900 */
[----:B------:R-:W-:Y:S01]  /*c7a0*/  ISETP.GE.U32.AND P2, PT, R14, 0xf, PT ;  /* 0x0000000f0e00780c */ /* 0x000fe20003f46070 */
[----:B--2---:R-:W-:Y:S01]  /*c7b0*/  @P0 IMAD.IADD R23, R21, 0x1, R24 ;  /* 0x0000000115170824 */ /* 0x004fe200078e0218 */
[----:B----4-:R-:W-:Y:S01]  /*c7c0*/  I2FP.F32.U32 R20, R20 ;  /* 0x0000001400147245 */ /* 0x010fe20000201000 */
        /* <DEDUP_REMOVED lines=10> */
.L_x_149:
[----:B------:R-:W-:-:S05]  /*c870*/  IMAD.WIDE.U32 R16, R25, 0x4, R8 ;  /* 0x0000000419107825 */ /* 0x000fca00078e0008 */
[----:B------:R-:W2:Y:S04]  /*c880*/  LDG.E R26, desc[UR10][R16.64] ;  /* 0x0000000a101a7981 */ /* 0x000ea8000c1e1900 */
[----:B------:R-:W4:Y:S04]  /*c890*/  LDG.E R31, desc[UR10][R16.64+0x4] ;  /* 0x0000040a101f7981 */ /* 0x000f28000c1e1900 */
[----:B------:R-:W5:Y:S04]  /*c8a0*/  LDG.E R29, desc[UR10][R16.64+0x8] ;  /* 0x0000080a101d7981 */ /* 0x000f68000c1e1900 */
[----:B------:R-:W3:Y:S04]  /*c8b0*/  LDG.E R27, desc[UR10][R16.64+0xc] ;  /* 0x00000c0a101b7981 */ /* 0x000ee8000c1e1900 */
[----:B------:R-:W3:Y:S04]  /*c8c0*/  LDG.E R36, desc[UR10][R16.64+0x10] ;  /* 0x0000100a10247981 */ /* 0x000ee8000c1e1900 */
[----:B------:R-:W3:Y:S04]  /*c8d0*/  LDG.E R24, desc[UR10][R16.64+0x14] ;  /* 0x0000140a10187981 */ /* 0x000ee8000c1e1900 */
[----:B------:R-:W3:Y:S04]  /*c8e0*/  LDG.E R32, desc[UR10][R16.64+0x18] ;  /* 0x0000180a10207981 */ /* 0x000ee8000c1e1900 */
[----:B------:R-:W3:Y:S04]  /*c8f0*/  LDG.E R30, desc[UR10][R16.64+0x1c] ;  /* 0x00001c0a101e7981 */ /* 0x000ee8000c1e1900 */
[----:B------:R-:W3:Y:S04]  /*c900*/  LDG.E R28, desc[UR10][R16.64+0x20] ;  /* 0x0000200a101c7981 */ /* 0x000ee8000c1e1900 */
[----:B------:R-:W3:Y:S01]  /*c910*/  LDG.E R33, desc[UR10][R16.64+0x3c] ;  /* 0x00003c0a10217981 */ /* 0x000ee2000c1e1900 */
[----:B--2---:R-:W-:-:S04]  /*c920*/  IADD3 R26, PT, PT, R26, R19, RZ ;  /* 0x000000131a1a7210 */ /* 0x004fc80007ffe0ff */
[----:B------:R-:W-:Y:S01]  /*c930*/  I2FP.F32.U32 R34, R26 ;  /* 0x0000001a00227245 */ /* 0x000fe20000201000 */
[--C-:B----4-:R-:W-:Y:S01]  /*c940*/  IMAD.IADD R31, R31, 0x1, R19.reuse ;  /* 0x000000011f1f7824 */ /* 0x110fe200078e0213 */
[----:B------:R-:W2:Y:S02]  /*c950*/  LDG.E R26, desc[UR10][R16.64+0x24] ;  /* 0x0000240a101a7981 */ /* 0x000ea4000c1e1900 */
[----:B------:R-:W-:Y:S02]  /*c960*/  FSETP.GT.AND P0, PT, R23, R34, PT ;  /* 0x000000221700720b */ /* 0x000fe40003f04000 */
[----:B------:R-:W-:Y:S02]  /*c970*/  I2FP.F32.U32 R31, R31 ;  /* 0x0000001f001f7245 */ /* 0x000fe40000201000 */
[----:B------:R-:W-:Y:S01]  /*c980*/  FSEL R23, R34, R23, P0 ;  /* 0x0000001722177208 */ /* 0x000fe20000000000 */
[----:B-----5:R-:W-:Y:S01]  /*c990*/  IMAD.IADD R29, R29, 0x1, R19 ;  /* 0x000000011d1d7824 */ /* 0x020fe200078e0213 */
[----:B------:R-:W4:Y:S02]  /*c9a0*/  LDG.E R34, desc[UR10][R16.64+0x28] ;  /* 0x0000280a10227981 */ /* 0x000f24000c1e1900 */
[----:B------:R-:W-:-:S02]  /*c9b0*/  FSETP.GT.AND P0, PT, R23, R31, PT ;  /* 0x0000001f1700720b */ /* 0x000fc40003f04000 */
[----:B------:R-:W-:Y:S02]  /*c9c0*/  I2FP.F32.U32 R29, R29 ;  /* 0x0000001d001d7245 */ /* 0x000fe40000201000 */
[----:B------:R-:W-:Y:S01]  /*c9d0*/  FSEL R31, R31, R23, P0 ;  /* 0x000000171f1f7208 */ /* 0x000fe20000000000 */
[----:B---3--:R-:W-:Y:S01]  /*c9e0*/  IMAD.IADD R27, R27, 0x1, R19 ;  /* 0x000000011b1b7824 */ /* 0x008fe200078e0213 */
[----:B------:R-:W3:Y:S02]  /*c9f0*/  LDG.E R23, desc[UR10][R16.64+0x2c] ;  /* 0x00002c0a10177981 */ /* 0x000ee4000c1e1900 */
        /* <DEDUP_REMOVED lines=14> */
[----:B------:R-:W-:-:S03]  /*cae0*/  IMAD.IADD R32, R32, 0x1, R19 ;  /* 0x0000000120207824 */ /* 0x000fc600078e0213 */
[----:B------:R-:W-:-:S04]  /*caf0*/  FSETP.GT.AND P0, PT, R31, R24, PT ;  /* 0x000000181f00720b */ /* 0x000fc80003f04000 */
[----:B------:R-:W-:Y:S02]  /*cb00*/  FSEL R24, R24, R31, P0 ;  /* 0x0000001f18187208 */ /* 0x000fe40000000000 */
[----:B------:R-:W-:Y:S01]  /*cb10*/  I2FP.F32.U32 R31, R32 ;  /* 0x00000020001f7245 */ /* 0x000fe20000201000 */
[----:B------:R-:W-:-:S03]  /*cb20*/  IMAD.IADD R30, R30, 0x1, R19 ;  /* 0x000000011e1e7824 */ /* 0x000fc600078e0213 */
        /* <DEDUP_REMOVED lines=8> */
[----:B------:R-:W-:Y:S02]  /*cbb0*/  FSEL R17, R17, R24, P0 ;  /* 0x0000001811117208 */ /* 0x000fe40000000000 */
[----:B------:R-:W-:Y:S02]  /*cbc0*/  LOP3.LUT R24, R3, 0xfffffff0, RZ, 0xc0, !PT ;  /* 0xfffffff003187812 */ /* 0x000fe400078ec0ff */
[----:B------:R-:W-:-:S04]  /*cbd0*/  IADD3 R33, PT, PT, R33, R19, RZ ;  /* 0x0000001321217210 */ /* 0x000fc80007ffe0ff */
[----:B------:R-:W-:Y:S01]  /*cbe0*/  I2FP.F32.U32 R33, R33 ;  /* 0x0000002100217245 */ /* 0x000fe20000201000 */
[----:B--2---:R-:W-:-:S05]  /*cbf0*/  IMAD.IADD R26, R26, 0x1, R19 ;  /* 0x000000011a1a7824 */ /* 0x004fca00078e0213 */
[----:B------:R-:W-:Y:S02]  /*cc00*/  I2FP.F32.U32 R26, R26 ;  /* 0x0000001a001a7245 */ /* 0x000fe40000201000 */
[----:B----4-:R-:W-:Y:S02]  /*cc10*/  IADD3 R34, PT, PT, R34, R19, RZ ;  /* 0x0000001322227210 */ /* 0x010fe40007ffe0ff */
[----:B------:R-:W-:Y:S02]  /*cc20*/  FSETP.GT.AND P0, PT, R17, R26, PT ;  /* 0x0000001a1100720b */ /* 0x000fe40003f04000 */
[----:B------:R-:W-:Y:S02]  /*cc30*/  I2FP.F32.U32 R34, R34 ;  /* 0x0000002200227245 */ /* 0x000fe40000201000 */
[----:B------:R-:W-:Y:S01]  /*cc40*/  FSEL R17, R26, R17, P0 ;  /* 0x000000111a117208 */ /* 0x000fe20000000000 */
[----:B---3--:R-:W-:-:S03]  /*cc50*/  IMAD.IADD R23, R23, 0x1, R19 ;  /* 0x0000000117177824 */ /* 0x008fc600078e0213 */
[----:B------:R-:W-:Y:S02]  /*cc60*/  FSETP.GT.AND P0, PT, R17, R34, PT ;  /* 0x000000221100720b */ /* 0x000fe40003f04000 */
[----:B------:R-:W-:Y:S02]  /*cc70*/  I2FP.F32.U32 R16, R23 ;  /* 0x0000001700107245 */ /* 0x000fe40000201000 */
[----:B------:R-:W-:Y:S01]  /*cc80*/  FSEL R17, R34, R17, P0 ;  /* 0x0000001122117208 */ /* 0x000fe20000000000 */
[----:B-----5:R-:W-:-:S03]  /*cc90*/  IMAD.IADD R27, R27, 0x1, R19 ;  /* 0x000000011b1b7824 */ /* 0x020fc600078e0213 */
[----:B------:R-:W-:-:S04]  /*cca0*/  FSETP.GT.AND P0, PT, R17, R16, PT ;  /* 0x000000101100720b */ /* 0x000fc80003f04000 */
[----:B------:R-:W-:Y:S02]  /*ccb0*/  FSEL R16, R16, R17, P0 ;  /* 0x0000001110107208 */ /* 0x000fe40000000000 */
[----:B------:R-:W-:Y:S01]  /*ccc0*/  I2FP.F32.U32 R27, R27 ;  /* 0x0000001b001b7245 */ /* 0x000fe20000201000 */
[----:B------:R-:W-:-:S03]  /*ccd0*/  IMAD.IADD R36, R36, 0x1, R19 ;  /* 0x0000000124247824 */ /* 0x000fc600078e0213 */
[----:B------:R-:W-:-:S04]  /*cce0*/  FSETP.GT.AND P0, PT, R16, R27, PT ;  /* 0x0000001b1000720b */ /* 0x000fc80003f04000 */
[----:B------:R-:W-:Y:S02]  /*ccf0*/  FSEL R16, R27, R16, P0 ;  /* 0x000000101b107208 */ /* 0x000fe40000000000 */
[----:B------:R-:W-:-:S04]  /*cd00*/  I2FP.F32.U32 R17, R36 ;  /* 0x0000002400117245 */ /* 0x000fc80000201000 */
[----:B------:R-:W-:Y:S01]  /*cd10*/  FSETP.GT.AND P0, PT, R16, R17, PT ;  /* 0x000000111000720b */ /* 0x000fe20003f04000 */
[----:B------:R-:W-:-:S03]  /*cd20*/  IMAD.IADD R29, R29, 0x1, R19 ;  /* 0x000000011d1d7824 */ /* 0x000fc600078e0213 */
        /* <DEDUP_REMOVED lines=10> */
.L_x_148:
        /* <DEDUP_REMOVED lines=11> */
[----:B------:R-:W3:Y:S04]  /*ce80*/  LDG.E R28, desc[UR10][R16.64+0x14] ;  /* 0x0000140a101c7981 */ /* 0x000ee8000c1e1900 */
[----:B------:R-:W3:Y:S04]  /*ce90*/  LDG.E R30, desc[UR10][R16.64+0x18] ;  /* 0x0000180a101e7981 */ /* 0x000ee8000c1e1900 */
[----:B------:R-:W3:Y:S01]  /*cea0*/  LDG.E R32, desc[UR10][R16.64+0x1c] ;  /* 0x00001c0a10207981 */ /* 0x000ee2000c1e1900 */
[----:B------:R-:W-:-:S02]  /*ceb0*/  VIADD R25, R25, 0x8 ;  /* 0x0000000819197836 */ /* 0x000fc40000000000 */
[--C-:B--2---:R-:W-:Y:S02]  /*cec0*/  IMAD.IADD R34, R34, 0x1, R19.reuse ;  /* 0x0000000122227824 */ /* 0x104fe400078e0213 */
[----:B----4-:R-:W-:-:S03]  /*ced0*/  IMAD.IADD R36, R36, 0x1, R19 ;  /* 0x0000000124247824 */ /* 0x010fc600078e0213 */
[----:B------:R-:W-:Y:S02]  /*cee0*/  I2FP.F32.U32 R34, R34 ;  /* 0x0000002200227245 */ /* 0x000fe40000201000 */
[----:B-----5:R-:W-:Y:S02]  /*cef0*/  IADD3 R27, PT, PT, R27, R19, RZ ;  /* 0x000000131b1b7210 */ /* 0x020fe40007ffe0ff */
[----:B------:R-:W-:Y:S02]  /*cf00*/  FSETP.GT.AND P1, PT, R23, R34, PT ;  /* 0x000000221700720b */ /* 0x000fe40003f24000 */
[----:B------:R-:W-:Y:S01]  /*cf10*/  I2FP.F32.U32 R36, R36 ;  /* 0x0000002400247245 */ /* 0x000fe20000201000 */
[--C-:B---3--:R-:W-:Y:S01]  /*cf20*/  IMAD.IADD R24, R24, 0x1, R19.reuse ;  /* 0x0000000118187824 */ /* 0x108fe200078e0213 */
        /* <DEDUP_REMOVED lines=25> */
.L_x_151:
        /* <DEDUP_REMOVED lines=26> */
.L_x_152:
        /* <DEDUP_REMOVED lines=20> */
.L_x_150:
[----:B------:R-:W-:Y:S02]  /*d3a0*/  FMNMX3 R9, R22, R23, R21, PT ;  /* 0x0000001716097276 */ /* 0x000fe40003800015 */
[----:B------:R-:W-:Y:S02]  /*d3b0*/  I2FP.F32.U32 R8, R15 ;  /* 0x0000000f00087245 */ /* 0x000fe40000201000 */
[----:B------:R-:W-:-:S05]  /*d3c0*/  FMNMX R9, R20, R9, PT ;  /* 0x0000000914097209 */ /* 0x000fca0003800000 */
[----:B------:R-:W-:Y:S01]  /*d3d0*/  FADD R8, R9, R8 ;  /* 0x0000000809087221 */ /* 0x000fe20000000000 */
[----:B------:R-:W-:-:S03]  /*d3e0*/  IADD3 R9, PT, PT, R13, R18, RZ ;  /* 0x000000120d097210 */ /* 0x000fc60007ffe0ff */
[----:B------:R-:W-:Y:S02]  /*d3f0*/  FADD R23, R8, -R23 ;  /* 0x8000001708177221 */ /* 0x000fe40000000000 */
[----:B------:R-:W-:-:S04]  /*d400*/  IMAD.WIDE R4, R9, 0x4, R4 ;  /* 0x0000000409047825 */ /* 0x000fc800078e0204 */
[----:B------:R-:W-:-:S06]  /*d410*/  FADD R23, R10, R23 ;  /* 0x000000170a177221 */ /* 0x000fcc0000000000 */
[----:B------:R-:W0:Y:S02]  /*d420*/  F2I.U32.TRUNC.NTZ R23, R23 ;  /* 0x0000001700177305 */ /* 0x000e24000020f000 */
[----:B0-----:R1:W-:Y:S01]  /*d430*/  STG.E desc[UR10][R4.64], R23 ;  /* 0x0000001704007986 */ /* 0x0013e2000c10190a */
[----:B------:R-:W-:Y:S05]  /*d440*/  BRA `(.L_x_153) ;  /* 0x0000000000107947 */ /* 0x000fea0003800000 */
.L_x_147:
[----:B------:R-:W0:Y:S01]  /*d450*/  LDC.64 R4, c[0x0][0x388] ;  /* 0x0000e200ff047b82 */ /* 0x000e220000000a00 */
[----:B------:R-:W-:-:S04]  /*d460*/  IMAD.IADD R9, R13, 0x1, R18 ;  /* 0x000000010d097824 */ /* 0x000fc800078e0212 */
[----:B0-----:R-:W-:-:S05]  /*d470*/  IMAD.WIDE R4, R9, 0x4, R4 ;  /* 0x0000000409047825 */ /* 0x001fca00078e0204 */
[----:B------:R0:W-:Y:S02]  /*d480*/  STG.E desc[UR10][R4.64], RZ ;  /* 0x000000ff04007986 */ /* 0x0001e4000c10190a */
.L_x_153:
[----:B---3--:R-:W-:Y:S05]  /*d490*/  BSYNC.RECONVERGENT B0 ;  /* 0x0000000000007941 */ /* 0x008fea0003800200 */
.L_x_146:
[----:B------:R-:W2:Y:S01]  /*d4a0*/  LDCU UR6, c[0x0][0x390] ;  /* 0x00007200ff0677ac */ /* 0x000ea20008000800 */
[----:B------:R-:W-:-:S04]  /*d4b0*/  UIADD3 UR5, UPT, UPT, UR5, 0x1, URZ ;  /* 0x0000000105057890 */ /* 0x000fc8000fffe0ff */
[----:B--2---:R-:W-:-:S09]  /*d4c0*/  UISETP.NE.AND UP0, UPT, UR5, UR6, UPT ;  /* 0x000000060500728c */ /* 0x004fd2000bf05270 */
[----:B------:R-:W-:Y:S05]  /*d4d0*/  BRA.U !UP0, `(.L_x_154) ;  /* 0x00000009088c7547 */ /* 0x000fea000b800000 */
[----:B------:R-:W-:Y:S05]  /*d4e0*/  BRA `(.L_x_155) ;  /* 0xfffffff000407947 */ /* 0x000fea000383ffff */
.L_x_145:
[----:B0-----:R-:W0:Y:S01]  /*d4f0*/  LDCU UR12, c[0x0][0x390] ;  /* 0x00007200ff0c77ac */ /* 0x001e220008000800 */
[----:B------:R-:W-:Y:S01]  /*d500*/  UMOV UR7, UR4 ;  /* 0x0000000400077c82 */ /* 0x000fe20008000000 */
[----:B0-----:R-:W-:-:S04]  /*d510*/  UIADD3 UR5, UPT, UPT, UR8, -UR12, URZ ;  /* 0x8000000c08057290 */ /* 0x001fc8000fffe0ff */
[----:B------:R-:W-:-:S04]  /*d520*/  ULOP3.LUT UR5, UR5, 0x1, URZ, 0xc0, !UPT ;  /* 0x0000000105057892 */ /* 0x000fc8000f8ec0ff */
[----:B------:R-:W-:-:S09]  /*d530*/  UISETP.NE.U32.AND UP0, UPT, UR5, 0x1, UPT ;  /* 0x000000010500788c */ /* 0x000fd2000bf05070 */
[----:B------:R-:W-:Y:S05]  /*d540*/  BRA.U !UP0, `(.L_x_156) ;  /* 0x0000000108c87547 */ /* 0x000fea000b800000 */
[----:B-12---:R-:W0:Y:S01]  /*d550*/  LDC.64 R4, c[0x0][0x380] ;  /* 0x0000e000ff047b82 */ /* 0x006e220000000a00 */
[----:B------:R-:W-:-:S06]  /*d560*/  UIADD3 UR9, UPT, UPT, UR4, UR9, URZ ;  /* 0x0000000904097290 */ /* 0x000fcc000fffe0ff */
[----:B----4-:R-:W-:-:S04]  /*d570*/  IMAD R8, R15, UR9, R0 ;  /* 0x000000090f087c24 */ /* 0x010fc8000f8e0200 */
        /* <DEDUP_REMOVED lines=14> */
[----:B------:R-:W4:Y:S01]  /*d660*/  @P1 LDC R21, c[0x0][0x39c] ;  /* 0x0000e700ff151b82 */ /* 0x000f220000000800 */
[----:B0-----:R-:W-:-:S04]  /*d670*/  IMAD.WIDE R18, R19, 0x4, R4 ;  /* 0x0000000413127825 */ /* 0x001fc800078e0204 */
[----:B------:R-:W-:Y:S01]  /*d680*/  IMAD.WIDE R16, R17, 0x4, R4 ;  /* 0x0000000411107825 */ /* 0x000fe200078e0204 */
[----:B------:R-:W5:Y:S04]  /*d690*/  LDG.E R9, desc[UR10][R18.64] ;  /* 0x0000000a12097981 */ /* 0x000f68000c1e1900 */
[----:B------:R-:W2:Y:S04]  /*d6a0*/  @P0 LDG.E R15, desc[UR10][R18.64+-0x4] ;  /* 0xfffffc0a120f0981 */ /* 0x000ea8000c1e1900 */
[----:B------:R-:W4:Y:S04]  /*d6b0*/  @P1 LDG.E R20, desc[UR10][R18.64+0x4] ;  /* 0x0000040a12141981 */ /* 0x000f28000c1e1900 */
[----:B------:R-:W1:Y:S01]  /*d6c0*/  LDG.E R16, desc[UR10][R16.64] ;  /* 0x0000000a10107981 */ /* 0x000e62000c1e1900 */
[----:B-----5:R-:W-:Y:S01]  /*d6d0*/  I2FP.F32.U32 R24, R9 ;  /* 0x0000000900187245 */ /* 0x020fe20000201000 */
[----:B--2---:R-:W-:-:S03]  /*d6e0*/  @P0 IMAD.IADD R15, R15, 0x1, R22 ;  /* 0x000000010f0f0824 */ /* 0x004fc600078e0216 */
[----:B------:R-:W-:Y:S01]  /*d6f0*/  MOV R9, R24 ;  /* 0x0000001800097202 */ /* 0x000fe20000000f00 */
[----:B----4-:R-:W-:Y:S01]  /*d700*/  @P1 IMAD.IADD R21, R20, 0x1, R21 ;  /* 0x0000000114151824 */ /* 0x010fe200078e0215 */
[----:B------:R-:W-:Y:S01]  /*d710*/  @P0 I2FP.F32.U32 R9, R15 ;  /* 0x0000000f00090245 */ /* 0x000fe20000201000 */
[----:B------:R-:W-:Y:S02]  /*d720*/  IMAD.MOV.U32 R20, RZ, RZ, R24 ;  /* 0x000000ffff147224 */ /* 0x000fe400078e0018 */
[----:B-1----:R-:W-:Y:S01]  /*d730*/  VIADD R22, R16, UR5 ;  /* 0x0000000510167c36 */ /* 0x002fe20008000000 */
[----:B------:R-:W-:Y:S01]  /*d740*/  @P1 I2FP.F32.U32 R20, R21 ;  /* 0x0000001500141245 */ /* 0x000fe20000201000 */
[----:B------:R-:W-:Y:S01]  /*d750*/  IMAD.IADD R15, R13, 0x1, R8 ;  /* 0x000000010d0f7824 */ /* 0x000fe200078e0208 */
[----:B------:R-:W-:Y:S02]  /*d760*/  I2FP.F32.U32 R16, R23 ;  /* 0x0000001700107245 */ /* 0x000fe40000201000 */
[----:B------:R-:W-:Y:S01]  /*d770*/  I2FP.F32.U32 R22, R22 ;  /* 0x0000001600167245 */ /* 0x000fe20000201000 */
[----:B------:R-:W-:-:S03]  /*d780*/  IMAD.WIDE R4, R15, 0x4, R4 ;  /* 0x000000040f047825 */ /* 0x000fc600078e0204 */
        /* <DEDUP_REMOVED lines=8> */
.L_x_158:
[----:B------:R-:W0:Y:S01]  /*d810*/  LDC.64 R4, c[0x0][0x388] ;  /* 0x0000e200ff047b82 */ /* 0x000e220000000a00 */
[----:B------:R-:W-:-:S04]  /*d820*/  IMAD.IADD R9, R13, 0x1, R8 ;  /* 0x000000010d097824 */ /* 0x000fc800078e0208 */
[----:B0-----:R-:W-:-:S05]  /*d830*/  IMAD.WIDE R4, R9, 0x4, R4 ;  /* 0x0000000409047825 */ /* 0x001fca00078e0204 */
[----:B------:R0:W-:Y:S02]  /*d840*/  STG.E desc[UR10][R4.64], RZ ;  /* 0x000000ff04007986 */ /* 0x0001e4000c10190a */
.L_x_159:
[----:B---3--:R-:W-:Y:S05]  /*d850*/  BSYNC.RECONVERGENT B0 ;  /* 0x0000000000007941 */ /* 0x008fea0003800200 */
.L_x_157:
[----:B------:R-:W-:-:S12]  /*d860*/  UIADD3 UR7, UPT, UPT, UR8, 0x2, URZ ;  /* 0x0000000208077890 */ /* 0x000fd8000fffe0ff */
.L_x_156:
[----:B------:R-:W3:Y:S01]  /*d870*/  LDC R15, c[0x0][0x398] ;  /* 0x0000e600ff0f7b82 */ /* 0x000ee20000000800 */
[----:B------:R-:W-:Y:S01]  /*d880*/  UIADD3 UR12, UPT, UPT, UR12, -0x2, URZ ;  /* 0xfffffffe0c0c7890 */ /* 0x000fe2000fffe0ff */
[----:B------:R-:W3:Y:S03]  /*d890*/  LDCU.64 UR14, c[0x0][0x388] ;  /* 0x00007100ff0e77ac */ /* 0x000ee60008000a00 */
[----:B------:R-:W-:-:S03]  /*d8a0*/  UISETP.NE.AND UP0, UPT, UR12, UR8, UPT ;  /* 0x000000080c00728c */ /* 0x000fc6000bf05270 */
[----:B012---:R-:W0:Y:S01]  /*d8b0*/  LDC.64 R4, c[0x0][0x380] ;  /* 0x0000e000ff047b82 */ /* 0x007e220000000a00 */
[----:B------:R-:W1:Y:S01]  /*d8c0*/  LDCU UR19, c[0x0][0x3a0] ;  /* 0x00007400ff1377ac */ /* 0x000e620008000800 */
[----:B------:R-:W2:Y:S04]  /*d8d0*/  LDCU.64 UR16, c[0x0][0x390] ;  /* 0x00007200ff1077ac */ /* 0x000ea80008000a00 */
[----:B------:R-:W-:Y:S05]  /*d8e0*/  BRA.U !UP0, `(.L_x_154) ;  /* 0x0000000508887547 */ /* 0x000fea000b800000 */
.L_x_165:
[----:B--2---:R-:W-:-:S06]  /*d8f0*/  UIMAD UR9, UR7, UR17, UR4 ;  /* 0x00000011070972a4 */ /* 0x004fcc000f8e0204 */
[----:B---3--:R-:W-:-:S04]  /*d900*/  IMAD R17, R15, UR9, R0 ;  /* 0x000000090f117c24 */ /* 0x008fc8000f8e0200 */
[----:B0-----:R-:W-:-:S06]  /*d910*/  IMAD.WIDE R20, R17, 0x4, R4 ;  /* 0x0000000411147825 */ /* 0x001fcc00078e0204 */
[----:B------:R-:W2:Y:S01]  /*d920*/  LDG.E R20, desc[UR10][R20.64] ;  /* 0x0000000a14147981 */ /* 0x000ea2000c1e1900 */
[----:B------:R-:W-:Y:S01]  /*d930*/  UMOV UR6, UR7 ;  /* 0x0000000700067c82 */ /* 0x000fe20008000000 */
[----:B------:R-:W-:Y:S01]  /*d940*/  BSSY.RECONVERGENT B0, `(.L_x_160) ;  /* 0x000002c000007945 */ /* 0x000fe20003800200 */
[----:B--2---:R-:W-:-:S13]  /*d950*/  ISETP.NE.AND P0, PT, R20, 0x1e, PT ;  /* 0x0000001e1400780c */ /* 0x004fda0003f05270 */
[----:B-1--4-:R-:W0:Y:S01]  /*d960*/  @!P0 LDC.64 R8, c[0x0][0x388] ;  /* 0x0000e200ff088b82 */ /* 0x012e220000000a00 */
[----:B------:R-:W-:-:S05]  /*d970*/  @!P0 IADD3 R17, PT, PT, R13, R17, RZ ;  /* 0x000000110d118210 */ /* 0x000fca0007ffe0ff */
[----:B0-----:R-:W-:-:S05]  /*d980*/  @!P0 IMAD.WIDE R16, R17, 0x4, R8 ;  /* 0x0000000411108825 */ /* 0x001fca00078e0208 */
[----:B------:R0:W-:Y:S01]  /*d990*/  @!P0 STG.E desc[UR10][R16.64], RZ ;  /* 0x000000ff10008986 */ /* 0x0001e2000c10190a */
[----:B------:R-:W-:Y:S05]  /*d9a0*/  @!P0 BRA `(.L_x_161) ;  /* 0x0000000000948947 */ /* 0x000fea0003800000 */
[----:B------:R-:W-:Y:S01]  /*d9b0*/  UIMAD UR5, UR6, UR17, -UR17 ;  /* 0x00000011060572a4 */ /* 0x000fe2000f8e0a11 */
[C---:B------:R-:W-:Y:S01]  /*d9c0*/  ISETP.NE.AND P0, PT, R0.reuse, RZ, PT ;  /* 0x000000ff0000720c */ /* 0x040fe20003f05270 */
[----:B------:R-:W-:Y:S01]  /*d9d0*/  IMAD.U32 R8, RZ, RZ, UR14 ;  /* 0x0000000eff087e24 */ /* 0x000fe2000f8e00ff */
[----:B------:R-:W-:Y:S01]  /*d9e0*/  ISETP.NE.AND P1, PT, R0, R3, PT ;  /* 0x000000030000720c */ /* 0x000fe20003f25270 */
[----:B------:R-:W-:Y:S01]  /*d9f0*/  UIADD3 UR5, UPT, UPT, UR5, UR8, URZ ;  /* 0x0000000805057290 */ /* 0x000fe2000fffe0ff */
[----:B------:R-:W-:-:S05]  /*da00*/  IMAD.U32 R9, RZ, RZ, UR15 ;  /* 0x0000000fff097e24 */ /* 0x000fca000f8e00ff */
[C---:B0-----:R-:W-:Y:S02]  /*da10*/  IMAD R16, R15.reuse, UR5, R0 ;  /* 0x000000050f107c24 */ /* 0x041fe4000f8e0200 */
[----:B------:R-:W-:Y:S02]  /*da20*/  IMAD R17, R15, UR5, R13 ;  /* 0x000000050f117c24 */ /* 0x000fe4000f8e020d */
[----:B------:R-:W-:Y:S01]  /*da30*/  IMAD.IADD R19, R13, 0x1, R16 ;  /* 0x000000010d137824 */ /* 0x000fe200078e0210 */
[----:B------:R-:W0:Y:S01]  /*da40*/  @P0 LDC R25, c[0x0][0x39c] ;  /* 0x0000e700ff190b82 */ /* 0x000e220000000800 */
[----:B------:R-:W-:-:S04]  /*da50*/  IMAD.WIDE R16, R17, 0x4, R8 ;  /* 0x0000000411107825 */ /* 0x000fc800078e0208 */
[----:B------:R-:W-:Y:S02]  /*da60*/  IMAD.WIDE R18, R19, 0x4, R8 ;  /* 0x0000000413127825 */ /* 0x000fe400078e0208 */
[----:B------:R2:W1:Y:S01]  /*da70*/  LDG.E R16, desc[UR10][R16.64] ;  /* 0x0000000a10107981 */ /* 0x000462000c1e1900 */
[----:B------:R-:W3:Y:S03]  /*da80*/  @P1 LDC R24, c[0x0][0x39c] ;  /* 0x0000e700ff181b82 */ /* 0x000ee60000000800 */
[----:B------:R-:W4:Y:S04]  /*da90*/  LDG.E R21, desc[UR10][R18.64] ;  /* 0x0000000a12157981 */ /* 0x000f28000c1e1900 */
[----:B------:R-:W0:Y:S04]  /*daa0*/  @P0 LDG.E R22, desc[UR10][R18.64+-0x4] ;  /* 0xfffffc0a12160981 */ /* 0x000e28000c1e1900 */
[----:B------:R-:W3:Y:S01]  /*dab0*/  @P1 LDG.E R23, desc[UR10][R18.64+0x4] ;  /* 0x0000040a12171981 */ /* 0x000ee2000c1e1900 */
[----:B--2---:R-:W-:-:S02]  /*dac0*/  I2FP.F32.U32 R17, R20 ;  /* 0x0000001400117245 */ /* 0x004fc40000201000 */
[----:B----4-:R-:W-:Y:S01]  /*dad0*/  I2FP.F32.U32 R27, R21 ;  /* 0x00000015001b7245 */ /* 0x010fe20000201000 */
[----:B0-----:R-:W-:Y:S02]  /*dae0*/  @P0 IMAD.IADD R22, R22, 0x1, R25 ;  /* 0x0000000116160824 */ /* 0x001fe400078e0219 */
        /* <DEDUP_REMOVED lines=11> */
[----:B------:R-:W-:Y:S01]  /*dba0*/  FADD R25, R10, R25 ;  /* 0x000000190a197221 */ /* 0x000fe20000000000 */
[----:B------:R-:W-:-:S05]  /*dbb0*/  IMAD R16, R15, UR9, R0 ;  /* 0x000000090f107c24 */ /* 0x000fca000f8e0200 */
[----:B------:R-:W0:Y:S01]  /*dbc0*/  F2I.U32.TRUNC.NTZ R25, R25 ;  /* 0x0000001900197305 */ /* 0x000e22000020f000 */
[----:B------:R-:W-:-:S04]  /*dbd0*/  IMAD.IADD R17, R13, 0x1, R16 ;  /* 0x000000010d117824 */ /* 0x000fc800078e0210 */
[----:B------:R-:W-:-:S05]  /*dbe0*/  IMAD.WIDE R16, R17, 0x4, R8 ;  /* 0x0000000411107825 */ /* 0x000fca00078e0208 */
[----:B0-----:R2:W-:Y:S02]  /*dbf0*/  STG.E desc[UR10][R16.64], R25 ;  /* 0x0000001910007986 */ /* 0x0015e4000c10190a */
.L_x_161:
[----:B-1----:R-:W-:Y:S05]  /*dc00*/  BSYNC.RECONVERGENT B0 ;  /* 0x0000000000007941 */ /* 0x002fea0003800200 */
.L_x_160:
[----:B------:R-:W-:-:S06]  /*dc10*/  UIADD3 UR5, UPT, UPT, UR9, UR17, URZ ;  /* 0x0000001109057290 */ /* 0x000fcc000fffe0ff */
[----:B------:R-:W-:-:S04]  /*dc20*/  IMAD R20, R15, UR5, R0 ;  /* 0x000000050f147c24 */ /* 0x000fc8000f8e0200 */
[----:B0-2---:R-:W-:-:S05]  /*dc30*/  IMAD.WIDE R16, R20, 0x4, R4 ;  /* 0x0000000414107825 */ /* 0x005fca00078e0204 */
[----:B------:R-:W2:Y:S01]  /*dc40*/  LDG.E R21, desc[UR10][R16.64] ;  /* 0x0000000a10157981 */ /* 0x000ea2000c1e1900 */
[----:B------:R-:W-:Y:S01]  /*dc50*/  UIADD3 UR7, UPT, UPT, UR7, 0x2, URZ ;  /* 0x0000000207077890 */ /* 0x000fe2000fffe0ff */
[----:B------:R-:W-:Y:S03]  /*dc60*/  BSSY.RECONVERGENT B0, `(.L_x_162) ;  /* 0x0000029000007945 */ /* 0x000fe60003800200 */
[----:B------:R-:W-:Y:S01]  /*dc70*/  UISETP.NE.AND UP0, UPT, UR7, UR16, UPT ;  /* 0x000000100700728c */ /* 0x000fe2000bf05270 */
[----:B--2---:R-:W-:-:S13]  /*dc80*/  ISETP.NE.AND P0, PT, R21, 0x1e, PT ;  /* 0x0000001e1500780c */ /* 0x004fda0003f05270 */
[----:B------:R-:W-:Y:S05]  /*dc90*/  @!P0 BRA `(.L_x_163) ;  /* 0x0000000000888947 */ /* 0x000fea0003800000 */
[----:B------:R-:W-:Y:S01]  /*dca0*/  UIMAD UR5, UR6, UR17, UR8 ;  /* 0x00000011060572a4 */ /* 0x000fe2000f8e0208 */
[C---:B------:R-:W-:Y:S02]  /*dcb0*/  ISETP.NE.AND P0, PT, R0.reuse, RZ, PT ;  /* 0x000000ff0000720c */ /* 0x040fe40003f05270 */
[----:B------:R-:W-:-:S03]  /*dcc0*/  ISETP.NE.AND P1, PT, R0, R3, PT ;  /* 0x000000030000720c */ /* 0x000fc60003f25270 */
[C---:B------:R-:W-:Y:S02]  /*dcd0*/  IMAD R16, R15.reuse, UR5, R0 ;  /* 0x000000050f107c24 */ /* 0x040fe4000f8e0200 */
[----:B------:R-:W-:-:S03]  /*dce0*/  IMAD R17, R15, UR5, R13 ;  /* 0x000000050f117c24 */ /* 0x000fc6000f8e020d */
[----:B------:R-:W-:Y:S01]  /*dcf0*/  IADD3 R19, PT, PT, R13, R16, RZ ;  /* 0x000000100d137210 */ /* 0x000fe20007ffe0ff */
[--C-:B------:R-:W-:Y:S02]  /*dd00*/  IMAD.WIDE R16, R17, 0x4, R8.reuse ;  /* 0x0000000411107825 */ /* 0x100fe400078e0208 */
[----:B------:R-:W0:Y:S02]  /*dd10*/  @P0 LDC R26, c[0x0][0x39c] ;  /* 0x0000e700ff1a0b82 */ /* 0x000e240000000800 */
[----:B------:R-:W-:Y:S02]  /*dd20*/  IMAD.WIDE R18, R19, 0x4, R8 ;  /* 0x0000000413127825 */ /* 0x000fe400078e0208 */
[----:B------:R1:W2:Y:S04]  /*dd30*/  LDG.E R16, desc[UR10][R16.64] ;  /* 0x0000000a10107981 */ /* 0x0002a8000c1e1900 */
[----:B------:R-:W3:Y:S01]  /*dd40*/  LDG.E R22, desc[UR10][R18.64] ;  /* 0x0000000a12167981 */ /* 0x000ee2000c1e1900 */
[----:B------:R-:W4:Y:S03]  /*dd50*/  @P1 LDC R25, c[0x0][0x39c] ;  /* 0x0000e700ff191b82 */ /* 0x000f260000000800 */
[----:B------:R-:W0:Y:S04]  /*dd60*/  @P0 LDG.E R23, desc[UR10][R18.64+-0x4] ;  /* 0xfffffc0a12170981 */ /* 0x000e28000c1e1900 */
[----:B------:R-:W4:Y:S01]  /*dd70*/  @P1 LDG.E R24, desc[UR10][R18.64+0x4] ;  /* 0x0000040a12181981 */ /* 0x000f22000c1e1900 */
[----:B------:R-:W-:Y:S01]  /*dd80*/  I2FP.F32.U32 R21, R21 ;  /* 0x0000001500157245 */ /* 0x000fe20000201000 */
[----:B-1----:R-:W-:-:S04]  /*dd90*/  IMAD.IADD R17, R13, 0x1, R20 ;  /* 0x000000010d117824 */ /* 0x002fc800078e0214 */
[----:B------:R-:W-:Y:S01]  /*dda0*/  IMAD.WIDE R8, R17, 0x4, R8 ;  /* 0x0000000411087825 */ /* 0x000fe200078e0208 */
[----:B---3--:R-:W-:-:S03]  /*ddb0*/  I2FP.F32.U32 R27, R22 ;  /* 0x00000016001b7245 */ /* 0x008fc60000201000 */
[----:B0-----:R-:W-:Y:S02]  /*ddc0*/  @P0 IMAD.IADD R23, R23, 0x1, R26 ;  /* 0x0000000117170824 */ /* 0x001fe400078e021a */
[----:B--2---:R-:W-:Y:S02]  /*ddd0*/  VIADD R26, R16, UR19 ;  /* 0x00000013101a7c36 */ /* 0x004fe40008000000 */
[----:B----4-:R-:W-:Y:S01]  /*dde0*/  @P1 IMAD.IADD R24, R24, 0x1, R25 ;  /* 0x0000000118181824 */ /* 0x010fe200078e0219 */
[----:B------:R-:W-:Y:S01]  /*ddf0*/  MOV R25, R27 ;  /* 0x0000001b00197202 */ /* 0x000fe20000000f00 */
[----:B------:R-:W-:Y:S01]  /*de00*/  IMAD.MOV.U32 R22, RZ, RZ, R27 ;  /* 0x000000ffff167224 */ /* 0x000fe200078e001b */
[----:B------:R-:W-:Y:S02]  /*de10*/  @P0 I2FP.F32.U32 R22, R23 ;  /* 0x0000001700160245 */ /* 0x000fe40000201000 */
        /* <DEDUP_REMOVED lines=10> */
.L_x_163:
[----:B------:R-:W-:-:S04]  /*dec0*/  IMAD.IADD R17, R13, 0x1, R20 ;  /* 0x000000010d117824 */ /* 0x000fc800078e0214 */
[----:B------:R-:W-:-:S05]  /*ded0*/  IMAD.WIDE R8, R17, 0x4, R8 ;  /* 0x0000000411087825 */ /* 0x000fca00078e0208 */
[----:B------:R1:W-:Y:S02]  /*dee0*/  STG.E desc[UR10][R8.64], RZ ;  /* 0x000000ff08007986 */ /* 0x0003e4000c10190a */
.L_x_164:
[----:B------:R-:W-:Y:S05]  /*def0*/  BSYNC.RECONVERGENT B0 ;  /* 0x0000000000007941 */ /* 0x000fea0003800200 */
.L_x_162:
[----:B------:R-:W-:Y:S05]  /*df00*/  BRA.U UP0, `(.L_x_165) ;  /* 0xfffffff900787547 */ /* 0x000fea000b83ffff */
.L_x_154:
[----:B01----:R-:W0:Y:S02]  /*df10*/  LDC.64 R4, c[0x0][0x390] ;  /* 0x0000e400ff047b82 */ /* 0x003e240000000a00 */
[----:B0-----:R-:W-:-:S05]  /*df20*/  VIMNMX R4, PT, PT, R5, R4, PT ;  /* 0x0000000405047248 */ /* 0x001fca0003fe0100 */
[----:B------:R-:W-:-:S05]  /*df30*/  VIADD R4, R4, 0xfffffffe ;  /* 0xfffffffe04047836 */ /* 0x000fca0000000000 */
[----:B------:R-:W-:-:S13]  /*df40*/  ISETP.NE.AND P0, PT, R4, UR8, PT ;  /* 0x0000000804007c0c */ /* 0x000fda000bf05270 */
[----:B--23--:R-:W-:Y:S05]  /*df50*/  @!P0 EXIT ;  /* 0x000000000000894d */ /* 0x00cfea0003800000 */
[----:B------:R-:W-:Y:S05]  /*df60*/  BRA `(.L_x_166) ;  /* 0xffffffcc00247947 */ /* 0x000fea000383ffff */
.L_x_111:
[----:B------:R-:W0:Y:S01]  /*df70*/  LDC.64 R2, c[0x0][0x380] ;  /* 0x0000e000ff027b82 */ /* 0x000e220000000a00 */
[----:B------:R-:W-:-:S04]  /*df80*/  VIADD R6, R6, 0xffffffff ;  /* 0xffffffff06067836 */ /* 0x000fc80000000000 */
[----:B------:R-:W-:-:S03]  /*df90*/  IMAD R6, R6, R11, R0 ;  /* 0x0000000b06067224 */ /* 0x000fc600078e0200 */
[----:B------:R-:W1:Y:S01]  /*dfa0*/  LDC.64 R8, c[0x0][0x388] ;  /* 0x0000e200ff087b82 */ /* 0x000e620000000a00 */
[----:B0-----:R-:W-:-:S06]  /*dfb0*/  IMAD.WIDE R2, R6, 0x4, R2 ;  /* 0x0000000406027825 */ /* 0x001fcc00078e0202 */
[----:B------:R-:W2:Y:S01]  /*dfc0*/  LDG.E R3, desc[UR10][R2.64] ;  /* 0x0000000a02037981 */ /* 0x000ea2000c1e1900 */
[----:B------:R-:W-:Y:S01]  /*dfd0*/  VIMNMX R10, PT, PT, R5, R4, PT ;  /* 0x00000004050a7248 */ /* 0x000fe20003fe0100 */
[----:B------:R-:W-:-:S03]  /*dfe0*/  IMAD R7, R7, 0x3, RZ ;  /* 0x0000000307077824 */ /* 0x000fc600078e02ff */
[----:B------:R-:W-:Y:S02]  /*dff0*/  ISETP.GE.AND P0, PT, R10, 0x2, PT ;  /* 0x000000020a00780c */ /* 0x000fe40003f06270 */
[----:B------:R-:W-:-:S05]  /*e000*/  IADD3 R13, PT, PT, R7, R6, RZ ;  /* 0x00000006070d7210 */ /* 0x000fca0007ffe0ff */
[----:B-1----:R-:W-:-:S05]  /*e010*/  IMAD.WIDE R8, R13, 0x4, R8 ;  /* 0x000000040d087825 */ /* 0x002fca00078e0208 */
[----:B--2---:R0:W-:Y:S01]  /*e020*/  STG.E desc[UR10][R8.64], R3 ;  /* 0x0000000308007986 */ /* 0x0041e2000c10190a */
[----:B------:R-:W-:Y:S05]  /*e030*/  @!P0 EXIT ;  /* 0x000000000000894d */ /* 0x000fea0003800000 */
[----:B------:R-:W1:Y:S01]  /*e040*/  LDCU UR4, c[0x0][0x3a0] ;  /* 0x00007400ff0477ac */ /* 0x000e620008000800 */
[C---:B0-----:R-:W-:Y:S02]  /*e050*/  VIADD R9, R11.reuse, 0xf ;  /* 0x0000000f0b097836 */ /* 0x041fe40000000000 */
[C---:B------:R-:W-:Y:S01]  /*e060*/  VIADD R8, R11.reuse, 0x7 ;  /* 0x000000070b087836 */ /* 0x040fe20000000000 */
[----:B------:R-:W-:Y:S01]  /*e070*/  IADD3 R11, PT, PT, R11, -0x1, RZ ;  /* 0xffffffff0b0b7810 */ /* 0x000fe20007ffe0ff */
[----:B------:R-:W-:Y:S01]  /*e080*/  VIADD R2, R5, 0xffffffff ;  /* 0xffffffff05027836 */ /* 0x000fe20000000000 */
[C---:B------:R-:W-:Y:S01]  /*e090*/  LOP3.LUT R5, R9.reuse, 0xf, RZ, 0xc0, !PT ;  /* 0x0000000f09057812 */ /* 0x040fe200078ec0ff */
[----:B------:R-:W-:Y:S01]  /*e0a0*/  VIADD R13, R4, 0xffffffff ;  /* 0xffffffff040d7836 */ /* 0x000fe20000000000 */
[C---:B------:R-:W-:Y:S01]  /*e0b0*/  LOP3.LUT R4, R8.reuse, 0x7, RZ, 0xc0, !PT ;  /* 0x0000000708047812 */ /* 0x040fe200078ec0ff */
[----:B------:R-:W-:Y:S01]  /*e0c0*/  UMOV UR5, 0x1 ;  /* 0x0000000100057882 */ /* 0x000fe20000000000 */
[----:B------:R-:W-:Y:S01]  /*e0d0*/  LOP3.LUT R9, R9, 0x7, RZ, 0xc0, !PT ;  /* 0x0000000709097812 */ /* 0x000fe200078ec0ff */
[----:B------:R-:W-:Y:S01]  /*e0e0*/  VIADD R5, R5, 0xffffffff ;  /* 0xffffffff05057836 */ /* 0x000fe20000000000 */
[----:B------:R-:W-:Y:S01]  /*e0f0*/  LOP3.LUT R8, R8, 0x3, RZ, 0xc0, !PT ;  /* 0x0000000308087812 */ /* 0x000fe200078ec0ff */
[----:B------:R-:W-:Y:S01]  /*e100*/  VIADD R4, R4, 0xffffffff ;  /* 0xffffffff04047836 */ /* 0x000fe20000000000 */
[----:B-1----:R-:W-:Y:S01]  /*e110*/  I2FP.F32.S32 R6, UR4 ;  /* 0x0000000400067c45 */ /* 0x002fe20008201400 */
[----:B------:R-:W-:-:S06]  /*e120*/  UMOV UR4, URZ ;  /* 0x000000ff00047c82 */ /* 0x000fcc0008000000 */
.L_x_209:
[----:B------:R-:W-:Y:S01]  /*e130*/  BAR.SYNC.DEFER_BLOCKING 0x0 ;  /* 0x0000000000007b1d */ /* 0x000fe20000010000 */
[C---:B------:R-:W-:Y:S01]  /*e140*/  ISETP.GE.AND P0, PT, R2.reuse, 0x1, PT ;  /* 0x000000010200780c */ /* 0x040fe20003f06270 */
[----:B------:R-:W-:Y:S01]  /*e150*/  VIADD R12, R2, 0xffffffff ;  /* 0xffffffff020c7836 */ /* 0x000fe20000000000 */
[----:B------:R-:W-:Y:S01]  /*e160*/  MOV R10, R13 ;  /* 0x0000000d000a7202 */ /* 0x000fe20000000f00 */
[----:B------:R-:W-:Y:S02]  /*e170*/  IMAD.MOV.U32 R3, RZ, RZ, R2 ;  /* 0x000000ffff037224 */ /* 0x000fe400078e0002 */
[----:B------:R-:W-:Y:S01]  /*e180*/  UMOV UR6, UR4 ;  /* 0x0000000400067c82 */ /* 0x000fe20008000000 */
[----:B------:R-:W-:Y:S01]  /*e190*/  UMOV UR4, UR5 ;  /* 0x0000000500047c82 */ /* 0x000fe20008000000 */
[----:B------:R-:W-:Y:S02]  /*e1a0*/  VIADD R13, R13, 0xffffffff ;  /* 0xffffffff0d0d7836 */ /* 0x000fe40000000000 */
[----:B------:R-:W-:-:S04]  /*e1b0*/  IMAD.MOV.U32 R2, RZ, RZ, R12 ;  /* 0x000000ffff027224 */ /* 0x000fc800078e000c */
[----:B0123--:R-:W-:Y:S05]  /*e1c0*/  @!P0 BRA `(.L_x_167) ;  /* 0x0000001800688947 */ /* 0x00ffea0003800000 */
[----:B------:R-:W0:Y:S01]  /*e1d0*/  LDCU UR7, c[0x0][0x398] ;  /* 0x00007300ff0777ac */ /* 0x000e220008000800 */
[----:B------:R-:W1:Y:S01]  /*e1e0*/  LDCU UR5, c[0x0][0x394] ;  /* 0x00007280ff0577ac */ /* 0x000e620008000800 */
[----:B0-----:R-:W-:-:S09]  /*e1f0*/  UISETP.GE.AND UP0, UPT, UR7, 0x2, UPT ;  /* 0x000000020700788c */ /* 0x001fd2000bf06270 */
[----:B-1----:R-:W-:Y:S05]  /*e200*/  BRA.U !UP0, `(.L_x_168) ;  /* 0x0000000d08d07547 */ /* 0x002fea000b800000 */
[----:B------:R-:W-:-:S07]  /*e210*/  IMAD.MOV.U32 R12, RZ, RZ, R2 ;  /* 0x000000ffff0c7224 */ /* 0x000fce00078e0002 */
.L_x_177:
[----:B0-----:R-:W0:Y:S01]  /*e220*/  LDCU UR5, c[0x0][0x394] ;  /* 0x00007280ff0577ac */ /* 0x001e220008000800 */
[----:B-1----:R-:W1:Y:S01]  /*e230*/  LDC.64 R14, c[0x0][0x380] ;  /* 0x0000e000ff0e7b82 */ /* 0x002e620000000a00 */
[----:B------:R-:W2:Y:S01]  /*e240*/  LDCU UR7, c[0x0][0x398] ;  /* 0x00007300ff0777ac */ /* 0x000ea20008000800 */
[----:B0-----:R-:W-:-:S04]  /*e250*/  IMAD R17, R13, UR5, R12 ;  /* 0x000000050d117c24 */ /* 0x001fc8000f8e020c */
[----:B--2---:R-:W-:-:S04]  /*e260*/  IMAD R18, R17, UR7, R0 ;  /* 0x0000000711127c24 */ /* 0x004fc8000f8e0200 */
[----:B-1----:R-:W-:-:S05]  /*e270*/  IMAD.WIDE R14, R18, 0x4, R14 ;  /* 0x00000004120e7825 */ /* 0x002fca00078e020e */
[----:B------:R-:W2:Y:S01]  /*e280*/  LDG.E R19, desc[UR10][R14.64] ;  /* 0x0000000a0e137981 */ /* 0x000ea2000c1e1900 */
[----:B------:R-:W-:Y:S01]  /*e290*/  BSSY.RECONVERGENT B0, `(.L_x_169) ;  /* 0x00000e7000007945 */ /* 0x000fe20003800200 */
[----:B--2---:R-:W-:-:S13]  /*e2a0*/  ISETP.NE.AND P0, PT, R19, 0x1e, PT ;  /* 0x0000001e1300780c */ /* 0x004fda0003f05270 */
[----:B------:R-:W-:Y:S05]  /*e2b0*/  @!P0 BRA `(.L_x_170) ;  /* 0x0000000c00808947 */ /* 0x000fea0003800000 */
[----:B------:R-:W0:Y:S01]  /*e2c0*/  LDC R17, c[0x0][0x394] ;  /* 0x0000e500ff117b82 */ /* 0x000e220000000800 */
[C---:B------:R-:W-:Y:S02]  /*e2d0*/  ISETP.NE.AND P0, PT, R0.reuse, RZ, PT ;  /* 0x000000ff0000720c */ /* 0x040fe40003f05270 */
[----:B------:R-:W-:-:S05]  /*e2e0*/  ISETP.NE.AND P1, PT, R0, R11, PT ;  /* 0x0000000b0000720c */ /* 0x000fca0003f25270 */
[----:B------:R-:W1:Y:S08]  /*e2f0*/  LDC.64 R14, c[0x0][0x388] ;  /* 0x0000e200ff0e7b82 */ /* 0x000e700000000a00 */
[----:B------:R-:W2:Y:S01]  /*e300*/  @P0 LDC R25, c[0x0][0x39c] ;  /* 0x0000e700ff190b82 */ /* 0x000ea20000000800 */
[----:B0-----:R-:W-:-:S07]  /*e310*/  IMAD R17, R10, R17, 0x1 ;  /* 0x000000010a117424 */ /* 0x001fce00078e0211 */
[----:B------:R-:W0:Y:S01]  /*e320*/  @P1 LDC R26, c[0x0][0x39c] ;  /* 0x0000e700ff1a1b82 */ /* 0x000e220000000800 */
[----:B------:R-:W-:-:S04]  /*e330*/  IMAD.IADD R23, R17, 0x1, R12 ;  /* 0x0000000111177824 */ /* 0x000fc800078e020c */
[----:B------:R-:W-:-:S03]  /*e340*/  IMAD R16, R23, UR7, R0 ;  /* 0x0000000717107c24 */ /* 0x000fc6000f8e0200 */
[----:B------:R-:W3:Y:S01]  /*e350*/  LDC R20, c[0x0][0x3a0] ;  /* 0x0000e800ff147b82 */ /* 0x000ee20000000800 */
[----:B------:R-:W-:Y:S01]  /*e360*/  IMAD R23, R23, UR7, R7 ;  /* 0x0000000717177c24 */ /* 0x000fe2000f8e0207 */
[----:B------:R-:W-:-:S05]  /*e370*/  IADD3 R17, PT, PT, R7, R16, RZ ;  /* 0x0000001007117210 */ /* 0x000fca0007ffe0ff */
[----:B-1----:R-:W-:-:S04]  /*e380*/  IMAD.WIDE R16, R17, 0x4, R14 ;  /* 0x0000000411107825 */ /* 0x002fc800078e020e */
[----:B------:R-:W-:Y:S01]  /*e390*/  IMAD.WIDE R14, R23, 0x4, R14 ;  /* 0x00000004170e7825 */ /* 0x000fe200078e020e */
[----:B------:R-:W4:Y:S04]  /*e3a0*/  LDG.E R21, desc[UR10][R16.64] ;  /* 0x0000000a10157981 */ /* 0x000f28000c1e1900 */
[----:B------:R-:W2:Y:S04]  /*e3b0*/  @P0 LDG.E R22, desc[UR10][R16.64+-0x4] ;  /* 0xfffffc0a10160981 */ /* 0x000ea8000c1e1900 */
[----:B------:R-:W0:Y:S04]  /*e3c0*/  @P1 LDG.E R23, desc[UR10][R16.64+0x4] ;  /* 0x0000040a10171981 */ /* 0x000e28000c1e1900 */
[----:B------:R-:W3:Y:S01]  /*e3d0*/  LDG.E R27, desc[UR10][R14.64] ;  /* 0x0000000a0e1b7981 */ /* 0x000ee2000c1e1900 */
[----:B------:R-:W-:-:S04]  /*e3e0*/  UIADD3 UR5, UPT, UPT, UR7, -0x2, URZ ;  /* 0xfffffffe07057890 */ /* 0x000fc8000fffe0ff */
[----:B------:R-:W-:Y:S01]  /*e3f0*/  UISETP.GE.U32.AND UP0, UPT, UR5, 0xf, UPT ;  /* 0x0000000f0500788c */ /* 0x000fe2000bf06070 */
[----:B----4-:R-:W-:Y:S01]  /*e400*/  I2FP.F32.U32 R21, R21 ;  /* 0x0000001500157245 */ /* 0x010fe20000201000 */
[----:B--2---:R-:W-:-:S04]  /*e410*/  @P0 IMAD.IADD R24, R22, 0x1, R25 ;  /* 0x0000000116180824 */ /* 0x004fc800078e0219 */
[--C-:B------:R-:W-:Y:S02]  /*e420*/  IMAD.MOV.U32 R22, RZ, RZ, R21.reuse ;  /* 0x000000ffff167224 */ /* 0x100fe400078e0015 */
[----:B0-----:R-:W-:Y:S01]  /*e430*/  @P1 IMAD.IADD R25, R23, 0x1, R26 ;  /* 0x0000000117191824 */ /* 0x001fe200078e021a */
[----:B------:R-:W-:Y:S01]  /*e440*/  @P0 I2FP.F32.U32 R22, R24 ;  /* 0x0000001800160245 */ /* 0x000fe20000201000 */
[----:B------:R-:W-:Y:S01]  /*e450*/  IMAD.MOV.U32 R23, RZ, RZ, R21 ;  /* 0x000000ffff177224 */ /* 0x000fe200078e0015 */
[----:B---3--:R-:W-:Y:S02]  /*e460*/  IADD3 R27, PT, PT, R27, R20, RZ ;  /* 0x000000141b1b7210 */ /* 0x008fe40007ffe0ff */
[----:B------:R-:W-:Y:S01]  /*e470*/  @P1 I2FP.F32.U32 R23, R25 ;  /* 0x0000001900171245 */ /* 0x000fe20000201000 */
[----:B------:R-:W-:Y:S01]  /*e480*/  IMAD.MOV.U32 R25, RZ, RZ, 0x1 ;  /* 0x00000001ff197424 */ /* 0x000fe200078e00ff */
[----:B------:R-:W-:Y:S01]  /*e490*/  I2FP.F32.U32 R24, R27 ;  /* 0x0000001b00187245 */ /* 0x000fe20000201000 */
[----:B------:R-:W-:Y:S06]  /*e4a0*/  BRA.U !UP0, `(.L_x_171) ;  /* 0x0000000508607547 */ /* 0x000fec000b800000 */
[----:B------:R-:W-:-:S07]  /*e4b0*/  IMAD.MOV.U32 R27, RZ, RZ, 0x1 ;  /* 0x00000001ff1b7424 */ /* 0x000fce00078e00ff */
.L_x_172:
        /* <DEDUP_REMOVED lines=12> */
[----:B---3--:R-:W-:Y:S01]  /*e580*/  IMAD.IADD R30, R30, 0x1, R20 ;  /* 0x000000011e1e7824 */ /* 0x008fe200078e0214 */
[----:B------:R-:W2:Y:S02]  /*e590*/  LDG.E R29, desc[UR10][R16.64+0x20] ;  /* 0x0000200a101d7981 */ /* 0x000ea4000c1e1900 */
[----:B------:R-:W-:Y:S02]  /*e5a0*/  FSETP.GT.AND P0, PT, R24, R33, PT ;  /* 0x000000211800720b */ /* 0x000fe40003f04000 */
[----:B------:R-:W-:Y:S02]  /*e5b0*/  I2FP.F32.U32 R30, R30 ;  /* 0x0000001e001e7245 */ /* 0x000fe40000201000 */
[----:B------:R-:W-:Y:S02]  /*e5c0*/  FSEL R24, R33, R24, P0 ;  /* 0x0000001821187208 */ /* 0x000fe40000000000 */
[----:B------:R-:W3:Y:S01]  /*e5d0*/  LDG.E R33, desc[UR10][R16.64+0x24] ;  /* 0x0000240a10217981 */ /* 0x000ee2000c1e1900 */
[----:B----4-:R-:W-:-:S02]  /*e5e0*/  IADD3 R35, PT, PT, R35, R20, RZ ;  /* 0x0000001423237210 */ /* 0x010fc40007ffe0ff */
        /* <DEDUP_REMOVED lines=9> */
[----:B------:R-:W-:Y:S01]  /*e680*/  IMAD.IADD R26, R26, 0x1, R20 ;  /* 0x000000011a1a7824 */ /* 0x000fe200078e0214 */
[----:B------:R-:W-:-:S04]  /*e690*/  FSETP.GT.AND P0, PT, R30, R28, PT ;  /* 0x0000001c1e00720b */ /* 0x000fc80003f04000 */
[----:B------:R-:W-:Y:S02]  /*e6a0*/  FSEL R28, R28, R30, P0 ;  /* 0x0000001e1c1c7208 */ /* 0x000fe40000000000 */
[----:B------:R-:W-:Y:S01]  /*e6b0*/  I2FP.F32.U32 R30, R26 ;  /* 0x0000001a001e7245 */ /* 0x000fe20000201000 */
[----:B------:R-:W-:Y:S01]  /*e6c0*/  IMAD.IADD R37, R37, 0x1, R20 ;  /* 0x0000000125257824 */ /* 0x000fe200078e0214 */
[----:B------:R-:W5:Y:S02]  /*e6d0*/  LDG.E R26, desc[UR10][R16.64+0x30] ;  /* 0x0000300a101a7981 */ /* 0x000f64000c1e1900 */
        /* <DEDUP_REMOVED lines=8> */
[----:B------:R-:W-:Y:S02]  /*e760*/  I2FP.F32.U32 R25, R25 ;  /* 0x0000001900197245 */ /* 0x000fe40000201000 */
[----:B------:R-:W-:Y:S02]  /*e770*/  IADD3 R31, PT, PT, R31, R20, RZ ;  /* 0x000000141f1f7210 */ /* 0x000fe40007ffe0ff */
[----:B------:R-:W-:-:S04]  /*e780*/  FSETP.GT.AND P0, PT, R30, R25, PT ;  /* 0x000000191e00720b */ /* 0x000fc80003f04000 */
[----:B------:R-:W-:Y:S02]  /*e790*/  FSEL R25, R25, R30, P0 ;  /* 0x0000001e19197208 */ /* 0x000fe40000000000 */
[----:B------:R-:W-:-:S04]  /*e7a0*/  I2FP.F32.U32 R30, R31 ;  /* 0x0000001f001e7245 */ /* 0x000fc80000201000 */
[----:B------:R-:W-:-:S04]  /*e7b0*/  FSETP.GT.AND P0, PT, R25, R30, PT ;  /* 0x0000001e1900720b */ /* 0x000fc80003f04000 */
[----:B------:R-:W-:Y:S01]  /*e7c0*/  FSEL R25, R30, R25, P0 ;  /* 0x000000191e197208 */ /* 0x000fe20000000000 */
[--C-:B------:R-:W-:Y:S02]  /*e7d0*/  IMAD.IADD R32, R32, 0x1, R20.reuse ;  /* 0x0000000120207824 */ /* 0x100fe400078e0214 */
[----:B--2---:R-:W-:-:S05]  /*e7e0*/  IMAD.IADD R29, R29, 0x1, R20 ;  /* 0x000000011d1d7824 */ /* 0x004fca00078e0214 */
[----:B------:R-:W-:Y:S01]  /*e7f0*/  I2FP.F32.U32 R30, R29 ;  /* 0x0000001d001e7245 */ /* 0x000fe20000201000 */
[----:B---3--:R-:W-:-:S03]  /*e800*/  IMAD.IADD R33, R33, 0x1, R20 ;  /* 0x0000000121217824 */ /* 0x008fc600078e0214 */
[----:B------:R-:W-:-:S04]  /*e810*/  FSETP.GT.AND P0, PT, R25, R30, PT ;  /* 0x0000001e1900720b */ /* 0x000fc80003f04000 */
[----:B------:R-:W-:Y:S02]  /*e820*/  FSEL R25, R30, R25, P0 ;  /* 0x000000191e197208 */ /* 0x000fe40000000000 */
[----:B0-----:R-:W-:Y:S01]  /*e830*/  I2FP.F32.U32 R16, R33 ;  /* 0x0000002100107245 */ /* 0x001fe20000201000 */
[----:B----4-:R-:W-:-:S03]  /*e840*/  IMAD.IADD R35, R35, 0x1, R20 ;  /* 0x0000000123237824 */ /* 0x010fc600078e0214 */
[----:B------:R-:W-:-:S04]  /*e850*/  FSETP.GT.AND P0, PT, R25, R16, PT ;  /* 0x000000101900720b */ /* 0x000fc80003f04000 */
[----:B------:R-:W-:Y:S02]  /*e860*/  FSEL R16, R16, R25, P0 ;  /* 0x0000001910107208 */ /* 0x000fe40000000000 */
[----:B------:R-:W-:Y:S01]  /*e870*/  I2FP.F32.U32 R35, R35 ;  /* 0x0000002300237245 */ /* 0x000fe20000201000 */
[----:B-----5:R-:W-:-:S03]  /*e880*/  IMAD.IADD R24, R24, 0x1, R20 ;  /* 0x0000000118187824 */ /* 0x020fc600078e0214 */
[----:B------:R-:W-:Y:S02]  /*e890*/  FSETP.GT.AND P0, PT, R16, R35, PT ;  /* 0x000000231000720b */ /* 0x000fe40003f04000 */
[----:B------:R-:W-:Y:S02]  /*e8a0*/  I2FP.F32.U32 R17, R24 ;  /* 0x0000001800117245 */ /* 0x000fe40000201000 */
[----:B------:R-:W-:Y:S02]  /*e8b0*/  FSEL R16, R35, R16, P0 ;  /* 0x0000001023107208 */ /* 0x000fe40000000000 */
[----:B------:R-:W-:Y:S02]  /*e8c0*/  IADD3 R26, PT, PT, R26, R20, RZ ;  /* 0x000000141a1a7210 */ /* 0x000fe40007ffe0ff */
[----:B------:R-:W-:-:S04]  /*e8d0*/  FSETP.GT.AND P0, PT, R16, R17, PT ;  /* 0x000000111000720b */ /* 0x000fc80003f04000 */
[----:B------:R-:W-:Y:S02]  /*e8e0*/  FSEL R16, R17, R16, P0 ;  /* 0x0000001011107208 */ /* 0x000fe40000000000 */
[----:B------:R-:W-:Y:S01]  /*e8f0*/  I2FP.F32.U32 R17, R26 ;  /* 0x0000001a00117245 */ /* 0x000fe20000201000 */
[----:B------:R-:W-:-:S03]  /*e900*/  IMAD.IADD R37, R37, 0x1, R20 ;  /* 0x0000000125257824 */ /* 0x000fc600078e0214 */
[----:B------:R-:W-:Y:S02]  /*e910*/  FSETP.GT.AND P0, PT, R16, R17, PT ;  /* 0x000000111000720b */ /* 0x000fe40003f04000 */
[----:B------:R-:W-:Y:S02]  /*e920*/  I2FP.F32.U32 R37, R37 ;  /* 0x0000002500257245 */ /* 0x000fe40000201000 */
[----:B------:R-:W-:Y:S01]  /*e930*/  FSEL R16, R17, R16, P0 ;  /* 0x0000001011107208 */ /* 0x000fe20000000000 */
[----:B------:R-:W-:Y:S01]  /*e940*/  IMAD.IADD R28, R28, 0x1, R20 ;  /* 0x000000011c1c7824 */ /* 0x000fe200078e0214 */
[----:B------:R-:W-:Y:S01]  /*e950*/  LOP3.LUT R25, R11, 0xfffffff0, RZ, 0xc0, !PT ;  /* 0xfffffff00b197812 */ /* 0x000fe200078ec0ff */
[----:B------:R-:W-:Y:S01]  /*e960*/  VIADD R24, R27, 0xf ;  /* 0x0000000f1b187836 */ /* 0x000fe20000000000 */
[----:B------:R-:W-:Y:S02]  /*e970*/  FSETP.GT.AND P0, PT, R16, R37, PT ;  /* 0x000000251000720b */ /* 0x000fe40003f04000 */
[----:B------:R-:W-:-:S02]  /*e980*/  I2FP.F32.U32 R17, R28 ;  /* 0x0000001c00117245 */ /* 0x000fc40000201000 */
[----:B------:R-:W-:Y:S02]  /*e990*/  FSEL R16, R37, R16, P0 ;  /* 0x0000001025107208 */ /* 0x000fe40000000000 */
[----:B------:R-:W-:Y:S02]  /*e9a0*/  ISETP.NE.AND P1, PT, R24, R25, PT ;  /* 0x000000191800720c */ /* 0x000fe40003f25270 */
[----:B------:R-:W-:-:S04]  /*e9b0*/  FSETP.GT.AND P0, PT, R16, R17, PT ;  /* 0x000000111000720b */ /* 0x000fc80003f04000 */
[----:B------:R-:W-:Y:S02]  /*e9c0*/  FSEL R16, R17, R16, P0 ;  /* 0x0000001011107208 */ /* 0x000fe40000000000 */
[----:B------:R-:W-:Y:S02]  /*e9d0*/  I2FP.F32.U32 R17, R32 ;  /* 0x0000002000117245 */ /* 0x000fe40000201000 */
[----:B------:R-:W-:Y:S02]  /*e9e0*/  IADD3 R25, PT, PT, R27, 0x10, RZ ;  /* 0x000000101b197810 */ /* 0x000fe40007ffe0ff */
[----:B------:R-:W-:-:S03]  /*e9f0*/  FSETP.GT.AND P0, PT, R16, R17, PT ;  /* 0x000000111000720b */ /* 0x000fc60003f04000 */
[----:B------:R-:W-:Y:S01]  /*ea00*/  IMAD.MOV.U32 R27, RZ, RZ, R25 ;  /* 0x000000ffff1b7224 */ /* 0x000fe200078e0019 */
[----:B------:R-:W-:Y:S01]  /*ea10*/  FSEL R24, R17, R16, P0 ;  /* 0x0000001011187208 */ /* 0x000fe20000000000 */
[----:B------:R-:W-:Y:S08]  /*ea20*/  @P1 BRA `(.L_x_172) ;  /* 0xfffffff800a41947 */ /* 0x000ff0000383ffff */
.L_x_171:
        /* <DEDUP_REMOVED lines=14> */
[----:B------:R-:W-:Y:S01]  /*eb10*/  IADD3 R25, PT, PT, R25, 0x8, RZ ;  /* 0x0000000819197810 */ /* 0x000fe20007ffe0ff */
[----:B--2---:R-:W-:-:S02]  /*eb20*/  IMAD.IADD R26, R26, 0x1, R20 ;  /* 0x000000011a1a7824 */ /* 0x004fc400078e0214 */
[----:B---3--:R-:W-:-:S03]  /*eb30*/  IMAD.IADD R28, R28, 0x1, R20 ;  /* 0x000000011c1c7824 */ /* 0x008fc600078e0214 */
[----:B------:R-:W-:Y:S01]  /*eb40*/  I2FP.F32.U32 R26, R26 ;  /* 0x0000001a001a7245 */ /* 0x000fe20000201000 */
[----:B----4-:R-:W-:-:S03]  /*eb50*/  IMAD.IADD R35, R35, 0x1, R20 ;  /* 0x0000000123237824 */ /* 0x010fc600078e0214 */
[----:B------:R-:W-:Y:S02]  /*eb60*/  FSETP.GT.AND P1, PT, R24, R26, PT ;  /* 0x0000001a1800720b */ /* 0x000fe40003f24000 */
[----:B------:R-:W-:Y:S02]  /*eb70*/  I2FP.F32.U32 R28, R28 ;  /* 0x0000001c001c7245 */ /* 0x000fe40000201000 */
[----:B------:R-:W-:Y:S02]  /*eb80*/  FSEL R24, R26, R24, P1 ;  /* 0x000000181a187208 */ /* 0x000fe40000800000 */
[----:B------:R-:W-:Y:S01]  /*eb90*/  I2FP.F32.U32 R35, R35 ;  /* 0x0000002300237245 */ /* 0x000fe20000201000 */
[--C-:B-----5:R-:W-:Y:S01]  /*eba0*/  IMAD.IADD R31, R31, 0x1, R20.reuse ;  /* 0x000000011f1f7824 */ /* 0x120fe200078e0214 */
[----:B------:R-:W-:Y:S02]  /*ebb0*/  FSETP.GT.AND P1, PT, R24, R28, PT ;  /* 0x0000001c1800720b */ /* 0x000fe40003f24000 */
[----:B------:R-:W-:Y:S01]  /*ebc0*/  IADD3 R33, PT, PT, R33, R20, RZ ;  /* 0x0000001421217210 */ /* 0x000fe20007ffe0ff */
[----:B------:R-:W-:Y:S01]  /*ebd0*/  IMAD.IADD R29, R29, 0x1, R20 ;  /* 0x000000011d1d7824 */ /* 0x000fe200078e0214 */
[----:B------:R-:W-:-:S02]  /*ebe0*/  FSEL R24, R28, R24, P1 ;  /* 0x000000181c187208 */ /* 0x000fc40000800000 */
[----:B------:R-:W-:Y:S01]  /*ebf0*/  I2FP.F32.U32 R33, R33 ;  /* 0x0000002100217245 */ /* 0x000fe20000201000 */
[--C-:B------:R-:W-:Y:S01]  /*ec00*/  IMAD.IADD R27, R27, 0x1, R20.reuse ;  /* 0x000000011b1b7824 */ /* 0x100fe200078e0214 */
[----:B------:R-:W-:Y:S02]  /*ec10*/  FSETP.GT.AND P1, PT, R24, R35, PT ;  /* 0x000000231800720b */ /* 0x000fe40003f24000 */
[----:B------:R-:W-:Y:S01]  /*ec20*/  I2FP.F32.U32 R31, R31 ;  /* 0x0000001f001f7245 */ /* 0x000fe20000201000 */
[----:B------:R-:W-:Y:S01]  /*ec30*/  IMAD.IADD R37, R37, 0x1, R20 ;  /* 0x0000000125257824 */ /* 0x000fe200078e0214 */
[----:B------:R-:W-:Y:S02]  /*ec40*/  FSEL R24, R35, R24, P1 ;  /* 0x0000001823187208 */ /* 0x000fe40000800000 */
[----:B------:R-:W-:Y:S02]  /*ec50*/  I2FP.F32.U32 R29, R29 ;  /* 0x0000001d001d7245 */ /* 0x000fe40000201000 */
[----:B------:R-:W-:-:S02]  /*ec60*/  FSETP.GT.AND P1, PT, R24, R33, PT ;  /* 0x000000211800720b */ /* 0x000fc40003f24000 */
        /* <DEDUP_REMOVED lines=11> */
.L_x_174:
        /* <DEDUP_REMOVED lines=14> */
[----:B------:R-:W-:Y:S02]  /*ee00*/  FSETP.GT.AND P1, PT, R24, R27, PT ;  /* 0x0000001b1800720b */ /* 0x000fe40003f24000 */
[----:B------:R-:W-:Y:S01]  /*ee10*/  I2FP.F32.U32 R29, R29 ;  /* 0x0000001d001d7245 */ /* 0x000fe20000201000 */
[----:B-----5:R-:W-:Y:S01]  /*ee20*/  IMAD.IADD R33, R33, 0x1, R20 ;  /* 0x0000000121217824 */ /* 0x020fe200078e0214 */
[----:B------:R-:W-:Y:S02]  /*ee30*/  FSEL R24, R27, R24, P1 ;  /* 0x000000181b187208 */ /* 0x000fe40000800000 */
[----:B------:R-:W-:Y:S02]  /*ee40*/  I2FP.F32.U32 R31, R31 ;  /* 0x0000001f001f7245 */ /* 0x000fe40000201000 */
[----:B------:R-:W-:Y:S02]  /*ee50*/  FSETP.GT.AND P1, PT, R24, R29, PT ;  /* 0x0000001d1800720b */ /* 0x000fe40003f24000 */
[----:B------:R-:W-:-:S02]  /*ee60*/  I2FP.F32.U32 R33, R33 ;  /* 0x0000002100217245 */ /* 0x000fc40000201000 */
[----:B------:R-:W-:-:S04]  /*ee70*/  FSEL R24, R29, R24, P1 ;  /* 0x000000181d187208 */ /* 0x000fc80000800000 */
[----:B------:R-:W-:-:S04]  /*ee80*/  FSETP.GT.AND P1, PT, R24, R31, PT ;  /* 0x0000001f1800720b */ /* 0x000fc80003f24000 */
[----:B------:R-:W-:-:S04]  /*ee90*/  FSEL R24, R31, R24, P1 ;  /* 0x000000181f187208 */ /* 0x000fc80000800000 */
[----:B------:R-:W-:-:S04]  /*eea0*/  FSETP.GT.AND P1, PT, R24, R33, PT ;  /* 0x000000211800720b */ /* 0x000fc80003f24000 */
[----:B------:R-:W-:-:S09]  /*eeb0*/  FSEL R24, R33, R24, P1 ;  /* 0x0000001821187208 */ /* 0x000fd20000800000 */
.L_x_175:
        /* <DEDUP_REMOVED lines=20> */
.L_x_173:
[----:B------:R-:W-:Y:S01]  /*f000*/  FMNMX3 R14, R23, R24, R22, PT ;  /* 0x00000018170e7276 */ /* 0x000fe20003800016 */
[----:B------:R-:W-:Y:S01]  /*f010*/  IMAD.IADD R17, R7, 0x1, R18 ;  /* 0x0000000107117824 */ /* 0x000fe200078e0212 */
[----:B------:R-:W-:Y:S02]  /*f020*/  I2FP.F32.U32 R16, R19 ;  /* 0x0000001300107245 */ /* 0x000fe40000201000 */
[----:B------:R-:W-:Y:S02]  /*f030*/  FMNMX R21, R21, R14, PT ;  /* 0x0000000e15157209 */ /* 0x000fe40003800000 */
[----:B------:R-:W0:Y:S03]  /*f040*/  LDC.64 R14, c[0x0][0x388] ;  /* 0x0000e200ff0e7b82 */ /* 0x000e260000000a00 */
[----:B------:R-:W-:-:S04]  /*f050*/  FADD R21, R21, R16 ;  /* 0x0000001015157221 */ /* 0x000fc80000000000 */
[----:B------:R-:W-:-:S04]  /*f060*/  FADD R21, R21, -R24 ;  /* 0x8000001815157221 */ /* 0x000fc80000000000 */
[----:B------:R-:W-:-:S06]  /*f070*/  FADD R21, R6, R21 ;  /* 0x0000001506157221 */ /* 0x000fcc0000000000 */
[----:B------:R-:W1:Y:S01]  /*f080*/  F2I.U32.TRUNC.NTZ R21, R21 ;  /* 0x0000001500157305 */ /* 0x000e62000020f000 */
[----:B0-----:R-:W-:-:S05]  /*f090*/  IMAD.WIDE R14, R17, 0x4, R14 ;  /* 0x00000004110e7825 */ /* 0x001fca00078e020e */
[----:B-1----:R1:W-:Y:S01]  /*f0a0*/  STG.E desc[UR10][R14.64], R21 ;  /* 0x000000150e007986 */ /* 0x0023e2000c10190a */
[----:B------:R-:W-:Y:S05]  /*f0b0*/  BRA `(.L_x_176) ;  /* 0x0000000000107947 */ /* 0x000fea0003800000 */
.L_x_170:
[----:B------:R-:W0:Y:S01]  /*f0c0*/  LDC.64 R14, c[0x0][0x388] ;  /* 0x0000e200ff0e7b82 */ /* 0x000e220000000a00 */
[----:B------:R-:W-:-:S05]  /*f0d0*/  IADD3 R17, PT, PT, R7, R18, RZ ;  /* 0x0000001207117210 */ /* 0x000fca0007ffe0ff */
[----:B0-----:R-:W-:-:S05]  /*f0e0*/  IMAD.WIDE R14, R17, 0x4, R14 ;  /* 0x00000004110e7825 */ /* 0x001fca00078e020e */
[----:B------:R0:W-:Y:S02]  /*f0f0*/  STG.E desc[UR10][R14.64], RZ ;  /* 0x000000ff0e007986 */ /* 0x0001e4000c10190a */
.L_x_176:
[----:B------:R-:W-:Y:S05]  /*f100*/  BSYNC.RECONVERGENT B0 ;  /* 0x0000000000007941 */ /* 0x000fea0003800200 */
.L_x_169:
[----:B------:R-:W-:-:S13]  /*f110*/  ISETP.NE.AND P0, PT, R12, RZ, PT ;  /* 0x000000ff0c00720c */ /* 0x000fda0003f05270 */
[----:B------:R-:W-:Y:S05]  /*f120*/  @!P0 BRA `(.L_x_167) ;  /* 0x0000000800908947 */ /* 0x000fea0003800000 */
[----:B------:R-:W-:Y:S01]  /*f130*/  VIADD R12, R12, 0xffffffff ;  /* 0xffffffff0c0c7836 */ /* 0x000fe20000000000 */
[----:B------:R-:W-:Y:S06]  /*f140*/  BRA `(.L_x_177) ;  /* 0xfffffff000347947 */ /* 0x000fec000383ffff */
.L_x_168:
[----:B------:R-:W-:-:S04]  /*f150*/  LOP3.LUT R12, R3, 0x1, RZ, 0xc0, !PT ;  /* 0x00000001030c7812 */ /* 0x000fc800078ec0ff */
[----:B------:R-:W-:Y:S01]  /*f160*/  ISETP.NE.U32.AND P0, PT, R12, 0x1, PT ;  /* 0x000000010c00780c */ /* 0x000fe20003f05070 */
[----:B------:R-:W-:-:S12]  /*f170*/  IMAD.MOV.U32 R12, RZ, RZ, R2 ;  /* 0x000000ffff0c7224 */ /* 0x000fd800078e0002 */
[----:B------:R-:W-:Y:S05]  /*f180*/  @P0 BRA `(.L_x_178) ;  /* 0x0000000000c80947 */ /* 0x000fea0003800000 */
[----:B------:R-:W0:Y:S01]  /*f190*/  LDC.64 R20, c[0x0][0x380] ;  /* 0x0000e000ff147b82 */ /* 0x000e220000000a00 */
[----:B------:R-:W-:-:S04]  /*f1a0*/  IMAD R15, R13, UR5, R2 ;  /* 0x000000050d0f7c24 */ /* 0x000fc8000f8e0202 */
[----:B------:R-:W-:-:S04]  /*f1b0*/  IMAD R12, R15, UR7, R0 ;  /* 0x000000070f0c7c24 */ /* 0x000fc8000f8e0200 */
[----:B0-----:R-:W-:-:S06]  /*f1c0*/  IMAD.WIDE R20, R12, 0x4, R20 ;  /* 0x000000040c147825 */ /* 0x001fcc00078e0214 */
[----:B------:R-:W2:Y:S01]  /*f1d0*/  LDG.E R20, desc[UR10][R20.64] ;  /* 0x0000000a14147981 */ /* 0x000ea2000c1e1900 */
[----:B------:R-:W-:Y:S01]  /*f1e0*/  BSSY.RECONVERGENT B0, `(.L_x_179) ;  /* 0x000002b000007945 */ /* 0x000fe20003800200 */
[----:B--2---:R-:W-:-:S13]  /*f1f0*/  ISETP.NE.AND P0, PT, R20, 0x1e, PT ;  /* 0x0000001e1400780c */ /* 0x004fda0003f05270 */
[----:B------:R-:W-:Y:S05]  /*f200*/  @!P0 BRA `(.L_x_180) ;  /* 0x0000000000908947 */ /* 0x000fea0003800000 */
[----:B------:R-:W0:Y:S01]  /*f210*/  LDC.64 R14, c[0x0][0x388] ;  /* 0x0000e200ff0e7b82 */ /* 0x000e220000000a00 */
[----:B------:R-:W-:Y:S01]  /*f220*/  IMAD R17, R10, UR5, R3 ;  /* 0x000000050a117c24 */ /* 0x000fe2000f8e0203 */
[C---:B------:R-:W-:Y:S01]  /*f230*/  ISETP.NE.AND P0, PT, R0.reuse, RZ, PT ;  /* 0x000000ff0000720c */ /* 0x040fe20003f05270 */
[----:B------:R-:W1:Y:S01]  /*f240*/  LDCU UR8, c[0x0][0x3a0] ;  /* 0x00007400ff0877ac */ /* 0x000e620008000800 */
[----:B------:R-:W-:Y:S01]  /*f250*/  ISETP.NE.AND P1, PT, R0, R11, PT ;  /* 0x0000000b0000720c */ /* 0x000fe20003f25270 */
[C---:B------:R-:W-:Y:S02]  /*f260*/  IMAD R16, R17.reuse, UR7, R0 ;  /* 0x0000000711107c24 */ /* 0x040fe4000f8e0200 */
[----:B------:R-:W-:Y:S02]  /*f270*/  IMAD R17, R17, UR7, R7 ;  /* 0x0000000711117c24 */ /* 0x000fe4000f8e0207 */
[----:B------:R-:W-:-:S06]  /*f280*/  IMAD.IADD R19, R7, 0x1, R16 ;  /* 0x0000000107137824 */ /* 0x000fcc00078e0210 */
        /* <DEDUP_REMOVED lines=8> */
[----:B0-----:R-:W-:-:S02]  /*f310*/  I2FP.F32.U32 R17, R20 ;  /* 0x0000001400117245 */ /* 0x001fc40000201000 */
[----:B----4-:R-:W-:Y:S01]  /*f320*/  I2FP.F32.U32 R27, R21 ;  /* 0x00000015001b7245 */ /* 0x010fe20000201000 */
        /* <DEDUP_REMOVED lines=18> */
.L_x_180:
[----:B------:R-:W0:Y:S01]  /*f450*/  LDC.64 R14, c[0x0][0x388] ;  /* 0x0000e200ff0e7b82 */ /* 0x000e220000000a00 */
[----:B------:R-:W-:-:S05]  /*f460*/  IADD3 R17, PT, PT, R7, R12, RZ ;  /* 0x0000000c07117210 */ /* 0x000fca0007ffe0ff */
[----:B0-----:R-:W-:-:S05]  /*f470*/  IMAD.WIDE R14, R17, 0x4, R14 ;  /* 0x00000004110e7825 */ /* 0x001fca00078e020e */
[----:B------:R0:W-:Y:S02]  /*f480*/  STG.E desc[UR10][R14.64], RZ ;  /* 0x000000ff0e007986 */ /* 0x0001e4000c10190a */
.L_x_181:
[----:B------:R-:W-:Y:S05]  /*f490*/  BSYNC.RECONVERGENT B0 ;  /* 0x0000000000007941 */ /* 0x000fea0003800200 */
.L_x_179:
[----:B------:R-:W-:-:S07]  /*f4a0*/  VIADD R12, R3, 0xfffffffe ;  /* 0xfffffffe030c7836 */ /* 0x000fce0000000000 */
.L_x_178:
[----:B------:R-:W-:Y:S01]  /*f4b0*/  UIADD3 UR5, UPT, UPT, UR5, -0x2, URZ ;  /* 0xfffffffe05057890 */ /* 0x000fe2000fffe0ff */
[----:B------:R-:W2:Y:S03]  /*f4c0*/  LDCU.64 UR12, c[0x0][0x388] ;  /* 0x00007100ff0c77ac */ /* 0x000ea60008000a00 */
[----:B------:R-:W-:Y:S01]  /*f4d0*/  UISETP.NE.AND UP0, UPT, UR5, UR6, UPT ;  /* 0x000000060500728c */ /* 0x000fe2000bf05270 */
[----:B------:R-:W3:Y:S01]  /*f4e0*/  LDCU UR9, c[0x0][0x3a0] ;  /* 0x00007400ff0977ac */ /* 0x000ee20008000800 */
[----:B------:R-:W4:Y:S01]  /*f4f0*/  LDCU UR7, c[0x0][0x394] ;  /* 0x00007280ff0777ac */ /* 0x000f220008000800 */
[----:B------:R-:W0:Y:S06]  /*f500*/  LDCU UR8, c[0x0][0x398] ;  /* 0x00007300ff0877ac */ /* 0x000e2c0008000800 */
[----:B------:R-:W-:Y:S05]  /*f510*/  BRA.U !UP0, `(.L_x_167) ;  /* 0x0000000508947547 */ /* 0x000fea000b800000 */
.L_x_187:
[----:B0-----:R-:W5:Y:S01]  /*f520*/  LDC.64 R16, c[0x0][0x380] ;  /* 0x0000e000ff107b82 */ /* 0x001f620000000a00 */
[----:B012-4-:R-:W-:-:S04]  /*f530*/  IMAD R15, R13, UR7, R12 ;  /* 0x000000070d0f7c24 */ /* 0x017fc8000f8e020c */
[----:B------:R-:W-:-:S04]  /*f540*/  IMAD R19, R15, UR8, R0 ;  /* 0x000000080f137c24 */ /* 0x000fc8000f8e0200 */
[----:B-----5:R-:W-:-:S06]  /*f550*/  IMAD.WIDE R24, R19, 0x4, R16 ;  /* 0x0000000413187825 */ /* 0x020fcc00078e0210 */
[----:B------:R-:W4:Y:S01]  /*f560*/  LDG.E R24, desc[UR10][R24.64] ;  /* 0x0000000a18187981 */ /* 0x000f22000c1e1900 */
[----:B------:R-:W-:Y:S01]  /*f570*/  IMAD R23, R13, UR7, R12 ;  /* 0x000000070d177c24 */ /* 0x000fe2000f8e020c */
[----:B------:R-:W-:Y:S03]  /*f580*/  BSSY.RECONVERGENT B0, `(.L_x_182) ;  /* 0x0000031000007945 */ /* 0x000fe60003800200 */
[----:B------:R-:W-:-:S04]  /*f590*/  VIADD R21, R23, 0xffffffff ;  /* 0xffffffff17157836 */ /* 0x000fc80000000000 */
[----:B------:R-:W-:-:S04]  /*f5a0*/  IMAD R22, R21, UR8, R0 ;  /* 0x0000000815167c24 */ /* 0x000fc8000f8e0200 */
[----:B------:R-:W-:Y:S01]  /*f5b0*/  IMAD.WIDE R16, R22, 0x4, R16 ;  /* 0x0000000416107825 */ /* 0x000fe200078e0210 */
[----:B----4-:R-:W-:-:S13]  /*f5c0*/  ISETP.NE.AND P0, PT, R24, 0x1e, PT ;  /* 0x0000001e1800780c */ /* 0x010fda0003f05270 */
[----:B------:R-:W0:Y:S01]  /*f5d0*/  @!P0 LDC.64 R14, c[0x0][0x388] ;  /* 0x0000e200ff0e8b82 */ /* 0x000e220000000a00 */
[----:B------:R-:W-:-:S04]  /*f5e0*/  @!P0 IMAD.IADD R19, R7, 0x1, R19 ;  /* 0x0000000107138824 */ /* 0x000fc800078e0213 */
[----:B0-----:R-:W-:-:S05]  /*f5f0*/  @!P0 IMAD.WIDE R18, R19, 0x4, R14 ;  /* 0x0000000413128825 */ /* 0x001fca00078e020e */
[----:B------:R0:W-:Y:S01]  /*f600*/  @!P0 STG.E desc[UR10][R18.64], RZ ;  /* 0x000000ff12008986 */ /* 0x0001e2000c10190a */
[----:B------:R-:W-:Y:S05]  /*f610*/  @!P0 BRA `(.L_x_183) ;  /* 0x00000000009c8947 */ /* 0x000fea0003800000 */
[----:B------:R-:W1:Y:S01]  /*f620*/  LDC R15, c[0x0][0x394] ;  /* 0x0000e500ff0f7b82 */ /* 0x000e620000000800 */
[C---:B------:R-:W-:Y:S02]  /*f630*/  ISETP.NE.AND P0, PT, R0.reuse, RZ, PT ;  /* 0x000000ff0000720c */ /* 0x040fe40003f05270 */
[----:B------:R-:W-:Y:S02]  /*f640*/  ISETP.NE.AND P1, PT, R0, R11, PT ;  /* 0x0000000b0000720c */ /* 0x000fe40003f25270 */
[----:B--2---:R-:W-:-:S09]  /*f650*/  MOV R14, UR12 ;  /* 0x0000000c000e7c02 */ /* 0x004fd20008000f00 */
[----:B------:R-:W2:Y:S08]  /*f660*/  @P0 LDC R29, c[0x0][0x39c] ;  /* 0x0000e700ff1d0b82 */ /* 0x000eb00000000800 */
[----:B------:R-:W4:Y:S01]  /*f670*/  @P1 LDC R28, c[0x0][0x39c] ;  /* 0x0000e700ff1c1b82 */ /* 0x000f220000000800 */
[----:B-1----:R-:W-:-:S04]  /*f680*/  IMAD R15, R10, R15, 0x1 ;  /* 0x000000010a0f7424 */ /* 0x002fc800078e020f */
[----:B------:R-:W-:Y:S02]  /*f690*/  IMAD.IADD R21, R15, 0x1, R12 ;  /* 0x000000010f157824 */ /* 0x000fe400078e020c */
[----:B------:R-:W-:Y:S02]  /*f6a0*/  IMAD.U32 R15, RZ, RZ, UR13 ;  /* 0x0000000dff0f7e24 */ /* 0x000fe4000f8e00ff */
[C---:B0-----:R-:W-:Y:S02]  /*f6b0*/  IMAD R18, R21.reuse, UR8, R0 ;  /* 0x0000000815127c24 */ /* 0x041fe4000f8e0200 */
[----:B------:R-:W-:Y:S02]  /*f6c0*/  IMAD R21, R21, UR8, R7 ;  /* 0x0000000815157c24 */ /* 0x000fe4000f8e0207 */
[----:B------:R-:W-:Y:S02]  /*f6d0*/  IMAD.IADD R19, R7, 0x1, R18 ;  /* 0x0000000107137824 */ /* 0x000fe400078e0212 */
[----:B------:R-:W-:-:S04]  /*f6e0*/  IMAD.WIDE R20, R21, 0x4, R14 ;  /* 0x0000000415147825 */ /* 0x000fc800078e020e */
[----:B------:R-:W-:Y:S02]  /*f6f0*/  IMAD.WIDE R18, R19, 0x4, R14 ;  /* 0x0000000413127825 */ /* 0x000fe400078e020e */
[----:B------:R-:W3:Y:S04]  /*f700*/  LDG.E R20, desc[UR10][R20.64] ;  /* 0x0000000a14147981 */ /* 0x000ee8000c1e1900 */
[----:B------:R-:W5:Y:S04]  /*f710*/  LDG.E R25, desc[UR10][R18.64] ;  /* 0x0000000a12197981 */ /* 0x000f68000c1e1900 */
[----:B------:R-:W2:Y:S04]  /*f720*/  @P0 LDG.E R26, desc[UR10][R18.64+-0x4] ;  /* 0xfffffc0a121a0981 */ /* 0x000ea8000c1e1900 */
[----:B------:R0:W4:Y:S02]  /*f730*/  @P1 LDG.E R27, desc[UR10][R18.64+0x4] ;  /* 0x0000040a121b1981 */ /* 0x000124000c1e1900 */
[----:B0-----:R-:W-:-:S02]  /*f740*/  I2FP.F32.U32 R19, R24 ;  /* 0x0000001800137245 */ /* 0x001fc40000201000 */
[----:B-----5:R-:W-:Y:S01]  /*f750*/  I2FP.F32.U32 R31, R25 ;  /* 0x00000019001f7245 */ /* 0x020fe20000201000 */
[----:B--2---:R-:W-:Y:S02]  /*f760*/  @P0 IMAD.IADD R26, R26, 0x1, R29 ;  /* 0x000000011a1a0824 */ /* 0x004fe400078e021d */
[----:B---3--:R-:W-:Y:S02]  /*f770*/  VIADD R29, R20, UR9 ;  /* 0x00000009141d7c36 */ /* 0x008fe40008000000 */
[----:B----4-:R-:W-:Y:S01]  /*f780*/  @P1 IMAD.IADD R27, R27, 0x1, R28 ;  /* 0x000000011b1b1824 */ /* 0x010fe200078e021c */
[----:B------:R-:W-:Y:S01]  /*f790*/  MOV R25, R31 ;  /* 0x0000001f00197202 */ /* 0x000fe20000000f00 */
[----:B------:R-:W-:Y:S01]  /*f7a0*/  IMAD.MOV.U32 R28, RZ, RZ, R31 ;  /* 0x000000ffff1c7224 */ /* 0x000fe200078e001f */
[----:B------:R-:W-:Y:S02]  /*f7b0*/  @P0 I2FP.F32.U32 R25, R26 ;  /* 0x0000001a00190245 */ /* 0x000fe40000201000 */
[----:B------:R-:W-:-:S02]  /*f7c0*/  I2FP.F32.U32 R29, R29 ;  /* 0x0000001d001d7245 */ /* 0x000fc40000201000 */
        /* <DEDUP_REMOVED lines=8> */
[----:B------:R-:W-:-:S04]  /*f850*/  IMAD R18, R19, UR8, R0 ;  /* 0x0000000813127c24 */ /* 0x000fc8000f8e0200 */
[----:B------:R-:W-:-:S04]  /*f860*/  IMAD.IADD R19, R7, 0x1, R18 ;  /* 0x0000000107137824 */ /* 0x000fc800078e0212 */
[----:B------:R-:W-:-:S05]  /*f870*/  IMAD.WIDE R18, R19, 0x4, R14 ;  /* 0x0000000413127825 */ /* 0x000fca00078e020e */
[----:B0-----:R1:W-:Y:S02]  /*f880*/  STG.E desc[UR10][R18.64], R29 ;  /* 0x0000001d12007986 */ /* 0x0013e4000c10190a */
.L_x_183:
[----:B--23--:R-:W-:Y:S05]  /*f890*/  BSYNC.RECONVERGENT B0 ;  /* 0x0000000000007941 */ /* 0x00cfea0003800200 */
.L_x_182:
[----:B------:R-:W2:Y:S01]  /*f8a0*/  LDG.E R20, desc[UR10][R16.64] ;  /* 0x0000000a10147981 */ /* 0x000ea2000c1e1900 */
[----:B------:R-:W-:Y:S01]  /*f8b0*/  BSSY.RECONVERGENT B0, `(.L_x_184) ;  /* 0x0000028000007945 */ /* 0x000fe20003800200 */
[----:B--2---:R-:W-:-:S13]  /*f8c0*/  ISETP.NE.AND P0, PT, R20, 0x1e, PT ;  /* 0x0000001e1400780c */ /* 0x004fda0003f05270 */
[----:B------:R-:W-:Y:S05]  /*f8d0*/  @!P0 BRA `(.L_x_185) ;  /* 0x0000000000888947 */ /* 0x000fea0003800000 */
[----:B------:R-:W-:Y:S01]  /*f8e0*/  VIADD R17, R23, UR7 ;  /* 0x0000000717117c36 */ /* 0x000fe20008000000 */
[C---:B------:R-:W-:Y:S02]  /*f8f0*/  ISETP.NE.AND P0, PT, R0.reuse, RZ, PT ;  /* 0x000000ff0000720c */ /* 0x040fe40003f05270 */
[----:B------:R-:W-:Y:S01]  /*f900*/  ISETP.NE.AND P1, PT, R0, R11, PT ;  /* 0x0000000b0000720c */ /* 0x000fe20003f25270 */
[C---:B------:R-:W-:Y:S02]  /*f910*/  IMAD R16, R17.reuse, UR8, R0 ;  /* 0x0000000811107c24 */ /* 0x040fe4000f8e0200 */
[----:B------:R-:W-:-:S03]  /*f920*/  IMAD R17, R17, UR8, R7 ;  /* 0x0000000811117c24 */ /* 0x000fc6000f8e0207 */
[----:B01----:R-:W-:Y:S01]  /*f930*/  IADD3 R19, PT, PT, R7, R16, RZ ;  /* 0x0000001007137210 */ /* 0x003fe20007ffe0ff */
[----:B------:R-:W-:-:S04]  /*f940*/  IMAD.WIDE R16, R17, 0x4, R14 ;  /* 0x0000000411107825 */ /* 0x000fc800078e020e */
[----:B------:R-:W-:Y:S01]  /*f950*/  IMAD.WIDE R18, R19, 0x4, R14 ;  /* 0x0000000413127825 */ /* 0x000fe200078e020e */
[----:B------:R-:W0:Y:S01]  /*f960*/  @P0 LDC R26, c[0x0][0x39c] ;  /* 0x0000e700ff1a0b82 */ /* 0x000e220000000800 */
[----:B------:R1:W2:Y:S04]  /*f970*/  LDG.E R16, desc[UR10][R16.64] ;  /* 0x0000000a10107981 */ /* 0x0002a8000c1e1900 */
[----:B------:R-:W3:Y:S03]  /*f980*/  LDG.E R21, desc[UR10][R18.64] ;  /* 0x0000000a12157981 */ /* 0x000ee6000c1e1900 */
[----:B------:R-:W4:Y:S01]  /*f990*/  @P1 LDC R25, c[0x0][0x39c] ;  /* 0x0000e700ff191b82 */ /* 0x000f220000000800 */
[----:B------:R-:W0:Y:S04]  /*f9a0*/  @P0 LDG.E R23, desc[UR10][R18.64+-0x4] ;  /* 0xfffffc0a12170981 */ /* 0x000e28000c1e1900 */
[----:B------:R5:W4:Y:S01]  /*f9b0*/  @P1 LDG.E R24, desc[UR10][R18.64+0x4] ;  /* 0x0000040a12181981 */ /* 0x000b22000c1e1900 */
[----:B-1----:R-:W-:Y:S01]  /*f9c0*/  I2FP.F32.U32 R17, R20 ;  /* 0x0000001400117245 */ /* 0x002fe20000201000 */
[----:B-----5:R-:W-:-:S04]  /*f9d0*/  IMAD.IADD R19, R7, 0x1, R22 ;  /* 0x0000000107137824 */ /* 0x020fc800078e0216 */
        /* <DEDUP_REMOVED lines=18> */
.L_x_185:
[----:B------:R-:W-:-:S04]  /*fb00*/  IMAD.IADD R17, R7, 0x1, R22 ;  /* 0x0000000107117824 */ /* 0x000fc800078e0216 */
[----:B------:R-:W-:-:S05]  /*fb10*/  IMAD.WIDE R14, R17, 0x4, R14 ;  /* 0x00000004110e7825 */ /* 0x000fca00078e020e */
[----:B------:R2:W-:Y:S02]  /*fb20*/  STG.E desc[UR10][R14.64], RZ ;  /* 0x000000ff0e007986 */ /* 0x0005e4000c10190a */
.L_x_186:
[----:B------:R-:W-:Y:S05]  /*fb30*/  BSYNC.RECONVERGENT B0 ;  /* 0x0000000000007941 */ /* 0x000fea0003800200 */
.L_x_184:
[C---:B------:R-:W-:Y:S01]  /*fb40*/  ISETP.GT.AND P0, PT, R12.reuse, 0x1, PT ;  /* 0x000000010c00780c */ /* 0x040fe20003f04270 */
[----:B------:R-:W-:-:S12]  /*fb50*/  VIADD R12, R12, 0xfffffffe ;  /* 0xfffffffe0c0c7836 */ /* 0x000fd80000000000 */
[----:B------:R-:W-:Y:S05]  /*fb60*/  @P0 BRA `(.L_x_187) ;  /* 0xfffffff8006c0947 */ /* 0x000fea000383ffff */
.L_x_167:
[----:B------:R-:W-:-:S13]  /*fb70*/  ISETP.GE.AND P0, PT, R10, 0x1, PT ;  /* 0x000000010a00780c */ /* 0x000fda0003f06270 */
[----:B------:R-:W-:Y:S05]  /*fb80*/  @!P0 BRA `(.L_x_188) ;  /* 0x0000001800588947 */ /* 0x000fea0003800000 */
[----:B------:R-:W5:Y:S02]  /*fb90*/  LDCU UR5, c[0x0][0x398] ;  /* 0x00007300ff0577ac */ /* 0x000f640008000800 */
[----:B-----5:R-:W-:-:S09]  /*fba0*/  UISETP.GE.AND UP0, UPT, UR5, 0x2, UPT ;  /* 0x000000020500788c */ /* 0x020fd2000bf06270 */
[----:B------:R-:W-:Y:S05]  /*fbb0*/  BRA.U !UP0, `(.L_x_189) ;  /* 0x0000000d08c87547 */ /* 0x000fea000b800000 */
[----:B-1----:R-:W-:-:S07]  /*fbc0*/  IMAD.MOV.U32 R21, RZ, RZ, R13 ;  /* 0x000000ffff157224 */ /* 0x002fce00078e000d */
.L_x_198:
[----:B-1----:R-:W1:Y:S01]  /*fbd0*/  LDC R16, c[0x0][0x394] ;  /* 0x0000e500ff107b82 */ /* 0x002e620000000800 */
[----:B------:R-:W5:Y:S07]  /*fbe0*/  LDCU UR5, c[0x0][0x398] ;  /* 0x00007300ff0577ac */ /* 0x000f6e0008000800 */
[----:B0-2---:R-:W0:Y:S01]  /*fbf0*/  LDC.64 R14, c[0x0][0x380] ;  /* 0x0000e000ff0e7b82 */ /* 0x005e220000000a00 */
[----:B-1----:R-:W-:-:S04]  /*fc00*/  IMAD R17, R21, R16, R2 ;  /* 0x0000001015117224 */ /* 0x002fc800078e0202 */
[----:B-----5:R-:W-:-:S04]  /*fc10*/  IMAD R10, R17, UR5, R0 ;  /* 0x00000005110a7c24 */ /* 0x020fc8000f8e0200 */
[----:B0-----:R-:W-:-:S05]  /*fc20*/  IMAD.WIDE R14, R10, 0x4, R14 ;  /* 0x000000040a0e7825 */ /* 0x001fca00078e020e */
[----:B------:R-:W2:Y:S01]  /*fc30*/  LDG.E R12, desc[UR10][R14.64] ;  /* 0x0000000a0e0c7981 */ /* 0x000ea2000c1e1900 */
[----:B------:R-:W-:Y:S01]  /*fc40*/  BSSY.RECONVERGENT B0, `(.L_x_190) ;  /* 0x00000e5000007945 */ /* 0x000fe20003800200 */
[----:B--2---:R-:W-:-:S13]  /*fc50*/  ISETP.NE.AND P0, PT, R12, 0x1e, PT ;  /* 0x0000001e0c00780c */ /* 0x004fda0003f05270 */
[----:B------:R-:W-:Y:S05]  /*fc60*/  @!P0 BRA `(.L_x_191) ;  /* 0x0000000c00788947 */ /* 0x000fea0003800000 */
[----:B------:R-:W0:Y:S01]  /*fc70*/  LDC.64 R14, c[0x0][0x388] ;  /* 0x0000e200ff0e7b82 */ /* 0x000e220000000a00 */
[----:B------:R-:W-:Y:S01]  /*fc80*/  IMAD R16, R21, R16, R16 ;  /* 0x0000001015107224 */ /* 0x000fe200078e0210 */
[C---:B------:R-:W-:Y:S02]  /*fc90*/  ISETP.NE.AND P0, PT, R0.reuse, RZ, PT ;  /* 0x000000ff0000720c */ /* 0x040fe40003f05270 */
[----:B------:R-:W-:Y:S02]  /*fca0*/  ISETP.NE.AND P1, PT, R0, R11, PT ;  /* 0x0000000b0000720c */ /* 0x000fe40003f25270 */
[----:B------:R-:W-:Y:S02]  /*fcb0*/  IADD3 R17, PT, PT, R16, R3, RZ ;  /* 0x0000000310117210 */ /* 0x000fe40007ffe0ff */
[----:B------:R-:W1:Y:S03]  /*fcc0*/  LDC R20, c[0x0][0x3a0] ;  /* 0x0000e800ff147b82 */ /* 0x000e660000000800 */
[----:B------:R-:W-:-:S02]  /*fcd0*/  IMAD R16, R17, UR5, R0 ;  /* 0x0000000511107c24 */ /* 0x000fc4000f8e0200 */
[----:B------:R-:W-:Y:S02]  /*fce0*/  IMAD R17, R17, UR5, R7 ;  /* 0x0000000511117c24 */ /* 0x000fe4000f8e0207 */
[----:B------:R-:W-:Y:S01]  /*fcf0*/  IMAD.IADD R19, R7, 0x1, R16 ;  /* 0x0000000107137824 */ /* 0x000fe200078e0210 */
[----:B------:R-:W2:Y:S03]  /*fd00*/  @P0 LDC R26, c[0x0][0x39c] ;  /* 0x0000e700ff1a0b82 */ /* 0x000ea60000000800 */
[----:B0-----:R-:W-:-:S05]  /*fd10*/  IMAD.WIDE R18, R19, 0x4, R14 ;  /* 0x0000000413127825 */ /* 0x001fca00078e020e */
[----:B------:R-:W0:Y:S01]  /*fd20*/  @P1 LDC R29, c[0x0][0x39c] ;  /* 0x0000e700ff1d1b82 */ /* 0x000e220000000800 */
[----:B------:R-:W-:Y:S01]  /*fd30*/  IMAD.WIDE R16, R17, 0x4, R14 ;  /* 0x0000000411107825 */ /* 0x000fe200078e020e */
[----:B------:R-:W5:Y:S04]  /*fd40*/  LDG.E R22, desc[UR10][R18.64] ;  /* 0x0000000a12167981 */ /* 0x000f68000c1e1900 */
[----:B------:R-:W2:Y:S04]  /*fd50*/  @P0 LDG.E R23, desc[UR10][R18.64+-0x4] ;  /* 0xfffffc0a12170981 */ /* 0x000ea8000c1e1900 */
[----:B------:R-:W0:Y:S04]  /*fd60*/  @P1 LDG.E R24, desc[UR10][R18.64+0x4] ;  /* 0x0000040a12181981 */ /* 0x000e28000c1e1900 */
[----:B------:R-:W1:Y:S01]  /*fd70*/  LDG.E R27, desc[UR10][R16.64] ;  /* 0x0000000a101b7981 */ /* 0x000e62000c1e1900 */
[----:B------:R-:W-:-:S04]  /*fd80*/  UIADD3 UR6, UPT, UPT, UR5, -0x2, URZ ;  /* 0xfffffffe05067890 */ /* 0x000fc8000fffe0ff */
[----:B------:R-:W-:Y:S01]  /*fd90*/  UISETP.GE.U32.AND UP0, UPT, UR6, 0xf, UPT ;  /* 0x0000000f0600788c */ /* 0x000fe2000bf06070 */
[----:B-----5:R-:W-:Y:S01]  /*fda0*/  I2FP.F32.U32 R22, R22 ;  /* 0x0000001600167245 */ /* 0x020fe20000201000 */
[----:B--2---:R-:W-:-:S04]  /*fdb0*/  @P0 IMAD.IADD R25, R23, 0x1, R26 ;  /* 0x0000000117190824 */ /* 0x004fc800078e021a */
        /* <DEDUP_REMOVED lines=9> */
[----:B------:R-:W-:-:S07]  /*fe50*/  IMAD.MOV.U32 R29, RZ, RZ, 0x1 ;  /* 0x00000001ff1d7424 */ /* 0x000fce00078e00ff */
.L_x_193:
[----:B------:R-:W-:-:S05]  /*fe60*/  IMAD.WIDE.U32 R18, R29, 0x4, R16 ;  /* 0x000000041d127825 */ /* 0x000fca00078e0010 */
[----:B------:R-:W2:Y:S04]  /*fe70*/  LDG.E R27, desc[UR10][R18.64] ;  /* 0x0000000a121b7981 */ /* 0x000ea8000c1e1900 */
[----:B------:R-:W5:Y:S04]  /*fe80*/  LDG.E R30, desc[UR10][R18.64+0x4] ;  /* 0x0000040a121e7981 */ /* 0x000f68000c1e1900 */
[----:B------:R-:W3:Y:S04]  /*fe90*/  LDG.E R31, desc[UR10][R18.64+0x8] ;  /* 0x0000080a121f7981 */ /* 0x000ee8000c1e1900 */
[----:B------:R-:W4:Y:S04]  /*fea0*/  LDG.E R33, desc[UR10][R18.64+0xc] ;  /* 0x00000c0a12217981 */ /* 0x000f28000c1e1900 */
[----:B------:R-:W4:Y:S04]  /*feb0*/  LDG.E R26, desc[UR10][R18.64+0x10] ;  /* 0x0000100a121a7981 */ /* 0x000f28000c1e1900 */
[----:B------:R-:W4:Y:S04]  /*fec0*/  LDG.E R37, desc[UR10][R18.64+0x14] ;  /* 0x0000140a12257981 */ /* 0x000f28000c1e1900 */
[----:B------:R-:W4:Y:S04]  /*fed0*/  LDG.E R35, desc[UR10][R18.64+0x18] ;  /* 0x0000180a12237981 */ /* 0x000f28000c1e1900 */
[----:B------:R-:W4:Y:S01]  /*fee0*/  LDG.E R32, desc[UR10][R18.64+0x3c] ;  /* 0x00003c0a12207981 */ /* 0x000f22000c1e1900 */
[----:B--2---:R-:W-:-:S05]  /*fef0*/  IMAD.IADD R27, R27, 0x1, R20 ;  /* 0x000000011b1b7824 */ /* 0x004fca00078e0214 */
[----:B------:R-:W-:Y:S02]  /*ff00*/  I2FP.F32.U32 R28, R27 ;  /* 0x0000001b001c7245 */ /* 0x000fe40000201000 */
[----:B------:R-:W2:Y:S01]  /*ff10*/  LDG.E R27, desc[UR10][R18.64+0x1c] ;  /* 0x00001c0a121b7981 */ /* 0x000ea2000c1e1900 */
[----:B-----5:R-:W-:Y:S02]  /*ff20*/  IADD3 R30, PT, PT, R30, R20, RZ ;  /* 0x000000141e1e7210 */ /* 0x020fe40007ffe0ff */
[----:B------:R-:W-:Y:S02]  /*ff30*/  FSETP.GT.AND P0, PT, R25, R28, PT ;  /* 0x0000001c1900720b */ /* 0x000fe40003f04000 */
[----:B------:R-:W-:Y:S02]  /*ff40*/  I2FP.F32.U32 R30, R30 ;  /* 0x0000001e001e7245 */ /* 0x000fe40000201000 */
[----:B------:R-:W-:Y:S01]  /*ff50*/  FSEL R28, R28, R25, P0 ;  /* 0x000000191c1c7208 */ /* 0x000fe20000000000 */
[----:B---3--:R-:W-:Y:S01]  /*ff60*/  IMAD.IADD R31, R31, 0x1, R20 ;  /* 0x000000011f1f7824 */ /* 0x008fe200078e0214 */
[----:B------:R-:W3:Y:S02]  /*ff70*/  LDG.E R25, desc[UR10][R18.64+0x20] ;  /* 0x0000200a12197981 */ /* 0x000ee4000c1e1900 */
[----:B------:R-:W-:-:S04]  /*ff80*/  FSETP.GT.AND P0, PT, R28, R30, PT ;  /* 0x0000001e1c00720b */ /* 0x000fc80003f04000 */
[----:B------:R-:W-:Y:S02]  /*ff90*/  FSEL R28, R30, R28, P0 ;  /* 0x0000001c1e1c7208 */ /* 0x000fe40000000000 */
[----:B------:R-:W-:Y:S01]  /*ffa0*/  I2FP.F32.U32 R30, R31 ;  /* 0x0000001f001e7245 */ /* 0x000fe20000201000 */
[----:B----4-:R-:W-:Y:S01]  /*ffb0*/  IMAD.IADD R33, R33, 0x1, R20 ;  /* 0x0000000121217824 */ /* 0x010fe200078e0214 */
[----:B------:R-:W4:Y:S02]  /*ffc0*/  LDG.E R31, desc[UR10][R18.64+0x24] ;  /* 0x0000240a121f7981 */ /* 0x000f24000c1e1900 */
[----:B------:R-:W-:-:S04]  /*ffd0*/  FSETP.GT.AND P0, PT, R28, R30, PT ;  /* 0x0000001e1c00720b */ /* 0x000fc80003f04000 */
[----:B------:R-:W-:Y:S02]  /*ffe0*/  FSEL R28, R30, R28, P0 ;  /* 0x0000001c1e1c7208 */ /* 0x000fe40000000000 */
[----:B------:R-:W-:Y:S01]  /*fff0*/  I2FP.F32.U32 R30, R33 ;  /* 0x00000021001e7245 */ /* 0x000fe20000201000 */
[----:B------:R-:W-:Y:S01]  /*10000*/  IMAD.IADD R26, R26, 0x1, R20 ;  /* 0x000000011a1a7824 */ /* 0x000fe200078e0214 */
[----:B------:R-:W5:Y:S02]  /*10010*/  LDG.E R33, desc[UR10][R18.64+0x28] ;  /* 0x0000280a12217981 */ /* 0x000f64000c1e1900 */
        /* <DEDUP_REMOVED lines=8> */
[----:B------:R-:W5:Y:S01]  /*100a0*/  LDG.E R37, desc[UR10][R18.64+0x30] ;  /* 0x0000300a12257981 */ /* 0x000f62000c1e1900 */
[----:B------:R-:W-:Y:S02]  /*100b0*/  IADD3 R35, PT, PT, R35, R20, RZ ;  /* 0x0000001423237210 */ /* 0x000fe40007ffe0ff */
        /* <DEDUP_REMOVED lines=17> */
[----:B------:R-:W-:Y:S01]  /*101d0*/  I2FP.F32.U32 R30, R31 ;  /* 0x0000001f001e7245 */ /* 0x000fe20000201000 */
[----:B-----5:R-:W-:-:S03]  /*101e0*/  IMAD.IADD R33, R33, 0x1, R20 ;  /* 0x0000000121217824 */ /* 0x020fc600078e0214 */
[----:B------:R-:W-:-:S04]  /*101f0*/  FSETP.GT.AND P0, PT, R27, R30, PT ;  /* 0x0000001e1b00720b */ /* 0x000fc80003f04000 */
[----:B------:R-:W-:Y:S02]  /*10200*/  FSEL R27, R30, R27, P0 ;  /* 0x0000001b1e1b7208 */ /* 0x000fe40000000000 */
[----:B0-----:R-:W-:Y:S02]  /*10210*/  I2FP.F32.U32 R18, R33 ;  /* 0x0000002100127245 */ /* 0x001fe40000201000 */
[----:B------:R-:W-:Y:S02]  /*10220*/  IADD3 R26, PT, PT, R26, R20, RZ ;  /* 0x000000141a1a7210 */ /* 0x000fe40007ffe0ff */
[----:B------:R-:W-:Y:S02]  /*10230*/  FSETP.GT.AND P0, PT, R27, R18, PT ;  /* 0x000000121b00720b */ /* 0x000fe40003f04000 */
[----:B------:R-:W-:Y:S02]  /*10240*/  I2FP.F32.U32 R19, R26 ;  /* 0x0000001a00137245 */ /* 0x000fe40000201000 */
[----:B------:R-:W-:Y:S01]  /*10250*/  FSEL R18, R18, R27, P0 ;  /* 0x0000001b12127208 */ /* 0x000fe20000000000 */
        /* <DEDUP_REMOVED lines=17> */
[----:B------:R-:W-:Y:S01]  /*10370*/  I2FP.F32.U32 R25, R32 ;  /* 0x0000002000197245 */ /* 0x000fe20000201000 */
[----:B------:R-:W-:-:S03]  /*10380*/  VIADD R27, R29, 0x10 ;  /* 0x000000101d1b7836 */ /* 0x000fc60000000000 */
[----:B------:R-:W-:Y:S01]  /*10390*/  FSETP.GT.AND P0, PT, R18, R25, PT ;  /* 0x000000191200720b */ /* 0x000fe20003f04000 */
[----:B------:R-:W-:-:S03]  /*103a0*/  IMAD.MOV.U32 R29, RZ, RZ, R27 ;  /* 0x000000ffff1d7224 */ /* 0x000fc600078e001b */
[----:B------:R-:W-:-:S03]  /*103b0*/  FSEL R25, R25, R18, P0 ;  /* 0x0000001219197208 */ /* 0x000fc60000000000 */
[----:B------:R-:W-:Y:S06]  /*103c0*/  @P1 BRA `(.L_x_193) ;  /* 0xfffffff800a41947 */ /* 0x000fec000383ffff */
.L_x_192:
[----:B------:R-:W-:-:S13]  /*103d0*/  LOP3.LUT P0, RZ, R11, 0xf, RZ, 0xc0, !PT ;  /* 0x0000000f0bff7812 */ /* 0x000fda000780c0ff */
[----:B------:R-:W-:Y:S05]  /*103e0*/  @!P0 BRA `(.L_x_194) ;  /* 0x00000004006c8947 */ /* 0x000fea0003800000 */
[----:B------:R-:W-:Y:S02]  /*103f0*/  ISETP.GE.U32.AND P1, PT, R5, 0x7, PT ;  /* 0x000000070500780c */ /* 0x000fe40003f26070 */
[----:B------:R-:W-:-:S11]  /*10400*/  ISETP.NE.AND P0, PT, R9, RZ, PT ;  /* 0x000000ff0900720c */ /* 0x000fd60003f05270 */
[----:B------:R-:W-:Y:S05]  /*10410*/  @!P1 BRA `(.L_x_195) ;  /* 0x0000000000a89947 */ /* 0x000fea0003800000 */
[----:B------:R-:W-:-:S05]  /*10420*/  IMAD.WIDE R18, R27, 0x4, R16 ;  /* 0x000000041b127825 */ /* 0x000fca00078e0210 */
[----:B------:R-:W2:Y:S04]  /*10430*/  LDG.E R28, desc[UR10][R18.64] ;  /* 0x0000000a121c7981 */ /* 0x000ea8000c1e1900 */
[----:B------:R-:W5:Y:S04]  /*10440*/  LDG.E R30, desc[UR10][R18.64+0x4] ;  /* 0x0000040a121e7981 */ /* 0x000f68000c1e1900 */
[----:B------:R-:W3:Y:S04]  /*10450*/  LDG.E R37, desc[UR10][R18.64+0x8] ;  /* 0x0000080a12257981 */ /* 0x000ee8000c1e1900 */
[----:B------:R-:W4:Y:S04]  /*10460*/  LDG.E R35, desc[UR10][R18.64+0xc] ;  /* 0x00000c0a12237981 */ /* 0x000f28000c1e1900 */
[----:B------:R-:W4:Y:S04]  /*10470*/  LDG.E R33, desc[UR10][R18.64+0x10] ;  /* 0x0000100a12217981 */ /* 0x000f28000c1e1900 */
[----:B------:R-:W4:Y:S04]  /*10480*/  LDG.E R31, desc[UR10][R18.64+0x14] ;  /* 0x0000140a121f7981 */ /* 0x000f28000c1e1900 */
[----:B------:R-:W4:Y:S04]  /*10490*/  LDG.E R29, desc[UR10][R18.64+0x18] ;  /* 0x0000180a121d7981 */ /* 0x000f28000c1e1900 */
[----:B------:R0:W4:Y:S01]  /*104a0*/  LDG.E R26, desc[UR10][R18.64+0x1c] ;  /* 0x00001c0a121a7981 */ /* 0x000122000c1e1900 */
[----:B------:R-:W-:-:S02]  /*104b0*/  VIADD R27, R27, 0x8 ;  /* 0x000000081b1b7836 */ /* 0x000fc40000000000 */
[--C-:B--2---:R-:W-:Y:S02]  /*104c0*/  IMAD.IADD R28, R28, 0x1, R20.reuse ;  /* 0x000000011c1c7824 */ /* 0x104fe400078e0214 */
[----:B-----5:R-:W-:-:S03]  /*104d0*/  IMAD.IADD R30, R30, 0x1, R20 ;  /* 0x000000011e1e7824 */ /* 0x020fc600078e0214 */
[----:B------:R-:W-:Y:S02]  /*104e0*/  I2FP.F32.U32 R28, R28 ;  /* 0x0000001c001c7245 */ /* 0x000fe40000201000 */
[----:B---3--:R-:W-:Y:S02]  /*104f0*/  IADD3 R37, PT, PT, R37, R20, RZ ;  /* 0x0000001425257210 */ /* 0x008fe40007ffe0ff */
[----:B------:R-:W-:Y:S02]  /*10500*/  FSETP.GT.AND P1, PT, R25, R28, PT ;  /* 0x0000001c1900720b */ /* 0x000fe40003f24000 */
[----:B------:R-:W-:Y:S01]  /*10510*/  I2FP.F32.U32 R30, R30 ;  /* 0x0000001e001e7245 */ /* 0x000fe20000201000 */
[--C-:B----4-:R-:W-:Y:S01]  /*10520*/  IMAD.IADD R35, R35, 0x1, R20.reuse ;  /* 0x0000000123237824 */ /* 0x110fe200078e0214 */
[----:B------:R-:W-:Y:S02]  /*10530*/  FSEL R25, R28, R25, P1 ;  /* 0x000000191c197208 */ /* 0x000fe40000800000 */
[----:B------:R-:W-:Y:S01]  /*10540*/  I2FP.F32.U32 R28, R37 ;  /* 0x00000025001c7245 */ /* 0x000fe20000201000 */
[----:B------:R-:W-:Y:S01]  /*10550*/  IMAD.IADD R33, R33, 0x1, R20 ;  /* 0x0000000121217824 */ /* 0x000fe200078e0214 */
[----:B------:R-:W-:-:S02]  /*10560*/  FSETP.GT.AND P1, PT, R25, R30, PT ;  /* 0x0000001e1900720b */ /* 0x000fc40003f24000 */
[----:B0-----:R-:W-:Y:S01]  /*10570*/  I2FP.F32.U32 R18, R35 ;  /* 0x0000002300127245 */ /* 0x001fe20000201000 */
        /* <DEDUP_REMOVED lines=20> */
.L_x_195:
        /* <DEDUP_REMOVED lines=8> */
[----:B------:R-:W4:Y:S01]  /*10740*/  LDG.E R35, desc[UR10][R18.64+0xc] ;  /* 0x00000c0a12237981 */ /* 0x000f22000c1e1900 */
[----:B------:R-:W-:-:S02]  /*10750*/  VIADD R27, R27, 0x4 ;  /* 0x000000041b1b7836 */ /* 0x000fc40000000000 */
[--C-:B--2---:R-:W-:Y:S02]  /*10760*/  IMAD.IADD R29, R29, 0x1, R20.reuse ;  /* 0x000000011d1d7824 */ /* 0x104fe400078e0214 */
[----:B-----5:R-:W-:-:S03]  /*10770*/  IMAD.IADD R31, R31, 0x1, R20 ;  /* 0x000000011f1f7824 */ /* 0x020fc600078e0214 */
[----:B------:R-:W-:Y:S01]  /*10780*/  I2FP.F32.U32 R26, R29 ;  /* 0x0000001d001a7245 */ /* 0x000fe20000201000 */
[----:B---3--:R-:W-:-:S03]  /*10790*/  IMAD.IADD R33, R33, 0x1, R20 ;  /* 0x0000000121217824 */ /* 0x008fc600078e0214 */
[----:B------:R-:W-:Y:S02]  /*107a0*/  FSETP.GT.AND P1, PT, R25, R26, PT ;  /* 0x0000001a1900720b */ /* 0x000fe40003f24000 */
[----:B----4-:R-:W-:Y:S02]  /*107b0*/  IADD3 R35, PT, PT, R35, R20, RZ ;  /* 0x0000001423237210 */ /* 0x010fe40007ffe0ff */
[----:B------:R-:W-:Y:S02]  /*107c0*/  FSEL R25, R26, R25, P1 ;  /* 0x000000191a197208 */ /* 0x000fe40000800000 */
[----:B------:R-:W-:Y:S02]  /*107d0*/  I2FP.F32.U32 R26, R31 ;  /* 0x0000001f001a7245 */ /* 0x000fe40000201000 */
[----:B------:R-:W-:Y:S02]  /*107e0*/  I2FP.F32.U32 R28, R33 ;  /* 0x00000021001c7245 */ /* 0x000fe40000201000 */
[----:B------:R-:W-:-:S02]  /*107f0*/  FSETP.GT.AND P1, PT, R25, R26, PT ;  /* 0x0000001a1900720b */ /* 0x000fc40003f24000 */
[----:B------:R-:W-:Y:S02]  /*10800*/  I2FP.F32.U32 R18, R35 ;  /* 0x0000002300127245 */ /* 0x000fe40000201000 */
[----:B------:R-:W-:-:S04]  /*10810*/  FSEL R25, R26, R25, P1 ;  /* 0x000000191a197208 */ /* 0x000fc80000800000 */
[----:B------:R-:W-:-:S04]  /*10820*/  FSETP.GT.AND P1, PT, R25, R28, PT ;  /* 0x0000001c1900720b */ /* 0x000fc80003f24000 */
[----:B------:R-:W-:-:S04]  /*10830*/  FSEL R25, R28, R25, P1 ;  /* 0x000000191c197208 */ /* 0x000fc80000800000 */
[----:B------:R-:W-:-:S04]  /*10840*/  FSETP.GT.AND P1, PT, R25, R18, PT ;  /* 0x000000121900720b */ /* 0x000fc80003f24000 */
[----:B------:R-:W-:-:S09]  /*10850*/  FSEL R25, R18, R25, P1 ;  /* 0x0000001912197208 */ /* 0x000fd20000800000 */
.L_x_196:
        /* <DEDUP_REMOVED lines=11> */
[----:B------:R-:W5:Y:S01]  /*10910*/  @P1 LDG.E R27, desc[UR10][R16.64+0x8] ;  /* 0x0000080a101b1981 */ /* 0x000f62000c1e1900 */
[----:B--2---:R-:W-:-:S05]  /*10920*/  IMAD.IADD R19, R19, 0x1, R20 ;  /* 0x0000000113137824 */ /* 0x004fca00078e0214 */
[----:B------:R-:W-:-:S04]  /*10930*/  I2FP.F32.U32 R18, R19 ;  /* 0x0000001300127245 */ /* 0x000fc80000201000 */
[----:B------:R-:W-:Y:S01]  /*10940*/  FSETP.GT.AND P0, PT, R25, R18, PT ;  /* 0x000000121900720b */ /* 0x000fe20003f04000 */
[----:B-----5:R-:W-:-:S03]  /*10950*/  @P1 IMAD.IADD R27, R27, 0x1, R20 ;  /* 0x000000011b1b1824 */ /* 0x020fc600078e0214 */
[----:B------:R-:W-:Y:S02]  /*10960*/  FSEL R25, R18, R25, P0 ;  /* 0x0000001912197208 */ /* 0x000fe40000000000 */
[----:B------:R-:W-:-:S04]  /*10970*/  @P1 I2FP.F32.U32 R20, R27 ;  /* 0x0000001b00141245 */ /* 0x000fc80000201000 */
[----:B------:R-:W-:-:S04]  /*10980*/  @P1 FSETP.GT.AND P0, PT, R25, R20, PT ;  /* 0x000000141900120b */ /* 0x000fc80003f04000 */
[----:B------:R-:W-:-:S09]  /*10990*/  @P1 FSEL R25, R20, R25, P0 ;  /* 0x0000001914191208 */ /* 0x000fd20000000000 */
.L_x_194:
        /* <DEDUP_REMOVED lines=11> */
.L_x_191:
[----:B------:R-:W0:Y:S01]  /*10a50*/  LDC.64 R14, c[0x0][0x388] ;  /* 0x0000e200ff0e7b82 */ /* 0x000e220000000a00 */
[----:B------:R-:W-:-:S04]  /*10a60*/  IMAD.IADD R17, R7, 0x1, R10 ;  /* 0x0000000107117824 */ /* 0x000fc800078e020a */
[----:B0-----:R-:W-:-:S05]  /*10a70*/  IMAD.WIDE R14, R17, 0x4, R14 ;  /* 0x00000004110e7825 */ /* 0x001fca00078e020e */
[----:B------:R0:W-:Y:S02]  /*10a80*/  STG.E desc[UR10][R14.64], RZ ;  /* 0x000000ff0e007986 */ /* 0x0001e4000c10190a */
.L_x_197:
[----:B---34-:R-:W-:Y:S05]  /*10a90*/  BSYNC.RECONVERGENT B0 ;  /* 0x0000000000007941 */ /* 0x018fea0003800200 */
.L_x_190:
[----:B------:R-:W-:-:S13]  /*10aa0*/  ISETP.NE.AND P0, PT, R21, RZ, PT ;  /* 0x000000ff1500720c */ /* 0x000fda0003f05270 */
[----:B------:R-:W-:Y:S05]  /*10ab0*/  @!P0 BRA `(.L_x_188) ;  /* 0x00000008008c8947 */ /* 0x000fea0003800000 */
[----:B------:R-:W-:Y:S01]  /*10ac0*/  VIADD R21, R21, 0xffffffff ;  /* 0xffffffff15157836 */ /* 0x000fe20000000000 */
[----:B------:R-:W-:Y:S06]  /*10ad0*/  BRA `(.L_x_198) ;  /* 0xfffffff0003c7947 */ /* 0x000fec000383ffff */
.L_x_189:
[----:B------:R-:W-:Y:S01]  /*10ae0*/  LOP3.LUT R12, R10, 0x1, RZ, 0xc0, !PT ;  /* 0x000000010a0c7812 */ /* 0x000fe200078ec0ff */
[----:B------:R-:W-:-:S03]  /*10af0*/  IMAD.MOV.U32 R23, RZ, RZ, R13 ;  /* 0x000000ffff177224 */ /* 0x000fc600078e000d */
[----:B------:R-:W-:-:S13]  /*10b00*/  ISETP.NE.U32.AND P0, PT, R12, 0x1, PT ;  /* 0x000000010c00780c */ /* 0x000fda0003f05070 */
[----:B------:R-:W-:Y:S05]  /*10b10*/  @P0 BRA `(.L_x_199) ;  /* 0x0000000000cc0947 */ /* 0x000fea0003800000 */
[----:B----4-:R-:W0:Y:S01]  /*10b20*/  LDCU UR7, c[0x0][0x394] ;  /* 0x00007280ff0777ac */ /* 0x010e220008000800 */
[----:B-1----:R-:W1:Y:S01]  /*10b30*/  LDC.64 R20, c[0x0][0x380] ;  /* 0x0000e000ff147b82 */ /* 0x002e620000000a00 */
[----:B0-2---:R-:W-:-:S04]  /*10b40*/  IMAD R15, R13, UR7, R2 ;  /* 0x000000070d0f7c24 */ /* 0x005fc8000f8e0202 */
[----:B------:R-:W-:-:S04]  /*10b50*/  IMAD R12, R15, UR5, R0 ;  /* 0x000000050f0c7c24 */ /* 0x000fc8000f8e0200 */
[----:B-1----:R-:W-:-:S06]  /*10b60*/  IMAD.WIDE R20, R12, 0x4, R20 ;  /* 0x000000040c147825 */ /* 0x002fcc00078e0214 */
        /* <DEDUP_REMOVED lines=13> */
[----:B------:R-:W4:Y:S01]  /*10c40*/  @P1 LDC R24, c[0x0][0x39c] ;  /* 0x0000e700ff181b82 */ /* 0x000f220000000800 */
[----:B0-----:R-:W-:-:S04]  /*10c50*/  IMAD.WIDE R18, R19, 0x4, R14 ;  /* 0x0000000413127825 */ /* 0x001fc800078e020e */
[----:B------:R-:W-:Y:S01]  /*10c60*/  IMAD.WIDE R16, R17, 0x4, R14 ;  /* 0x0000000411107825 */ /* 0x000fe200078e020e */
[----:B------:R-:W5:Y:S04]  /*10c70*/  LDG.E R21, desc[UR10][R18.64] ;  /* 0x0000000a12157981 */ /* 0x000f68000c1e1900 */
[----:B------:R-:W2:Y:S04]  /*10c80*/  @P0 LDG.E R22, desc[UR10][R18.64+-0x4] ;  /* 0xfffffc0a12160981 */ /* 0x000ea8000c1e1900 */
[----:B------:R-:W4:Y:S04]  /*10c90*/  @P1 LDG.E R23, desc[UR10][R18.64+0x4] ;  /* 0x0000040a12171981 */ /* 0x000f28000c1e1900 */
[----:B------:R0:W1:Y:S02]  /*10ca0*/  LDG.E R16, desc[UR10][R16.64] ;  /* 0x0000000a10107981 */ /* 0x000064000c1e1900 */
[----:B0-----:R-:W-:-:S02]  /*10cb0*/  I2FP.F32.U32 R17, R20 ;  /* 0x0000001400117245 */ /* 0x001fc40000201000 */
[----:B-----5:R-:W-:Y:S02]  /*10cc0*/  I2FP.F32.U32 R27, R21 ;  /* 0x00000015001b7245 */ /* 0x020fe40000201000 */
[----:B--2---:R-:W-:-:S03]  /*10cd0*/  @P0 IADD3 R22, PT, PT, R22, R25, RZ ;  /* 0x0000001916160210 */ /* 0x004fc60007ffe0ff */
[--C-:B------:R-:W-:Y:S02]  /*10ce0*/  IMAD.MOV.U32 R21, RZ, RZ, R27.reuse ;  /* 0x000000ffff157224 */ /* 0x100fe400078e001b */
[----:B----4-:R-:W-:Y:S01]  /*10cf0*/  @P1 IMAD.IADD R23, R23, 0x1, R24 ;  /* 0x0000000117171824 */ /* 0x010fe200078e0218 */
        /* <DEDUP_REMOVED lines=15> */
.L_x_201:
[----:B------:R-:W0:Y:S01]  /*10df0*/  LDC.64 R14, c[0x0][0x388] ;  /* 0x0000e200ff0e7b82 */ /* 0x000e220000000a00 */
[----:B------:R-:W-:-:S04]  /*10e00*/  IMAD.IADD R17, R7, 0x1, R12 ;  /* 0x0000000107117824 */ /* 0x000fc800078e020c */
[----:B0-----:R-:W-:-:S05]  /*10e10*/  IMAD.WIDE R14, R17, 0x4, R14 ;  /* 0x00000004110e7825 */ /* 0x001fca00078e020e */
[----:B------:R1:W-:Y:S02]  /*10e20*/  STG.E desc[UR10][R14.64], RZ ;  /* 0x000000ff0e007986 */ /* 0x0003e4000c10190a */
.L_x_202:
[----:B---3--:R-:W-:Y:S05]  /*10e30*/  BSYNC.RECONVERGENT B0 ;  /* 0x0000000000007941 */ /* 0x008fea0003800200 */
.L_x_200:
[----:B------:R-:W-:-:S07]  /*10e40*/  VIADD R23, R10, 0xfffffffe ;  /* 0xfffffffe0a177836 */ /* 0x000fce0000000000 */
.L_x_199:
[----:B------:R-:W5:Y:S01]  /*10e50*/  LDCU UR5, c[0x0][0x390] ;  /* 0x00007200ff0577ac */ /* 0x000f620008000800 */
[----:B--2---:R-:W2:Y:S01]  /*10e60*/  LDCU.64 UR12, c[0x0][0x388] ;  /* 0x00007100ff0c77ac */ /* 0x004ea20008000a00 */
[----:B0-----:R-:W0:Y:S01]  /*10e70*/  LDCU UR8, c[0x0][0x3a0] ;  /* 0x00007400ff0877ac */ /* 0x001e220008000800 */
[----:B----4-:R-:W4:Y:S01]  /*10e80*/  LDCU UR7, c[0x0][0x398] ;  /* 0x00007300ff0777ac */ /* 0x010f220008000800 */
[----:B-----5:R-:W-:-:S04]  /*10e90*/  UIADD3 UR5, UPT, UPT, UR5, -0x2, URZ ;  /* 0xfffffffe05057890 */ /* 0x020fc8000fffe0ff */
[----:B------:R-:W-:-:S09]  /*10ea0*/  UISETP.NE.AND UP0, UPT, UR5, UR6, UPT ;  /* 0x000000060500728c */ /* 0x000fd2000bf05270 */
[----:B0-2-4-:R-:W-:Y:S05]  /*10eb0*/  BRA.U !UP0, `(.L_x_188) ;  /* 0x00000005088c7547 */ /* 0x015fea000b800000 */
.L_x_208:
[----:B-1----:R-:W1:Y:S08]  /*10ec0*/  LDC R12, c[0x0][0x394] ;  /* 0x0000e500ff0c7b82 */ /* 0x002e700000000800 */
[----:B0--3--:R-:W0:Y:S01]  /*10ed0*/  LDC.64 R16, c[0x0][0x380] ;  /* 0x0000e000ff107b82 */ /* 0x009e220000000a00 */
[----:B-12---:R-:W-:-:S04]  /*10ee0*/  IMAD R15, R23, R12, R2 ;  /* 0x0000000c170f7224 */ /* 0x006fc800078e0202 */
[----:B------:R-:W-:-:S04]  /*10ef0*/  IMAD R22, R15, UR7, R0 ;  /* 0x000000070f167c24 */ /* 0x000fc8000f8e0200 */
[----:B0-----:R-:W-:-:S05]  /*10f00*/  IMAD.WIDE R20, R22, 0x4, R16 ;  /* 0x0000000416147825 */ /* 0x001fca00078e0210 */
[----:B------:R-:W2:Y:S01]  /*10f10*/  LDG.E R24, desc[UR10][R20.64] ;  /* 0x0000000a14187981 */ /* 0x000ea2000c1e1900 */
[----:B------:R-:W-:Y:S01]  /*10f20*/  IMAD.MOV.U32 R25, RZ, RZ, R23 ;  /* 0x000000ffff197224 */ /* 0x000fe200078e0017 */
[----:B------:R-:W-:Y:S03]  /*10f30*/  BSSY.RECONVERGENT B0, `(.L_x_203) ;  /* 0x000002f000007945 */ /* 0x000fe60003800200 */
[----:B------:R-:W-:-:S04]  /*10f40*/  IMAD R19, R25, R12, -R12 ;  /* 0x0000000c19137224 */ /* 0x000fc800078e0a0c */
[----:B------:R-:W-:-:S04]  /*10f50*/  IMAD.IADD R27, R2, 0x1, R19 ;  /* 0x00000001021b7824 */ /* 0x000fc800078e0213 */
[----:B------:R-:W-:-:S04]  /*10f60*/  IMAD R10, R27, UR7, R0 ;  /* 0x000000071b0a7c24 */ /* 0x000fc8000f8e0200 */
[----:B------:R-:W-:Y:S01]  /*10f70*/  IMAD.WIDE R16, R10, 0x4, R16 ;  /* 0x000000040a107825 */ /* 0x000fe200078e0210 */
[----:B--2---:R-:W-:-:S13]  /*10f80*/  ISETP.NE.AND P0, PT, R24, 0x1e, PT ;  /* 0x0000001e1800780c */ /* 0x004fda0003f05270 */
[----:B------:R-:W0:Y:S01]  /*10f90*/  @!P0 LDC.64 R14, c[0x0][0x388] ;  /* 0x0000e200ff0e8b82 */ /* 0x000e220000000a00 */
[----:B------:R-:W-:-:S05]  /*10fa0*/  @!P0 IADD3 R19, PT, PT, R7, R22, RZ ;  /* 0x0000001607138210 */ /* 0x000fca0007ffe0ff */
[----:B0-----:R-:W-:-:S05]  /*10fb0*/  @!P0 IMAD.WIDE R18, R19, 0x4, R14 ;  /* 0x0000000413128825 */ /* 0x001fca00078e020e */
[----:B------:R0:W-:Y:S01]  /*10fc0*/  @!P0 STG.E desc[UR10][R18.64], RZ ;  /* 0x000000ff12008986 */ /* 0x0001e2000c10190a */
[----:B------:R-:W-:Y:S05]  /*10fd0*/  @!P0 BRA `(.L_x_204) ;  /* 0x0000000000908947 */ /* 0x000fea0003800000 */
[----:B------:R-:W-:Y:S01]  /*10fe0*/  IMAD R14, R25, R12, R12 ;  /* 0x0000000c190e7224 */ /* 0x000fe200078e020c */
[C---:B------:R-:W-:Y:S01]  /*10ff0*/  ISETP.NE.AND P0, PT, R0.reuse, RZ, PT ;  /* 0x000000ff0000720c */ /* 0x040fe20003f05270 */
[----:B------:R-:W-:Y:S01]  /*11000*/  IMAD.U32 R15, RZ, RZ, UR13 ;  /* 0x0000000dff0f7e24 */ /* 0x000fe2000f8e00ff */
[----:B------:R-:W-:Y:S01]  /*11010*/  ISETP.NE.AND P1, PT, R0, R11, PT ;  /* 0x0000000b0000720c */ /* 0x000fe20003f25270 */
[----:B------:R-:W-:Y:S02]  /*11020*/  IMAD.IADD R21, R14, 0x1, R3 ;  /* 0x000000010e157824 */ /* 0x000fe400078e0203 */
[----:B------:R-:W-:Y:S02]  /*11030*/  IMAD.U32 R14, RZ, RZ, UR12 ;  /* 0x0000000cff0e7e24 */ /* 0x000fe4000f8e00ff */
[C---:B0-----:R-:W-:Y:S02]  /*11040*/  IMAD R18, R21.reuse, UR7, R0 ;  /* 0x0000000715127c24 */ /* 0x041fe4000f8e0200 */
[----:B------:R-:W-:-:S02]  /*11050*/  IMAD R21, R21, UR7, R7 ;  /* 0x0000000715157c24 */ /* 0x000fc4000f8e0207 */
[----:B------:R-:W-:Y:S02]  /*11060*/  IMAD.IADD R19, R7, 0x1, R18 ;  /* 0x0000000107137824 */ /* 0x000fe400078e0212 */
[--C-:B------:R-:W-:Y:S01]  /*11070*/  IMAD.WIDE R20, R21, 0x4, R14.reuse ;  /* 0x0000000415147825 */ /* 0x100fe200078e020e */
[----:B------:R-:W0:Y:S03]  /*11080*/  @P0 LDC R30, c[0x0][0x39c] ;  /* 0x0000e700ff1e0b82 */ /* 0x000e260000000800 */
[----:B------:R-:W-:Y:S02]  /*11090*/  IMAD.WIDE R18, R19, 0x4, R14 ;  /* 0x0000000413127825 */ /* 0x000fe400078e020e */
[----:B------:R-:W2:Y:S03]  /*110a0*/  LDG.E R20, desc[UR10][R20.64] ;  /* 0x0000000a14147981 */ /* 0x000ea6000c1e1900 */
[----:B------:R-:W1:Y:S01]  /*110b0*/  @P1 LDC R29, c[0x0][0x39c] ;  /* 0x0000e700ff1d1b82 */ /* 0x000e620000000800 */
[----:B------:R-:W4:Y:S04]  /*110c0*/  LDG.E R26, desc[UR10][R18.64] ;  /* 0x0000000a121a7981 */ /* 0x000f28000c1e1900 */
[----:B------:R-:W0:Y:S04]  /*110d0*/  @P0 LDG.E R27, desc[UR10][R18.64+-0x4] ;  /* 0xfffffc0a121b0981 */ /* 0x000e28000c1e1900 */
[----:B------:R5:W1:Y:S02]  /*110e0*/  @P1 LDG.E R28, desc[UR10][R18.64+0x4] ;  /* 0x0000040a121c1981 */ /* 0x000a64000c1e1900 */
[----:B-----5:R-:W-:-:S02]  /*110f0*/  I2FP.F32.U32 R19, R24 ;  /* 0x0000001800137245 */ /* 0x020fc40000201000 */
[----:B----4-:R-:W-:Y:S02]  /*11100*/  I2FP.F32.U32 R31, R26 ;  /* 0x0000001a001f7245 */ /* 0x010fe40000201000 */
        /* <DEDUP_REMOVED lines=12> */
[----:B------:R-:W-:-:S04]  /*111d0*/  FADD R20, R6, R19 ;  /* 0x0000001306147221 */ /* 0x000fc80000000000 */
[----:B------:R-:W0:Y:S01]  /*111e0*/  F2I.U32.TRUNC.NTZ R21, R20 ;  /* 0x0000001400157305 */ /* 0x000e22000020f000 */
[----:B------:R-:W-:-:S05]  /*111f0*/  IADD3 R19, PT, PT, R7, R22, RZ ;  /* 0x0000001607137210 */ /* 0x000fca0007ffe0ff */
[----:B------:R-:W-:-:S05]  /*11200*/  IMAD.WIDE R18, R19, 0x4, R14 ;  /* 0x0000000413127825 */ /* 0x000fca00078e020e */
[----:B0-----:R1:W-:Y:S02]  /*11210*/  STG.E desc[UR10][R18.64], R21 ;  /* 0x0000001512007986 */ /* 0x0013e4000c10190a */
.L_x_204:
[----:B---3--:R-:W-:Y:S05]  /*11220*/  BSYNC.RECONVERGENT B0 ;  /* 0x0000000000007941 */ /* 0x008fea0003800200 */
.L_x_203:
[----:B------:R-:W2:Y:S01]  /*11230*/  LDG.E R20, desc[UR10][R16.64] ;  /* 0x0000000a10147981 */ /* 0x000ea2000c1e1900 */
[----:B------:R-:W-:Y:S01]  /*11240*/  BSSY.RECONVERGENT B0, `(.L_x_205) ;  /* 0x0000029000007945 */ /* 0x000fe20003800200 */
[----:B------:R-:W-:Y:S01]  /*11250*/  ISETP.GT.AND P0, PT, R25, 0x1, PT ;  /* 0x000000011900780c */ /* 0x000fe20003f04270 */
[----:B------:R-:W-:Y:S01]  /*11260*/  VIADD R23, R23, 0xfffffffe ;  /* 0xfffffffe17177836 */ /* 0x000fe20000000000 */
[----:B--2---:R-:W-:-:S13]  /*11270*/  ISETP.NE.AND P1, PT, R20, 0x1e, PT ;  /* 0x0000001e1400780c */ /* 0x004fda0003f25270 */
[----:B------:R-:W-:Y:S05]  /*11280*/  @!P1 BRA `(.L_x_206) ;  /* 0x0000000000849947 */ /* 0x000fea0003800000 */
[C---:B------:R-:W-:Y:S01]  /*11290*/  ISETP.NE.AND P1, PT, R0.reuse, RZ, PT ;  /* 0x000000ff0000720c */ /* 0x040fe20003f25270 */
[----:B------:R-:W-:Y:S01]  /*112a0*/  IMAD R12, R25, R12, R3 ;  /* 0x0000000c190c7224 */ /* 0x000fe200078e0203 */
[----:B------:R-:W-:Y:S02]  /*112b0*/  ISETP.NE.AND P2, PT, R0, R11, PT ;  /* 0x0000000b0000720c */ /* 0x000fe40003f45270 */
[----:B01----:R-:W-:Y:S01]  /*112c0*/  IADD3 R19, PT, PT, R7, UR7, R22 ;  /* 0x0000000707137c10 */ /* 0x003fe2000fffe016 */
[----:B------:R-:W-:-:S04]  /*112d0*/  IMAD R17, R12, UR7, R7 ;  /* 0x000000070c117c24 */ /* 0x000fc8000f8e0207 */
[----:B------:R-:W-:-:S04]  /*112e0*/  IMAD.WIDE R18, R19, 0x4, R14 ;  /* 0x0000000413127825 */ /* 0x000fc800078e020e */
[----:B------:R-:W-:Y:S01]  /*112f0*/  IMAD.WIDE R16, R17, 0x4, R14 ;  /* 0x0000000411107825 */ /* 0x000fe200078e020e */
[----:B------:R-:W2:Y:S01]  /*11300*/  LDG.E R12, desc[UR10][R18.64] ;  /* 0x0000000a120c7981 */ /* 0x000ea2000c1e1900 */
[----:B------:R-:W0:Y:S03]  /*11310*/  @P1 LDC R24, c[0x0][0x39c] ;  /* 0x0000e700ff181b82 */ /* 0x000e260000000800 */
[----:B------:R-:W0:Y:S04]  /*11320*/  @P1 LDG.E R21, desc[UR10][R18.64+-0x4] ;  /* 0xfffffc0a12151981 */ /* 0x000e28000c1e1900 */
[----:B------:R1:W3:Y:S01]  /*11330*/  @P2 LDG.E R22, desc[UR10][R18.64+0x4] ;  /* 0x0000040a12162981 */ /* 0x0002e2000c1e1900 */
[----:B------:R-:W3:Y:S03]  /*11340*/  @P2 LDC R25, c[0x0][0x39c] ;  /* 0x0000e700ff192b82 */ /* 0x000ee60000000800 */
[----:B------:R4:W5:Y:S01]  /*11350*/  LDG.E R16, desc[UR10][R16.64] ;  /* 0x0000000a10107981 */ /* 0x000962000c1e1900 */
[----:B-1----:R-:W-:Y:S01]  /*11360*/  IMAD.IADD R19, R7, 0x1, R10 ;  /* 0x0000000107137824 */ /* 0x002fe200078e020a */
[----:B----4-:R-:W-:-:S03]  /*11370*/  I2FP.F32.U32 R17, R20 ;  /* 0x0000001400117245 */ /* 0x010fc60000201000 */
[----:B------:R-:W-:Y:S01]  /*11380*/  IMAD.WIDE R14, R19, 0x4, R14 ;  /* 0x00000004130e7825 */ /* 0x000fe200078e020e */
[----:B--2---:R-:W-:-:S03]  /*11390*/  I2FP.F32.U32 R27, R12 ;  /* 0x0000000c001b7245 */ /* 0x004fc60000201000 */
[----:B0-----:R-:W-:Y:S02]  /*113a0*/  @P1 IMAD.IADD R21, R21, 0x1, R24 ;  /* 0x0000000115151824 */ /* 0x001fe400078e0218 */
[----:B------:R-:W-:Y:S02]  /*113b0*/  IMAD.MOV.U32 R12, RZ, RZ, R27 ;  /* 0x000000ffff0c7224 */ /* 0x000fe400078e001b */
[----:B---3--:R-:W-:Y:S01]  /*113c0*/  @P2 IMAD.IADD R22, R22, 0x1, R25 ;  /* 0x0000000116162824 */ /* 0x008fe200078e0219 */
[----:B------:R-:W-:Y:S02]  /*113d0*/  MOV R25, R27 ;  /* 0x0000001b00197202 */ /* 0x000fe40000000f00 */
[----:B------:R-:W-:Y:S01]  /*113e0*/  @P1 I2FP.F32.U32 R12, R21 ;  /* 0x00000015000c1245 */ /* 0x000fe20000201000 */
[----:B-----5:R-:W-:Y:S01]  /*113f0*/  VIADD R24, R16, UR8 ;  /* 0x0000000810187c36 */ /* 0x020fe20008000000 */
        /* <DEDUP_REMOVED lines=10> */
.L_x_206:
[----:B------:R-:W-:-:S04]  /*114a0*/  IMAD.IADD R17, R7, 0x1, R10 ;  /* 0x0000000107117824 */ /* 0x000fc800078e020a */
[----:B------:R-:W-:-:S05]  /*114b0*/  IMAD.WIDE R14, R17, 0x4, R14 ;  /* 0x00000004110e7825 */ /* 0x000fca00078e020e */
[----:B------:R2:W-:Y:S02]  /*114c0*/  STG.E desc[UR10][R14.64], RZ ;  /* 0x000000ff0e007986 */ /* 0x0005e4000c10190a */
.L_x_207:
[----:B------:R-:W-:Y:S05]  /*114d0*/  BSYNC.RECONVERGENT B0 ;  /* 0x0000000000007941 */ /* 0x000fea0003800200 */
.L_x_205:
[----:B------:R-:W-:Y:S05]  /*114e0*/  @P0 BRA `(.L_x_208) ;  /* 0xfffffff800740947 */ /* 0x000fea000383ffff */
.L_x_188:
[----:B----4-:R-:W4:Y:S01]  /*114f0*/  LDCU.64 UR6, c[0x0][0x390] ;  /* 0x00007200ff0677ac */ /* 0x010f220008000a00 */
[----:B------:R-:W-:Y:S02]  /*11500*/  UIADD3 UR5, UPT, UPT, UR4, 0x1, URZ ;  /* 0x0000000104057890 */ /* 0x000fe4000fffe0ff */
[----:B----4-:R-:W-:-:S04]  /*11510*/  UISETP.LT.AND UP0, UPT, UR7, UR6, UPT ;  /* 0x000000060700728c */ /* 0x010fc8000bf01270 */
[----:B------:R-:W-:-:S04]  /*11520*/  USEL UR6, UR7, UR6, UP0 ;  /* 0x0000000607067287 */ /* 0x000fc80008000000 */
[----:B------:R-:W-:-:S09]  /*11530*/  UISETP.NE.AND UP0, UPT, UR5, UR6, UPT ;  /* 0x000000060500728c */ /* 0x000fd2000bf05270 */
[----:B------:R-:W-:Y:S05]  /*11540*/  BRA.U UP0, `(.L_x_209) ;  /* 0xffffffc900f87547 */ /* 0x000fea000b83ffff */
.L_x_323:
[----:B0-23--:R-:W-:Y:S05]  /*11550*/  EXIT ;  /* 0x000000000000794d */ /* 0x00dfea0003800000 */
.L_x_210:
[----:B------:R-:W-:-:S00]  /*11560*/  BRA `(.L_x_210) ;  /* 0xfffffffc00fc7947 */ /* 0x000fc0000383ffff */
[----:B------:R-:W-:-:S00]  /*11570*/  NOP ;  /* 0x0000000000007918 */ /* 0x000fc00000000000 */
        /* <DEDUP_REMOVED lines=8> */
.L_x_328:


//--------------------- .text._Z14cost_aggregatePjS_jjjjj --------------------------
	.section	.text._Z14cost_aggregatePjS_jjjjj,"ax",@progbits
	.align	128
        .global         _Z14cost_aggregatePjS_jjjjj
        .type           _Z14cost_aggregatePjS_jjjjj,@function
        .size           _Z14cost_aggregatePjS_jjjjj,(.L_x_329 - _Z14cost_aggregatePjS_jjjjj)
        .other          _Z14cost_aggregatePjS_jjjjj,@"STO_CUDA_ENTRY STV_DEFAULT"
_Z14cost_aggregatePjS_jjjjj:
.text._Z14cost_aggregatePjS_jjjjj:
        /* <DEDUP_REMOVED lines=10> */
[----:B------:R-:W-:-:S05]  /*00a0*/  VIMNMX.U32 R3, PT, PT, R3, 0x2, PT ;  /* 0x0000000203037848 */ /* 0x000fca0003fe0000 */
[----:B------:R-:W-:-:S04]  /*00b0*/  IMAD.SHL.U32 R3, R3, 0x4, RZ ;  /* 0x0000000403037824 */ /* 0x000fc800078e00ff */
[----:B------:R-:W0:Y:S02]  /*00c0*/  LDC R6, c[0x2][R3] ;  /* 0x0080000003067b82 */ /* 0x000e240000000800 */
[----:B0-----:R-:W-:-:S04]  /*00d0*/  SHF.R.S32.HI R7, RZ, 0x1f, R6 ;  /* 0x0000001fff077819 */ /* 0x001fc80000011406 */
.L_x_324:
[----:B------:R-:W-:Y:S05]  /*00e0*/  BRX R6 -0xf0                                     (*"BRANCH_TARGETS .L_x_325,.L_x_326,.L_x_327"*) ;  /* 0xfffffffc06c47949 */ /* 0x000fea000383ffff */
.L_x_326:
[----:B------:R-:W-:-:S13]  /*00f0*/  ISETP.GE.AND P0, PT, R4, 0x1, PT ;  /* 0x000000010400780c */ /* 0x000fda0003f06270 */
[----:B------:R-:W-:Y:S05]  /*0100*/  @!P0 BRA `(.L_x_212) ;  /* 0x00000008001c8947 */ /* 0x000fea0003800000 */
[C---:B------:R-:W-:Y:S01]  /*0110*/  ISETP.GE.U32.AND P0, PT, R4.reuse, 0x8, PT ;  /* 0x000000080400780c */ /* 0x040fe20003f06070 */
[----:B------:R-:W-:Y:S01]  /*0120*/  VIADD R8, R5, 0xffffffff ;  /* 0xffffffff05087836 */ /* 0x000fe20000000000 */
[----:B------:R-:W-:Y:S01]  /*0130*/  LOP3.LUT R13, R4, 0x7, RZ, 0xc0, !PT ;  /* 0x00000007040d7812 */ /* 0x000fe200078ec0ff */
[----:B------:R-:W-:-:S03]  /*0140*/  IMAD.MOV.U32 R3, RZ, RZ, RZ ;  /* 0x000000ffff037224 */ /* 0x000fc600078e00ff */
[----:B------:R-:W-:-:S07]  /*0150*/  ISETP.NE.AND P1, PT, R13, RZ, PT ;  /* 0x000000ff0d00720c */ /* 0x000fce0003f25270 */
[----:B------:R-:W-:Y:S06]  /*0160*/  @!P0 BRA `(.L_x_213) ;  /* 0x0000000000fc8947 */ /* 0x000fec0003800000 */
[----:B------:R-:W0:Y:S01]  /*0170*/  LDC.64 R6, c[0x0][0x380] ;  /* 0x0000e000ff067b82 */ /* 0x000e220000000a00 */
[----:B------:R-:W-:Y:S01]  /*0180*/  LOP3.LUT R3, R4, 0x7ffffff8, RZ, 0xc0, !PT ;  /* 0x7ffffff804037812 */ /* 0x000fe200078ec0ff */
[----:B------:R-:W-:-:S06]  /*0190*/  IMAD.MOV.U32 R12, RZ, RZ, RZ ;  /* 0x000000ffff0c7224 */ /* 0x000fcc00078e00ff */
[----:B------:R-:W1:Y:S02]  /*01a0*/  LDC.64 R10, c[0x0][0x388] ;  /* 0x0000e200ff0a7b82 */ /* 0x000e640000000a00 */
.L_x_214:
[----:B--2---:R-:W-:-:S04]  /*01b0*/  IMAD R14, R12, R5, R8 ;  /* 0x000000050c0e7224 */ /* 0x004fc800078e0208 */
[----:B------:R-:W-:-:S04]  /*01c0*/  IMAD R15, R14, R9, R0 ;  /* 0x000000090e0f7224 */ /* 0x000fc800078e0200 */
[----:B0-----:R-:W-:-:S05]  /*01d0*/  IMAD.WIDE R18, R15, 0x4, R6 ;  /* 0x000000040f127825 */ /* 0x001fca00078e0206 */
        /* <DEDUP_REMOVED lines=27> */
[----:B--2---:R1:W-:Y:S04]  /*0390*/  STG.E desc[UR10][R18.64], R27 ;  /* 0x0000001b12007986 */ /* 0x0043e8000c10190a */
[----:B------:R-:W2:Y:S01]  /*03a0*/  LDG.E R23, desc[UR10][R20.64] ;  /* 0x0000000a14177981 */ /* 0x000ea2000c1e1900 */
[----:B------:R-:W-:Y:S01]  /*03b0*/  IMAD.IADD R22, R22, 0x1, R5 ;  /* 0x0000000116167824 */ /* 0x000fe200078e0205 */
[----:B------:R-:W-:-:S03]  /*03c0*/  IADD3 R25, PT, PT, R2, R25, RZ ;  /* 0x0000001902197210 */ /* 0x000fc60007ffe0ff */
[----:B0-----:R-:W-:Y:S02]  /*03d0*/  IMAD R29, R22, R9, R0 ;  /* 0x00000009161d7224 */ /* 0x001fe400078e0200 */
        /* <DEDUP_REMOVED lines=9> */
[----:B--2---:R2:W-:Y:S05]  /*0470*/  STG.E desc[UR10][R18.64], R25 ;  /* 0x0000001912007986 */ /* 0x0045ea000c10190a */
[----:B------:R-:W3:Y:S01]  /*0480*/  LDG.E R21, desc[UR10][R20.64] ;  /* 0x0000000a14157981 */ /* 0x000ee2000c1e1900 */
[----:B------:R-:W-:Y:S02]  /*0490*/  IMAD.IADD R22, R22, 0x1, R5 ;  /* 0x0000000116167824 */ /* 0x000fe400078e0205 */
[----:B------:R-:W-:Y:S02]  /*04a0*/  IMAD.IADD R27, R2, 0x1, R27 ;  /* 0x00000001021b7824 */ /* 0x000fe400078e021b */
[----:B0-----:R-:W-:-:S02]  /*04b0*/  IMAD R23, R22, R9, R0 ;  /* 0x0000000916177224 */ /* 0x001fc400078e0200 */
[----:B------:R-:W-:-:S04]  /*04c0*/  IMAD.WIDE R14, R27, 0x4, R10 ;  /* 0x000000041b0e7825 */ /* 0x000fc800078e020a */
[----:B------:R-:W-:Y:S01]  /*04d0*/  IMAD.WIDE R16, R23, 0x4, R6 ;  /* 0x0000000417107825 */ /* 0x000fe200078e0206 */
[----:B---3--:R2:W-:Y:S05]  /*04e0*/  STG.E desc[UR10][R14.64], R21 ;  /* 0x000000150e007986 */ /* 0x0085ea000c10190a */
[----:B------:R-:W3:Y:S01]  /*04f0*/  LDG.E R17, desc[UR10][R16.64] ;  /* 0x0000000a10117981 */ /* 0x000ee2000c1e1900 */
[----:B------:R-:W-:Y:S01]  /*0500*/  IMAD.IADD R23, R2, 0x1, R23 ;  /* 0x0000000102177824 */ /* 0x000fe200078e0217 */
[----:B------:R-:W-:-:S03]  /*0510*/  IADD3 R12, PT, PT, R12, 0x8, RZ ;  /* 0x000000080c0c7810 */ /* 0x000fc60007ffe0ff */
[----:B------:R-:W-:Y:S01]  /*0520*/  IMAD.WIDE R22, R23, 0x4, R10 ;  /* 0x0000000417167825 */ /* 0x000fe200078e020a */
[----:B------:R-:W-:-:S04]  /*0530*/  ISETP.NE.AND P0, PT, R12, R3, PT ;  /* 0x000000030c00720c */ /* 0x000fc80003f05270 */
[----:B---3--:R2:W-:Y:S09]  /*0540*/  STG.E desc[UR10][R22.64], R17 ;  /* 0x0000001116007986 */ /* 0x0085f2000c10190a */
[----:B------:R-:W-:Y:S05]  /*0550*/  @P0 BRA `(.L_x_214) ;  /* 0xfffffffc00140947 */ /* 0x000fea000383ffff */
.L_x_213:
[----:B------:R-:W-:Y:S05]  /*0560*/  @!P1 BRA `(.L_x_212) ;  /* 0x0000000400049947 */ /* 0x000fea0003800000 */
[----:B------:R-:W-:Y:S02]  /*0570*/  ISETP.GE.U32.AND P0, PT, R13, 0x4, PT ;  /* 0x000000040d00780c */ /* 0x000fe40003f06070 */
[----:B------:R-:W-:-:S04]  /*0580*/  LOP3.LUT R20, R4, 0x3, RZ, 0xc0, !PT ;  /* 0x0000000304147812 */ /* 0x000fc800078ec0ff */
[----:B------:R-:W-:-:S07]  /*0590*/  ISETP.NE.AND P1, PT, R20, RZ, PT ;  /* 0x000000ff1400720c */ /* 0x000fce0003f25270 */
[----:B------:R-:W-:Y:S06]  /*05a0*/  @!P0 BRA `(.L_x_215) ;  /* 0x00000000007c8947 */ /* 0x000fec0003800000 */
[----:B------:R-:W0:Y:S01]  /*05b0*/  LDC.64 R6, c[0x0][0x380] ;  /* 0x0000e000ff067b82 */ /* 0x000e220000000a00 */
[----:B--2---:R-:W-:-:S04]  /*05c0*/  IMAD R14, R3, R5, R8 ;  /* 0x00000005030e7224 */ /* 0x004fc800078e0208 */
[----:B------:R-:W-:-:S03]  /*05d0*/  IMAD R15, R14, R9, R0 ;  /* 0x000000090e0f7224 */ /* 0x000fc600078e0200 */
[----:B------:R-:W1:Y:S01]  /*05e0*/  LDC.64 R10, c[0x0][0x388] ;  /* 0x0000e200ff0a7b82 */ /* 0x000e620000000a00 */
[----:B0-----:R-:W-:-:S05]  /*05f0*/  IMAD.WIDE R12, R15, 0x4, R6 ;  /* 0x000000040f0c7825 */ /* 0x001fca00078e0206 */
[----:B------:R-:W2:Y:S01]  /*0600*/  LDG.E R21, desc[UR10][R12.64] ;  /* 0x0000000a0c157981 */ /* 0x000ea2000c1e1900 */
[----:B------:R-:W-:Y:S02]  /*0610*/  IMAD.IADD R18, R14, 0x1, R5 ;  /* 0x000000010e127824 */ /* 0x000fe400078e0205 */
[----:B------:R-:W-:Y:S02]  /*0620*/  IMAD.IADD R15, R2, 0x1, R15 ;  /* 0x00000001020f7824 */ /* 0x000fe400078e020f */
[----:B------:R-:W-:Y:S02]  /*0630*/  IMAD R19, R18, R9, R0 ;  /* 0x0000000912137224 */ /* 0x000fe400078e0200 */
[----:B-1----:R-:W-:-:S04]  /*0640*/  IMAD.WIDE R14, R15, 0x4, R10 ;  /* 0x000000040f0e7825 */ /* 0x002fc800078e020a */
        /* <DEDUP_REMOVED lines=8> */
[----:B--2---:R1:W-:Y:S05]  /*06d0*/  STG.E desc[UR10][R12.64], R17 ;  /* 0x000000110c007986 */ /* 0x0043ea000c10190a */
[----:B------:R-:W2:Y:S01]  /*06e0*/  LDG.E R19, desc[UR10][R18.64] ;  /* 0x0000000a12137981 */ /* 0x000ea2000c1e1900 */
[----:B------:R-:W-:Y:S01]  /*06f0*/  IMAD.IADD R22, R22, 0x1, R5 ;  /* 0x0000000116167824 */ /* 0x000fe200078e0205 */
[----:B------:R-:W-:-:S03]  /*0700*/  IADD3 R23, PT, PT, R2, R23, RZ ;  /* 0x0000001702177210 */ /* 0x000fc60007ffe0ff */
[----:B0-----:R-:W-:Y:S02]  /*0710*/  IMAD R21, R22, R9, R0 ;  /* 0x0000000916157224 */ /* 0x001fe400078e0200 */
[----:B------:R-:W-:-:S04]  /*0720*/  IMAD.WIDE R14, R23, 0x4, R10 ;  /* 0x00000004170e7825 */ /* 0x000fc800078e020a */
[----:B------:R-:W-:Y:S01]  /*0730*/  IMAD.WIDE R6, R21, 0x4, R6 ;  /* 0x0000000415067825 */ /* 0x000fe200078e0206 */
[----:B--2---:R1:W-:Y:S05]  /*0740*/  STG.E desc[UR10][R14.64], R19 ;  /* 0x000000130e007986 */ /* 0x0043ea000c10190a */
[----:B------:R-:W2:Y:S01]  /*0750*/  LDG.E R7, desc[UR10][R6.64] ;  /* 0x0000000a06077981 */ /* 0x000ea2000c1e1900 */
[----:B------:R-:W-:Y:S02]  /*0760*/  IMAD.IADD R21, R2, 0x1, R21 ;  /* 0x0000000102157824 */ /* 0x000fe400078e0215 */
[----:B------:R-:W-:Y:S02]  /*0770*/  VIADD R3, R3, 0x4 ;  /* 0x0000000403037836 */ /* 0x000fe40000000000 */
[----:B------:R-:W-:-:S05]  /*0780*/  IMAD.WIDE R10, R21, 0x4, R10 ;  /* 0x00000004150a7825 */ /* 0x000fca00078e020a */
[----:B--2---:R1:W-:Y:S02]  /*0790*/  STG.E desc[UR10][R10.64], R7 ;  /* 0x000000070a007986 */ /* 0x0043e4000c10190a */
.L_x_215:
[----:B------:R-:W-:Y:S05]  /*07a0*/  @!P1 BRA `(.L_x_212) ;  /* 0x0000000000749947 */ /* 0x000fea0003800000 */
[----:B-1----:R-:W0:Y:S01]  /*07b0*/  LDC.64 R10, c[0x0][0x380] ;  /* 0x0000e000ff0a7b82 */ /* 0x002e220000000a00 */
[----:B------:R-:W-:-:S07]  /*07c0*/  ISETP.NE.AND P0, PT, R20, 0x1, PT ;  /* 0x000000011400780c */ /* 0x000fce0003f05270 */
[----:B------:R-:W1:Y:S06]  /*07d0*/  LDC.64 R6, c[0x0][0x388] ;  /* 0x0000e200ff067b82 */ /* 0x000e6c0000000a00 */
[----:B--2---:R-:W-:-:S04]  /*07e0*/  @P0 IMAD R14, R3, R5, R8 ;  /* 0x00000005030e0224 */ /* 0x004fc800078e0208 */
[----:B------:R-:W-:-:S04]  /*07f0*/  @P0 IMAD R15, R14, R9, R0 ;  /* 0x000000090e0f0224 */ /* 0x000fc800078e0200 */
[----:B0-----:R-:W-:-:S05]  /*0800*/  @P0 IMAD.WIDE R12, R15, 0x4, R10 ;  /* 0x000000040f0c0825 */ /* 0x001fca00078e020a */
[----:B------:R-:W2:Y:S01]  /*0810*/  @P0 LDG.E R19, desc[UR10][R12.64] ;  /* 0x0000000a0c130981 */ /* 0x000ea2000c1e1900 */
[----:B------:R-:W-:Y:S02]  /*0820*/  @P0 IMAD.IADD R14, R14, 0x1, R5 ;  /* 0x000000010e0e0824 */ /* 0x000fe400078e0205 */
[----:B------:R-:W-:Y:S02]  /*0830*/  @P0 IMAD.IADD R15, R2, 0x1, R15 ;  /* 0x00000001020f0824 */ /* 0x000fe400078e020f */
[----:B------:R-:W-:Y:S02]  /*0840*/  @P0 IMAD R21, R14, R9, R0 ;  /* 0x000000090e150224 */ /* 0x000fe400078e0200 */
[----:B-1----:R-:W-:-:S04]  /*0850*/  @P0 IMAD.WIDE R14, R15, 0x4, R6 ;  /* 0x000000040f0e0825 */ /* 0x002fc800078e0206 */
[----:B------:R-:W-:Y:S01]  /*0860*/  @P0 IMAD.WIDE R16, R21, 0x4, R10 ;  /* 0x0000000415100825 */ /* 0x000fe200078e020a */
[----:B------:R-:W-:Y:S01]  /*0870*/  LOP3.LUT R4, R4, 0x1, RZ, 0xc0, !PT ;  /* 0x0000000104047812 */ /* 0x000fe200078ec0ff */
[----:B------:R-:W0:Y:S03]  /*0880*/  LDC.64 R10, c[0x0][0x380] ;  /* 0x0000e000ff0a7b82 */ /* 0x000e260000000a00 */
[----:B------:R-:W-:Y:S01]  /*0890*/  ISETP.NE.U32.AND P1, PT, R4, 0x1, PT ;  /* 0x000000010400780c */ /* 0x000fe20003f25070 */
[----:B--2---:R3:W-:Y:S04]  /*08a0*/  @P0 STG.E desc[UR10][R14.64], R19 ;  /* 0x000000130e000986 */ /* 0x0047e8000c10190a */
[----:B------:R-:W2:Y:S01]  /*08b0*/  @P0 LDG.E R17, desc[UR10][R16.64] ;  /* 0x0000000a10110981 */ /* 0x000ea2000c1e1900 */
[----:B------:R-:W-:Y:S01]  /*08c0*/  @P0 VIADD R3, R3, 0x2 ;  /* 0x0000000203030836 */ /* 0x000fe20000000000 */
[----:B------:R-:W-:-:S06]  /*08d0*/  @P0 IADD3 R13, PT, PT, R2, R21, RZ ;  /* 0x00000015020d0210 */ /* 0x000fcc0007ffe0ff */
[----:B------:R-:W-:Y:S02]  /*08e0*/  @!P1 IMAD R3, R3, R5, R8 ;  /* 0x0000000503039224 */ /* 0x000fe400078e0208 */
[----:B------:R-:W-:Y:S02]  /*08f0*/  @P0 IMAD.WIDE R12, R13, 0x4, R6 ;  /* 0x000000040d0c0825 */ /* 0x000fe400078e0206 */
[----:B------:R-:W1:Y:S02]  /*0900*/  LDC.64 R6, c[0x0][0x388] ;  /* 0x0000e200ff067b82 */ /* 0x000e640000000a00 */
[----:B------:R-:W-:-:S04]  /*0910*/  @!P1 IMAD R3, R3, R9, R0 ;  /* 0x0000000903039224 */ /* 0x000fc800078e0200 */
[----:B0-----:R-:W-:Y:S01]  /*0920*/  @!P1 IMAD.WIDE R10, R3, 0x4, R10 ;  /* 0x00000004030a9825 */ /* 0x001fe200078e020a */
[----:B--2---:R3:W-:Y:S05]  /*0930*/  @P0 STG.E desc[UR10][R12.64], R17 ;  /* 0x000000110c000986 */ /* 0x0047ea000c10190a */
[----:B------:R-:W2:Y:S01]  /*0940*/  @!P1 LDG.E R11, desc[UR10][R10.64] ;  /* 0x0000000a0a0b9981 */ /* 0x000ea2000c1e1900 */
[----:B------:R-:W-:-:S04]  /*0950*/  @!P1 IMAD.IADD R3, R2, 0x1, R3 ;  /* 0x0000000102039824 */ /* 0x000fc800078e0203 */
[----:B-1----:R-:W-:-:S05]  /*0960*/  @!P1 IMAD.WIDE R6, R3, 0x4, R6 ;  /* 0x0000000403069825 */ /* 0x002fca00078e0206 */
[----:B--2---:R3:W-:Y:S02]  /*0970*/  @!P1 STG.E desc[UR10][R6.64], R11 ;  /* 0x0000000b06009986 */ /* 0x0047e4000c10190a */
.L_x_212:
[----:B------:R-:W-:-:S13]  /*0980*/  ISETP.GE.AND P0, PT, R5, 0x2, PT ;  /* 0x000000020500780c */ /* 0x000fda0003f06270 */
[----:B------:R-:W-:Y:S05]  /*0990*/  @!P0 EXIT ;  /* 0x000000000000894d */ /* 0x000fea0003800000 */
[----:B------:R-:W-:Y:S02]  /*09a0*/  VIADD R3, R9, 0xffffffff ;  /* 0xffffffff09037836 */ /* 0x000fe40000000000 */
[----:B-1----:R-:W-:-:S03]  /*09b0*/  VIADD R10, R5, 0xfffffffe ;  /* 0xfffffffe050a7836 */ /* 0x002fc60000000000 */
[----:B--2---:R-:W-:-:S07]  /*09c0*/  LOP3.LUT R21, R3, 0x3, RZ, 0xc0, !PT ;  /* 0x0000000303157812 */ /* 0x004fce00078ec0ff */
.L_x_236:
[----:B0-----:R-:W0:Y:S02]  /*09d0*/  LDCU UR5, c[0x0][0x390] ;  /* 0x00007200ff0577ac */ /* 0x001e240008000800 */
[----:B0-----:R-:W-:Y:S01]  /*09e0*/  UISETP.GE.AND UP0, UPT, UR5, 0x1, UPT ;  /* 0x000000010500788c */ /* 0x001fe2000bf06270 */
[----:B------:R-:W-:Y:S08]  /*09f0*/  BAR.SYNC.DEFER_BLOCKING 0x0 ;  /* 0x0000000000007b1d */ /* 0x000ff00000010000 */
[----:B-1234-:R-:W-:Y:S05]  /*0a00*/  BRA.U !UP0, `(.L_x_216) ;  /* 0x0000001908287547 */ /* 0x01efea000b800000 */
[----:B------:R-:W3:Y:S01]  /*0a10*/  LDCU UR4, c[0x0][0x398] ;  /* 0x00007300ff0477ac */ /* 0x000ee20008000800 */
[----:B------:R-:W-:Y:S01]  /*0a20*/  BSSY.RECONVERGENT B0, `(.L_x_216) ;  /* 0x0000188000007945 */ /* 0x000fe20003800200 */
[----:B---3--:R-:W-:-:S05]  /*0a30*/  IMAD.U32 R17, RZ, RZ, UR4 ;  /* 0x00000004ff117e24 */ /* 0x008fca000f8e00ff */
[----:B------:R-:W-:-:S13]  /*0a40*/  ISETP.GE.AND P0, PT, R17, 0x2, PT ;  /* 0x000000021100780c */ /* 0x000fda0003f06270 */
[----:B------:R-:W-:Y:S05]  /*0a50*/  @!P0 BRA `(.L_x_217) ;  /* 0x0000000c00c08947 */ /* 0x000fea0003800000 */
[----:B------:R-:W-:-:S05]  /*0a60*/  UMOV UR4, URZ ;  /* 0x000000ff00047c82 */ /* 0x000fca0008000000 */
.L_x_227:
[----:B01----:R-:W0:Y:S01]  /*0a70*/  LDC R5, c[0x0][0x394] ;  /* 0x0000e500ff057b82 */ /* 0x003e220000000800 */
[----:B------:R-:W1:Y:S07]  /*0a80*/  LDCU UR6, c[0x0][0x398] ;  /* 0x00007300ff0677ac */ /* 0x000e6e0008000800 */
[----:B------:R-:W2:Y:S01]  /*0a90*/  LDC.64 R12, c[0x0][0x380] ;  /* 0x0000e000ff0c7b82 */ /* 0x000ea20000000a00 */
[----:B0-----:R-:W-:-:S04]  /*0aa0*/  IMAD R5, R5, UR4, R10 ;  /* 0x0000000405057c24 */ /* 0x001fc8000f8e020a */
[----:B-1----:R-:W-:-:S04]  /*0ab0*/  IMAD R11, R5, UR6, R0 ;  /* 0x00000006050b7c24 */ /* 0x002fc8000f8e0200 */
[----:B--2---:R-:W-:-:S06]  /*0ac0*/  IMAD.WIDE R12, R11, 0x4, R12 ;  /* 0x000000040b0c7825 */ /* 0x004fcc00078e020c */
[----:B------:R-:W2:Y:S01]  /*0ad0*/  LDG.E R12, desc[UR10][R12.64] ;  /* 0x0000000a0c0c7981 */ /* 0x000ea2000c1e1900 */
[----:B------:R-:W-:Y:S01]  /*0ae0*/  BSSY.RECONVERGENT B1, `(.L_x_218) ;  /* 0x00000e2000017945 */ /* 0x000fe20003800200 */
[----:B--2---:R-:W-:-:S13]  /*0af0*/  ISETP.NE.AND P0, PT, R12, 0x1e, PT ;  /* 0x0000001e0c00780c */ /* 0x004fda0003f05270 */
[----:B------:R-:W-:Y:S05]  /*0b00*/  @!P0 BRA `(.L_x_219) ;  /* 0x0000000c006c8947 */ /* 0x000fea0003800000 */
[----:B------:R-:W0:Y:S01]  /*0b10*/  LDC.64 R6, c[0x0][0x388] ;  /* 0x0000e200ff067b82 */ /* 0x000e220000000a00 */
[C---:B------:R-:W-:Y:S01]  /*0b20*/  ISETP.NE.AND P0, PT, R0.reuse, RZ, PT ;  /* 0x000000ff0000720c */ /* 0x040fe20003f05270 */
[----:B------:R-:W-:Y:S01]  /*0b30*/  VIADD R5, R5, 0x1 ;  /* 0x0000000105057836 */ /* 0x000fe20000000000 */
[----:B------:R-:W-:Y:S02]  /*0b40*/  ISETP.NE.AND P1, PT, R0, R3, PT ;  /* 0x000000030000720c */ /* 0x000fe40003f25270 */
[----:B------:R-:W-:Y:S01]  /*0b50*/  IADD3 R9, PT, PT, R2, UR6, R11 ;  /* 0x0000000602097c10 */ /* 0x000fe2000fffe00b */
[----:B------:R-:W-:Y:S02]  /*0b60*/  IMAD R5, R5, UR6, R2 ;  /* 0x0000000605057c24 */ /* 0x000fe4000f8e0202 */
[----:B------:R-:W1:Y:S08]  /*0b70*/  LDC R13, c[0x0][0x3a0] ;  /* 0x0000e800ff0d7b82 */ /* 0x000e700000000800 */
[----:B------:R-:W2:Y:S01]  /*0b80*/  @P0 LDC R18, c[0x0][0x39c] ;  /* 0x0000e700ff120b82 */ /* 0x000ea20000000800 */
[----:B0-----:R-:W-:-:S07]  /*0b90*/  IMAD.WIDE R8, R9, 0x4, R6 ;  /* 0x0000000409087825 */ /* 0x001fce00078e0206 */
[----:B------:R-:W0:Y:S01]  /*0ba0*/  @P1 LDC R19, c[0x0][0x39c] ;  /* 0x0000e700ff131b82 */ /* 0x000e220000000800 */
[----:B------:R-:W-:Y:S01]  /*0bb0*/  IMAD.WIDE R4, R5, 0x4, R6 ;  /* 0x0000000405047825 */ /* 0x000fe200078e0206 */
[----:B------:R-:W3:Y:S04]  /*0bc0*/  LDG.E R14, desc[UR10][R8.64] ;  /* 0x0000000a080e7981 */ /* 0x000ee8000c1e1900 */
[----:B------:R-:W2:Y:S04]  /*0bd0*/  @P0 LDG.E R15, desc[UR10][R8.64+-0x4] ;  /* 0xfffffc0a080f0981 */ /* 0x000ea8000c1e1900 */
[----:B------:R-:W0:Y:S04]  /*0be0*/  @P1 LDG.E R16, desc[UR10][R8.64+0x4] ;  /* 0x0000040a08101981 */ /* 0x000e28000c1e1900 */
[----:B------:R-:W1:Y:S01]  /*0bf0*/  LDG.E R20, desc[UR10][R4.64] ;  /* 0x0000000a04147981 */ /* 0x000e62000c1e1900 */
[----:B------:R-:W-:-:S04]  /*0c00*/  UIADD3 UR5, UPT, UPT, UR6, -0x2, URZ ;  /* 0xfffffffe06057890 */ /* 0x000fc8000fffe0ff */
[----:B------:R-:W-:Y:S01]  /*0c10*/  UISETP.GE.U32.AND UP0, UPT, UR5, 0xf, UPT ;  /* 0x0000000f0500788c */ /* 0x000fe2000bf06070 */
[----:B---3--:R-:W-:Y:S02]  /*0c20*/  I2FP.F32.U32 R14, R14 ;  /* 0x0000000e000e7245 */ /* 0x008fe40000201000 */
[----:B--2---:R-:W-:-:S03]  /*0c30*/  @P0 IADD3 R17, PT, PT, R15, R18, RZ ;  /* 0x000000120f110210 */ /* 0x004fc60007ffe0ff */
[--C-:B------:R-:W-:Y:S02]  /*0c40*/  IMAD.MOV.U32 R15, RZ, RZ, R14.reuse ;  /* 0x000000ffff0f7224 */ /* 0x100fe400078e000e */
[----:B0-----:R-:W-:Y:S01]  /*0c50*/  @P1 IMAD.IADD R18, R16, 0x1, R19 ;  /* 0x0000000110121824 */ /* 0x001fe200078e0213 */
[----:B------:R-:W-:Y:S01]  /*0c60*/  @P0 I2FP.F32.U32 R15, R17 ;  /* 0x00000011000f0245 */ /* 0x000fe20000201000 */
[----:B------:R-:W-:Y:S02]  /*0c70*/  IMAD.MOV.U32 R16, RZ, RZ, R14 ;  /* 0x000000ffff107224 */ /* 0x000fe400078e000e */
[----:B-1----:R-:W-:Y:S01]  /*0c80*/  IMAD.IADD R20, R20, 0x1, R13 ;  /* 0x0000000114147824 */ /* 0x002fe200078e020d */
[----:B------:R-:W-:Y:S01]  /*0c90*/  @P1 I2FP.F32.U32 R16, R18 ;  /* 0x0000001200101245 */ /* 0x000fe20000201000 */
[----:B------:R-:W-:-:S03]  /*0ca0*/  IMAD.MOV.U32 R19, RZ, RZ, 0x1 ;  /* 0x00000001ff137424 */ /* 0x000fc600078e00ff */
[----:B------:R-:W-:Y:S01]  /*0cb0*/  I2FP.F32.U32 R17, R20 ;  /* 0x0000001400117245 */ /* 0x000fe20000201000 */
[----:B------:R-:W-:Y:S06]  /*0cc0*/  BRA.U !UP0, `(.L_x_220) ;  /* 0x00000005085c7547 */ /* 0x000fec000b800000 */
[----:B------:R-:W-:-:S07]  /*0cd0*/  HFMA2 R19, -RZ, RZ, 0, 5.9604644775390625e-08 ;  /* 0x00000001ff137431 */ /* 0x000fce00000001ff */
.L_x_221:
[----:B------:R-:W-:-:S05]  /*0ce0*/  IMAD.WIDE.U32 R8, R19, 0x4, R4 ;  /* 0x0000000413087825 */ /* 0x000fca00078e0004 */
[----:B------:R-:W2:Y:S04]  /*0cf0*/  LDG.E R18, desc[UR10][R8.64] ;  /* 0x0000000a08127981 */ /* 0x000ea8000c1e1900 */
[----:B------:R-:W3:Y:S04]  /*0d00*/  LDG.E R22, desc[UR10][R8.64+0x4] ;  /* 0x0000040a08167981 */ /* 0x000ee8000c1e1900 */
[----:B------:R-:W4:Y:S04]  /*0d10*/  LDG.E R23, desc[UR10][R8.64+0x8] ;  /* 0x0000080a08177981 */ /* 0x000f28000c1e1900 */
[----:B------:R-:W5:Y:S04]  /*0d20*/  LDG.E R24, desc[UR10][R8.64+0xc] ;  /* 0x00000c0a08187981 */ /* 0x000f68000c1e1900 */
[----:B------:R-:W5:Y:S04]  /*0d30*/  LDG.E R26, desc[UR10][R8.64+0x10] ;  /* 0x0000100a081a7981 */ /* 0x000f68000c1e1900 */
[----:B------:R-:W5:Y:S04]  /*0d40*/  LDG.E R28, desc[UR10][R8.64+0x14] ;  /* 0x0000140a081c7981 */ /* 0x000f68000c1e1900 */
[----:B------:R-:W5:Y:S01]  /*0d50*/  LDG.E R25, desc[UR10][R8.64+0x3c] ;  /* 0x00003c0a08197981 */ /* 0x000f62000c1e1900 */
[----:B--2---:R-:W-:-:S05]  /*0d60*/  IMAD.IADD R18, R18, 0x1, R13 ;  /* 0x0000000112127824 */ /* 0x004fca00078e020d */
[----:B------:R-:W-:Y:S02]  /*0d70*/  I2FP.F32.U32 R20, R18 ;  /* 0x0000001200147245 */ /* 0x000fe40000201000 */
[----:B------:R-:W2:Y:S02]  /*0d80*/  LDG.E R18, desc[UR10][R8.64+0x18] ;  /* 0x0000180a08127981 */ /* 0x000ea4000c1e1900 */
[----:B------:R-:W-:-:S04]  /*0d90*/  FSETP.GT.AND P0, PT, R17, R20, PT ;  /* 0x000000141100720b */ /* 0x000fc80003f04000 */
[----:B------:R-:W-:Y:S02]  /*0da0*/  FSEL R17, R20, R17, P0 ;  /* 0x0000001114117208 */ /* 0x000fe40000000000 */
[----:B------:R-:W2:Y:S01]  /*0db0*/  LDG.E R20, desc[UR10][R8.64+0x1c] ;  /* 0x00001c0a08147981 */ /* 0x000ea2000c1e1900 */
[--C-:B---3--:R-:W-:Y:S02]  /*0dc0*/  IMAD.IADD R22, R22, 0x1, R13.reuse ;  /* 0x0000000116167824 */ /* 0x108fe400078e020d */
[----:B----4-:R-:W-:-:S03]  /*0dd0*/  IMAD.IADD R23, R23, 0x1, R13 ;  /* 0x0000000117177824 */ /* 0x010fc600078e020d */
[----:B------:R-:W-:Y:S02]  /*0de0*/  I2FP.F32.U32 R22, R22 ;  /* 0x0000001600167245 */ /* 0x000fe40000201000 */
[----:B------:R-:W-:Y:S02]  /*0df0*/  I2FP.F32.U32 R23, R23 ;  /* 0x0000001700177245 */ /* 0x000fe40000201000 */
[----:B------:R-:W-:-:S04]  /*0e00*/  FSETP.GT.AND P0, PT, R17, R22, PT ;  /* 0x000000161100720b */ /* 0x000fc80003f04000 */
[----:B------:R-:W-:Y:S01]  /*0e10*/  FSEL R17, R22, R17, P0 ;  /* 0x0000001116117208 */ /* 0x000fe20000000000 */
[----:B-----5:R-:W-:Y:S01]  /*0e20*/  IMAD.IADD R24, R24, 0x1, R13 ;  /* 0x0000000118187824 */ /* 0x020fe200078e020d */
[----:B------:R-:W3:Y:S02]  /*0e30*/  LDG.E R22, desc[UR10][R8.64+0x20] ;  /* 0x0000200a08167981 */ /* 0x000ee4000c1e1900 */
[----:B------:R-:W-:-:S04]  /*0e40*/  FSETP.GT.AND P0, PT, R17, R23, PT ;  /* 0x000000171100720b */ /* 0x000fc80003f04000 */
[----:B------:R-:W-:Y:S02]  /*0e50*/  FSEL R17, R23, R17, P0 ;  /* 0x0000001117117208 */ /* 0x000fe40000000000 */
[----:B------:R-:W-:Y:S01]  /*0e60*/  I2FP.F32.U32 R23, R24 ;  /* 0x0000001800177245 */ /* 0x000fe20000201000 */
[----:B------:R-:W-:Y:S01]  /*0e70*/  IMAD.IADD R26, R26, 0x1, R13 ;  /* 0x000000011a1a7824 */ /* 0x000fe200078e020d */
[----:B------:R-:W4:Y:S02]  /*0e80*/  LDG.E R24, desc[UR10][R8.64+0x24] ;  /* 0x0000240a08187981 */ /* 0x000f24000c1e1900 */
[----:B------:R-:W-:-:S04]  /*0e90*/  FSETP.GT.AND P0, PT, R17, R23, PT ;  /* 0x000000171100720b */ /* 0x000fc80003f04000 */
[----:B------:R-:W-:Y:S02]  /*0ea0*/  FSEL R17, R23, R17, P0 ;  /* 0x0000001117117208 */ /* 0x000fe40000000000 */
[----:B------:R-:W-:Y:S02]  /*0eb0*/  I2FP.F32.U32 R23, R26 ;  /* 0x0000001a00177245 */ /* 0x000fe40000201000 */
[----:B------:R-:W-:Y:S01]  /*0ec0*/  IADD3 R28, PT, PT, R28, R13, RZ ;  /* 0x0000000d1c1c7210 */ /* 0x000fe20007ffe0ff */
[----:B------:R-:W5:Y:S01]  /*0ed0*/  LDG.E R26, desc[UR10][R8.64+0x28] ;  /* 0x0000280a081a7981 */ /* 0x000f62000c1e1900 */
[----:B------:R-:W-:-:S04]  /*0ee0*/  FSETP.GT.AND P0, PT, R17, R23, PT ;  /* 0x000000171100720b */ /* 0x000fc80003f04000 */
[----:B------:R-:W-:Y:S02]  /*0ef0*/  FSEL R17, R23, R17, P0 ;  /* 0x0000001117117208 */ /* 0x000fe40000000000 */
[----:B------:R-:W-:Y:S02]  /*0f00*/  I2FP.F32.U32 R23, R28 ;  /* 0x0000001c00177245 */ /* 0x000fe40000201000 */
[----:B------:R-:W5:Y:S02]  /*0f10*/  LDG.E R28, desc[UR10][R8.64+0x2c] ;  /* 0x00002c0a081c7981 */ /* 0x000f64000c1e1900 */
[----:B------:R-:W-:-:S04]  /*0f20*/  FSETP.GT.AND P0, PT, R17, R23, PT ;  /* 0x000000171100720b */ /* 0x000fc80003f04000 */
[----:B------:R-:W-:Y:S01]  /*0f30*/  FSEL R17, R23, R17, P0 ;  /* 0x0000001117117208 */ /* 0x000fe20000000000 */
[----:B--2---:R-:W-:-:S05]  /*0f40*/  IMAD.IADD R18, R18, 0x1, R13 ;  /* 0x0000000112127824 */ /* 0x004fca00078e020d */
[----:B------:R-:W-:Y:S02]  /*0f50*/  I2FP.F32.U32 R23, R18 ;  /* 0x0000001200177245 */ /* 0x000fe40000201000 */
[----:B------:R-:W2:Y:S01]  /*0f60*/  LDG.E R18, desc[UR10][R8.64+0x30] ;  /* 0x0000300a08127981 */ /* 0x000ea2000c1e1900 */
[----:B------:R-:W-:Y:S01]  /*0f70*/  IMAD.IADD R20, R20, 0x1, R13 ;  /* 0x0000000114147824 */ /* 0x000fe200078e020d */
[----:B------:R-:W-:-:S04]  /*0f80*/  FSETP.GT.AND P0, PT, R17, R23, PT ;  /* 0x000000171100720b */ /* 0x000fc80003f04000 */
[----:B------:R-:W-:Y:S02]  /*0f90*/  FSEL R23, R23, R17, P0 ;  /* 0x0000001117177208 */ /* 0x000fe40000000000 */
[----:B------:R-:W-:Y:S02]  /*0fa0*/  I2FP.F32.U32 R17, R20 ;  /* 0x0000001400117245 */ /* 0x000fe40000201000 */
[----:B------:R-:W2:Y:S02]  /*0fb0*/  LDG.E R20, desc[UR10][R8.64+0x34] ;  /* 0x0000340a08147981 */ /* 0x000ea4000c1e1900 */
[----:B------:R-:W-:-:S04]  /*0fc0*/  FSETP.GT.AND P0, PT, R23, R17, PT ;  /* 0x000000111700720b */ /* 0x000fc80003f04000 */
[----:B------:R-:W-:Y:S02]  /*0fd0*/  FSEL R23, R17, R23, P0 ;  /* 0x0000001711177208 */ /* 0x000fe40000000000 */
[----:B------:R0:W2:Y:S01]  /*0fe0*/  LDG.E R17, desc[UR10][R8.64+0x38] ;  /* 0x0000380a08117981 */ /* 0x0000a2000c1e1900 */
[----:B---3--:R-:W-:-:S05]  /*0ff0*/  IMAD.IADD R22, R22, 0x1, R13 ;  /* 0x0000000116167824 */ /* 0x008fca00078e020d */
[----:B------:R-:W-:Y:S01]  /*1000*/  I2FP.F32.U32 R22, R22 ;  /* 0x0000001600167245 */ /* 0x000fe20000201000 */
[----:B----4-:R-:W-:-:S03]  /*1010*/  IMAD.IADD R24, R24, 0x1, R13 ;  /* 0x0000000118187824 */ /* 0x010fc600078e020d */
[----:B------:R-:W-:-:S04]  /*1020*/  FSETP.GT.AND P0, PT, R23, R22, PT ;  /* 0x000000161700720b */ /* 0x000fc80003f04000 */
[----:B------:R-:W-:Y:S02]  /*1030*/  FSEL R22, R22, R23, P0 ;  /* 0x0000001716167208 */ /* 0x000fe40000000000 */
[----:B------:R-:W-:-:S04]  /*1040*/  I2FP.F32.U32 R23, R24 ;  /* 0x0000001800177245 */ /* 0x000fc80000201000 */
[----:B------:R-:W-:Y:S01]  /*1050*/  FSETP.GT.AND P0, PT, R22, R23, PT ;  /* 0x000000171600720b */ /* 0x000fe20003f04000 */
[----:B-----5:R-:W-:-:S03]  /*1060*/  IMAD.IADD R26, R26, 0x1, R13 ;  /* 0x000000011a1a7824 */ /* 0x020fc600078e020d */
[----:B------:R-:W-:Y:S02]  /*1070*/  FSEL R22, R23, R22, P0 ;  /* 0x0000001617167208 */ /* 0x000fe40000000000 */
[----:B------:R-:W-:Y:S02]  /*1080*/  I2FP.F32.U32 R23, R26 ;  /* 0x0000001a00177245 */ /* 0x000fe40000201000 */
[----:B------:R-:W-:Y:S02]  /*1090*/  IADD3 R28, PT, PT, R28, R13, RZ ;  /* 0x0000000d1c1c7210 */ /* 0x000fe40007ffe0ff */
[----:B------:R-:W-:Y:S02]  /*10a0*/  FSETP.GT.AND P0, PT, R22, R23, PT ;  /* 0x000000171600720b */ /* 0x000fe40003f04000 */
[----:B0-----:R-:W-:Y:S02]  /*10b0*/  I2FP.F32.U32 R9, R28 ;  /* 0x0000001c00097245 */ /* 0x001fe40000201000 */
[----:B------:R-:W-:-:S04]  /*10c0*/  FSEL R22, R23, R22, P0 ;  /* 0x0000001617167208 */ /* 0x000fc80000000000 */
[----:B------:R-:W-:-:S04]  /*10d0*/  FSETP.GT.AND P0, PT, R22, R9, PT ;  /* 0x000000091600720b */ /* 0x000fc80003f04000 */
[----:B------:R-:W-:Y:S01]  /*10e0*/  FSEL R9, R9, R22, P0 ;  /* 0x0000001609097208 */ /* 0x000fe20000000000 */
[----:B------:R-:W-:-:S05]  /*10f0*/  IMAD.IADD R25, R25, 0x1, R13 ;  /* 0x0000000119197824 */ /* 0x000fca00078e020d */
[----:B------:R-:W-:Y:S01]  /*1100*/  I2FP.F32.U32 R25, R25 ;  /* 0x0000001900197245 */ /* 0x000fe20000201000 */
[----:B--2---:R-:W-:-:S05]  /*1110*/  IMAD.IADD R18, R18, 0x1, R13 ;  /* 0x0000000112127824 */ /* 0x004fca00078e020d */
[----:B------:R-:W-:-:S04]  /*1120*/  I2FP.F32.U32 R18, R18 ;  /* 0x0000001200127245 */ /* 0x000fc80000201000 */
[----:B------:R-:W-:Y:S01]  /*1130*/  FSETP.GT.AND P0, PT, R9, R18, PT ;  /* 0x000000120900720b */ /* 0x000fe20003f04000 */
[----:B------:R-:W-:-:S03]  /*1140*/  IMAD.IADD R20, R20, 0x1, R13 ;  /* 0x0000000114147824 */ /* 0x000fc600078e020d */
        /* <DEDUP_REMOVED lines=11> */
[----:B------:R-:W-:Y:S02]  /*1200*/  FSETP.GT.AND P0, PT, R8, R25, PT ;  /* 0x000000190800720b */ /* 0x000fe40003f04000 */
[----:B------:R-:W-:Y:S02]  /*1210*/  IADD3 R19, PT, PT, R19, 0x10, RZ ;  /* 0x0000001013137810 */ /* 0x000fe40007ffe0ff */
[----:B------:R-:W-:Y:S01]  /*1220*/  FSEL R17, R25, R8, P0 ;  /* 0x0000000819117208 */ /* 0x000fe20000000000 */
[----:B------:R-:W-:Y:S08]  /*1230*/  @P1 BRA `(.L_x_221) ;  /* 0xfffffff800a81947 */ /* 0x000ff0000383ffff */
.L_x_220:
[----:B------:R-:W-:-:S13]  /*1240*/  LOP3.LUT P0, R8, R3, 0xf, RZ, 0xc0, !PT ;  /* 0x0000000f03087812 */ /* 0x000fda000780c0ff */
[----:B------:R-:W-:Y:S05]  /*1250*/  @!P0 BRA `(.L_x_222) ;  /* 0x0000000400748947 */ /* 0x000fea0003800000 */
[----:B------:R-:W-:Y:S01]  /*1260*/  VIADD R8, R8, 0xffffffff ;  /* 0xffffffff08087836 */ /* 0x000fe20000000000 */
[----:B------:R-:W-:-:S04]  /*1270*/  LOP3.LUT P0, R18, R3, 0x7, RZ, 0xc0, !PT ;  /* 0x0000000703127812 */ /* 0x000fc8000780c0ff */
[----:B------:R-:W-:-:S13]  /*1280*/  ISETP.GE.U32.AND P1, PT, R8, 0x7, PT ;  /* 0x000000070800780c */ /* 0x000fda0003f26070 */
[----:B------:R-:W-:Y:S05]  /*1290*/  @!P1 BRA `(.L_x_223) ;  /* 0x0000000000a89947 */ /* 0x000fea0003800000 */
[----:B------:R-:W-:-:S05]  /*12a0*/  IMAD.WIDE R8, R19, 0x4, R4 ;  /* 0x0000000413087825 */ /* 0x000fca00078e0204 */
[----:B------:R-:W2:Y:S04]  /*12b0*/  LDG.E R28, desc[UR10][R8.64] ;  /* 0x0000000a081c7981 */ /* 0x000ea8000c1e1900 */
[----:B------:R-:W3:Y:S04]  /*12c0*/  LDG.E R20, desc[UR10][R8.64+0x4] ;  /* 0x0000040a08147981 */ /* 0x000ee8000c1e1900 */
[----:B------:R-:W4:Y:S04]  /*12d0*/  LDG.E R22, desc[UR10][R8.64+0x8] ;  /* 0x0000080a08167981 */ /* 0x000f28000c1e1900 */
        /* <DEDUP_REMOVED lines=14> */
[----:B------:R-:W-:Y:S01]  /*13c0*/  I2FP.F32.U32 R23, R22 ;  /* 0x0000001600177245 */ /* 0x000fe20000201000 */
[----:B-----5:R-:W-:-:S03]  /*13d0*/  IMAD.IADD R26, R26, 0x1, R13 ;  /* 0x000000011a1a7824 */ /* 0x020fc600078e020d */
[----:B------:R-:W-:-:S04]  /*13e0*/  FSETP.GT.AND P1, PT, R20, R23, PT ;  /* 0x000000171400720b */ /* 0x000fc80003f24000 */
        /* <DEDUP_REMOVED lines=12> */
[----:B------:R-:W-:Y:S01]  /*14b0*/  I2FP.F32.U32 R28, R28 ;  /* 0x0000001c001c7245 */ /* 0x000fe20000201000 */
[----:B------:R-:W-:-:S03]  /*14c0*/  IMAD.IADD R17, R17, 0x1, R13 ;  /* 0x0000000111117824 */ /* 0x000fc600078e020d */
[----:B------:R-:W-:Y:S02]  /*14d0*/  FSETP.GT.AND P1, PT, R9, R28, PT ;  /* 0x0000001c0900720b */ /* 0x000fe40003f24000 */
[----:B------:R-:W-:Y:S02]  /*14e0*/  I2FP.F32.U32 R8, R17 ;  /* 0x0000001100087245 */ /* 0x000fe40000201000 */
[----:B------:R-:W-:-:S04]  /*14f0*/  FSEL R9, R28, R9, P1 ;  /* 0x000000091c097208 */ /* 0x000fc80000800000 */
[----:B------:R-:W-:-:S04]  /*1500*/  FSETP.GT.AND P1, PT, R9, R8, PT ;  /* 0x000000080900720b */ /* 0x000fc80003f24000 */
[----:B------:R-:W-:-:S04]  /*1510*/  FSEL R8, R8, R9, P1 ;  /* 0x0000000908087208 */ /* 0x000fc80000800000 */
[----:B------:R-:W-:-:S04]  /*1520*/  FSETP.GT.AND P1, PT, R8, R25, PT ;  /* 0x000000190800720b */ /* 0x000fc80003f24000 */
[----:B------:R-:W-:-:S09]  /*1530*/  FSEL R17, R25, R8, P1 ;  /* 0x0000000819117208 */ /* 0x000fd20000800000 */
.L_x_223:
[----:B------:R-:W-:Y:S05]  /*1540*/  @!P0 BRA `(.L_x_222) ;  /* 0x0000000000b88947 */ /* 0x000fea0003800000 */
[----:B------:R-:W-:Y:S01]  /*1550*/  VIADD R18, R18, 0xffffffff ;  /* 0xffffffff12127836 */ /* 0x000fe20000000000 */
[----:B------:R-:W-:-:S04]  /*1560*/  ISETP.NE.AND P0, PT, R21, RZ, PT ;  /* 0x000000ff1500720c */ /* 0x000fc80003f05270 */
[----:B------:R-:W-:-:S13]  /*1570*/  ISETP.GE.U32.AND P1, PT, R18, 0x3, PT ;  /* 0x000000031200780c */ /* 0x000fda0003f26070 */
[----:B------:R-:W-:Y:S05]  /*1580*/  @!P1 BRA `(.L_x_224) ;  /* 0x0000000000589947 */ /* 0x000fea0003800000 */
[----:B------:R-:W-:-:S05]  /*1590*/  IMAD.WIDE R8, R19, 0x4, R4 ;  /* 0x0000000413087825 */ /* 0x000fca00078e0204 */
[----:B------:R-:W2:Y:S04]  /*15a0*/  LDG.E R18, desc[UR10][R8.64] ;  /* 0x0000000a08127981 */ /* 0x000ea8000c1e1900 */
[----:B------:R-:W3:Y:S04]  /*15b0*/  LDG.E R20, desc[UR10][R8.64+0x4] ;  /* 0x0000040a08147981 */ /* 0x000ee8000c1e1900 */
[----:B------:R-:W4:Y:S04]  /*15c0*/  LDG.E R22, desc[UR10][R8.64+0x8] ;  /* 0x0000080a08167981 */ /* 0x000f28000c1e1900 */
        /* <DEDUP_REMOVED lines=9> */
[----:B-----5:R-:W-:Y:S01]  /*1660*/  IMAD.IADD R24, R24, 0x1, R13 ;  /* 0x0000000118187824 */ /* 0x020fe200078e020d */
        /* <DEDUP_REMOVED lines=8> */
.L_x_224:
        /* <DEDUP_REMOVED lines=20> */
.L_x_222:
[----:B------:R-:W-:Y:S01]  /*1830*/  FMNMX3 R17, R16, R17, R15, PT ;  /* 0x0000001110117276 */ /* 0x000fe2000380000f */
[----:B------:R-:W-:Y:S01]  /*1840*/  IMAD.IADD R11, R2, 0x1, R11 ;  /* 0x00000001020b7824 */ /* 0x000fe200078e020b */
[----:B------:R-:W-:Y:S02]  /*1850*/  I2FP.F32.U32 R12, R12 ;  /* 0x0000000c000c7245 */ /* 0x000fe40000201000 */
[----:B------:R-:W-:Y:S01]  /*1860*/  FMNMX R17, R14, R17, PT ;  /* 0x000000110e117209 */ /* 0x000fe20003800000 */
[----:B------:R-:W-:-:S04]  /*1870*/  IMAD.WIDE R6, R11, 0x4, R6 ;  /* 0x000000040b067825 */ /* 0x000fc800078e0206 */
[----:B------:R-:W-:-:S04]  /*1880*/  FADD R12, R17, R12 ;  /* 0x0000000c110c7221 */ /* 0x000fc80000000000 */
[----:B------:R-:W0:Y:S02]  /*1890*/  F2I.U32.TRUNC.NTZ R5, R12 ;  /* 0x0000000c00057305 */ /* 0x000e24000020f000 */
[----:B0-----:R0:W-:Y:S01]  /*18a0*/  STG.E desc[UR10][R6.64], R5 ;  /* 0x0000000506007986 */ /* 0x0011e2000c10190a */
[----:B------:R-:W-:Y:S05]  /*18b0*/  BRA `(.L_x_225) ;  /* 0x0000000000107947 */ /* 0x000fea0003800000 */
.L_x_219:
[----:B------:R-:W0:Y:S01]  /*18c0*/  LDC.64 R4, c[0x0][0x388] ;  /* 0x0000e200ff047b82 */ /* 0x000e220000000a00 */
[----:B------:R-:W-:-:S04]  /*18d0*/  IMAD.IADD R11, R2, 0x1, R11 ;  /* 0x00000001020b7824 */ /* 0x000fc800078e020b */
[----:B0-----:R-:W-:-:S05]  /*18e0*/  IMAD.WIDE R4, R11, 0x4, R4 ;  /* 0x000000040b047825 */ /* 0x001fca00078e0204 */
[----:B------:R1:W-:Y:S02]  /*18f0*/  STG.E desc[UR10][R4.64], RZ ;  /* 0x000000ff04007986 */ /* 0x0003e4000c10190a */
.L_x_225:
[----:B------:R-:W-:Y:S05]  /*1900*/  BSYNC.RECONVERGENT B1 ;  /* 0x0000000000017941 */ /* 0x000fea0003800200 */
.L_x_218:
[----:B------:R-:W2:Y:S01]  /*1910*/  LDCU UR5, c[0x0][0x390] ;  /* 0x00007200ff0577ac */ /* 0x000ea20008000800 */
[----:B------:R-:W-:-:S04]  /*1920*/  UIADD3 UR4, UPT, UPT, UR4, 0x1, URZ ;  /* 0x0000000104047890 */ /* 0x000fc8000fffe0ff */
[----:B--2---:R-:W-:-:S09]  /*1930*/  UISETP.NE.AND UP0, UPT, UR4, UR5, UPT ;  /* 0x000000050400728c */ /* 0x004fd2000bf05270 */
[----:B------:R-:W-:Y:S05]  /*1940*/  BRA.U !UP0, `(.L_x_226) ;  /* 0x0000000908547547 */ /* 0x000fea000b800000 */
[----:B------:R-:W-:Y:S05]  /*1950*/  BRA `(.L_x_227) ;  /* 0xfffffff000447947 */ /* 0x000fea000383ffff */
.L_x_217:
[----:B------:R-:W-:Y:S01]  /*1960*/  UISETP.NE.AND UP0, UPT, UR5, 0x1, UPT ;  /* 0x000000010500788c */ /* 0x000fe2000bf05270 */
[----:B------:R-:W-:-:S08]  /*1970*/  UMOV UR4, URZ ;  /* 0x000000ff00047c82 */ /* 0x000fd00008000000 */
[----:B------:R-:W-:Y:S05]  /*1980*/  BRA.U !UP0, `(.L_x_228) ;  /* 0x0000000508807547 */ /* 0x000fea000b800000 */
[----:B------:R-:W0:Y:S01]  /*1990*/  LDC R17, c[0x0][0x398] ;  /* 0x0000e600ff117b82 */ /* 0x000e220000000800 */
[----:B------:R-:W-:Y:S01]  /*19a0*/  IMAD.MOV.U32 R15, RZ, RZ, RZ ;  /* 0x000000ffff0f7224 */ /* 0x000fe200078e00ff */
[----:B------:R-:W1:Y:S01]  /*19b0*/  LDCU.64 UR8, c[0x0][0x388] ;  /* 0x00007100ff0877ac */ /* 0x000e620008000a00 */
[----:B------:R-:W2:Y:S05]  /*19c0*/  LDCU UR6, c[0x0][0x3a0] ;  /* 0x00007400ff0677ac */ /* 0x000eaa0008000800 */
[----:B------:R-:W3:Y:S01]  /*19d0*/  LDC R14, c[0x0][0x394] ;  /* 0x0000e500ff0e7b82 */ /* 0x000ee20000000800 */
[----:B------:R-:W-:-:S07]  /*19e0*/  ULOP3.LUT UR4, UR5, 0x7ffffffe, URZ, 0xc0, !UPT ;  /* 0x7ffffffe05047892 */ /* 0x000fce000f8ec0ff */
[----:B------:R-:W4:Y:S05]  /*19f0*/  LDC.64 R4, c[0x0][0x380] ;  /* 0x0000e000ff047b82 */ /* 0x000f2a0000000a00 */
.L_x_234:
[----:B---3--:R-:W-:-:S04]  /*1a00*/  IMAD R20, R15, R14, R10 ;  /* 0x0000000e0f147224 */ /* 0x008fc800078e020a */
[----:B0-----:R-:W-:-:S04]  /*1a10*/  IMAD R19, R20, R17, R0 ;  /* 0x0000001114137224 */ /* 0x001fc800078e0200 */
[----:B----4-:R-:W-:-:S05]  /*1a20*/  IMAD.WIDE R12, R19, 0x4, R4 ;  /* 0x00000004130c7825 */ /* 0x010fca00078e0204 */
[----:B------:R-:W3:Y:S01]  /*1a30*/  LDG.E R18, desc[UR10][R12.64] ;  /* 0x0000000a0c127981 */ /* 0x000ee2000c1e1900 */
[----:B------:R-:W-:Y:S01]  /*1a40*/  IADD3 R16, PT, PT, R20, R14, RZ ;  /* 0x0000000e14107210 */ /* 0x000fe20007ffe0ff */
[----:B------:R-:W-:Y:S04]  /*1a50*/  BSSY.RECONVERGENT B1, `(.L_x_229) ;  /* 0x0000028000017945 */ /* 0x000fe80003800200 */
[----:B------:R-:W-:Y:S01]  /*1a60*/  IMAD R11, R16, R17, R0 ;  /* 0x00000011100b7224 */ /* 0x000fe200078e0200 */
[----:B---3--:R-:W-:-:S13]  /*1a70*/  ISETP.NE.AND P0, PT, R18, 0x1e, PT ;  /* 0x0000001e1200780c */ /* 0x008fda0003f05270 */
[----:B-1----:R-:W0:Y:S01]  /*1a80*/  @!P0 LDC.64 R6, c[0x0][0x388] ;  /* 0x0000e200ff068b82 */ /* 0x002e220000000a00 */
[----:B------:R-:W-:-:S04]  /*1a90*/  @!P0 IMAD.IADD R9, R2, 0x1, R19 ;  /* 0x0000000102098824 */ /* 0x000fc800078e0213 */
[----:B0-----:R-:W-:-:S05]  /*1aa0*/  @!P0 IMAD.WIDE R8, R9, 0x4, R6 ;  /* 0x0000000409088825 */ /* 0x001fca00078e0206 */
[----:B------:R0:W-:Y:S01]  /*1ab0*/  @!P0 STG.E desc[UR10][R8.64], RZ ;  /* 0x000000ff08008986 */ /* 0x0001e2000c10190a */
[----:B------:R-:W-:Y:S05]  /*1ac0*/  @!P0 BRA `(.L_x_230) ;  /* 0x0000000000808947 */ /* 0x000fea0003800000 */
[----:B------:R-:W-:Y:S01]  /*1ad0*/  IMAD R13, R20, R17, R17 ;  /* 0x00000011140d7224 */ /* 0x000fe200078e0211 */
[C---:B------:R-:W-:Y:S01]  /*1ae0*/  ISETP.NE.AND P0, PT, R0.reuse, RZ, PT ;  /* 0x000000ff0000720c */ /* 0x040fe20003f05270 */
[----:B-1----:R-:W-:Y:S01]  /*1af0*/  IMAD.U32 R6, RZ, RZ, UR8 ;  /* 0x00000008ff067e24 */ /* 0x002fe2000f8e00ff */
[----:B------:R-:W-:Y:S01]  /*1b00*/  ISETP.NE.AND P1, PT, R0, R3, PT ;  /* 0x000000030000720c */ /* 0x000fe20003f25270 */
[----:B------:R-:W-:Y:S01]  /*1b10*/  IMAD.U32 R7, RZ, RZ, UR9 ;  /* 0x00000009ff077e24 */ /* 0x000fe2000f8e00ff */
[C---:B0-----:R-:W-:Y:S01]  /*1b20*/  IADD3 R9, PT, PT, R2.reuse, R17, R19 ;  /* 0x0000001102097210 */ /* 0x041fe20007ffe013 */
[----:B------:R-:W-:-:S04]  /*1b30*/  IMAD.IADD R13, R2, 0x1, R13 ;  /* 0x00000001020d7824 */ /* 0x000fc800078e020d */
[----:B------:R-:W-:-:S04]  /*1b40*/  IMAD.WIDE R8, R9, 0x4, R6 ;  /* 0x0000000409087825 */ /* 0x000fc800078e0206 */
[----:B------:R-:W-:Y:S01]  /*1b50*/  IMAD.WIDE R12, R13, 0x4, R6 ;  /* 0x000000040d0c7825 */ /* 0x000fe200078e0206 */
[----:B------:R-:W3:Y:S01]  /*1b60*/  LDG.E R20, desc[UR10][R8.64] ;  /* 0x0000000a08147981 */ /* 0x000ee2000c1e1900 */
[----:B------:R-:W0:Y:S03]  /*1b70*/  @P0 LDC R23, c[0x0][0x39c] ;  /* 0x0000e700ff170b82 */ /* 0x000e260000000800 */
[----:B------:R-:W0:Y:S04]  /*1b80*/  @P0 LDG.E R22, desc[UR10][R8.64+-0x4] ;  /* 0xfffffc0a08160981 */ /* 0x000e28000c1e1900 */
[----:B------:R-:W4:Y:S01]  /*1b90*/  @P1 LDG.E R24, desc[UR10][R8.64+0x4] ;  /* 0x0000040a08181981 */ /* 0x000f22000c1e1900 */
[----:B------:R-:W4:Y:S03]  /*1ba0*/  @P1 LDC R25, c[0x0][0x39c] ;  /* 0x0000e700ff191b82 */ /* 0x000f260000000800 */
[----:B------:R-:W2:Y:S01]  /*1bb0*/  LDG.E R12, desc[UR10][R12.64] ;  /* 0x0000000a0c0c7981 */ /* 0x000ea2000c1e1900 */
[----:B------:R-:W-:-:S02]  /*1bc0*/  I2FP.F32.U32 R18, R18 ;  /* 0x0000001200127245 */ /* 0x000fc40000201000 */
[----:B---3--:R-:W-:Y:S01]  /*1bd0*/  I2FP.F32.U32 R20, R20 ;  /* 0x0000001400147245 */ /* 0x008fe20000201000 */
[----:B0-----:R-:W-:-:S03]  /*1be0*/  @P0 IMAD.IADD R23, R22, 0x1, R23 ;  /* 0x0000000116170824 */ /* 0x001fc600078e0217 */
[----:B------:R-:W-:Y:S01]  /*1bf0*/  MOV R22, R20 ;  /* 0x0000001400167202 */ /* 0x000fe20000000f00 */
[----:B----4-:R-:W-:Y:S01]  /*1c00*/  @P1 IMAD.IADD R24, R24, 0x1, R25 ;  /* 0x0000000118181824 */ /* 0x010fe200078e0219 */
[----:B------:R-:W-:Y:S01]  /*1c10*/  @P0 I2FP.F32.U32 R22, R23 ;  /* 0x0000001700160245 */ /* 0x000fe20000201000 */
[----:B------:R-:W-:Y:S02]  /*1c20*/  IMAD.MOV.U32 R25, RZ, RZ, R20 ;  /* 0x000000ffff197224 */ /* 0x000fe400078e0014 */
[----:B--2---:R-:W-:Y:S01]  /*1c30*/  VIADD R26, R12, UR6 ;  /* 0x000000060c1a7c36 */ /* 0x004fe20008000000 */
[----:B------:R-:W-:-:S04]  /*1c40*/  @P1 I2FP.F32.U32 R25, R24 ;  /* 0x0000001800191245 */ /* 0x000fc80000201000 */
[----:B------:R-:W-:-:S04]  /*1c50*/  I2FP.F32.U32 R26, R26 ;  /* 0x0000001a001a7245 */ /* 0x000fc80000201000 */
[----:B------:R-:W-:-:S04]  /*1c60*/  FMNMX3 R9, R25, R26, R22, PT ;  /* 0x0000001a19097276 */ /* 0x000fc80003800016 */
[----:B------:R-:W-:-:S05]  /*1c70*/  FMNMX R9, R20, R9, PT ;  /* 0x0000000914097209 */ /* 0x000fca0003800000 */
[----:B------:R-:W-:Y:S01]  /*1c80*/  FADD R18, R9, R18 ;  /* 0x0000001209127221 */ /* 0x000fe20000000000 */
[----:B------:R-:W-:-:S03]  /*1c90*/  IMAD.IADD R9, R2, 0x1, R19 ;  /* 0x0000000102097824 */ /* 0x000fc600078e0213 */
[----:B------:R-:W0:Y:S01]  /*1ca0*/  F2I.U32.TRUNC.NTZ R13, R18 ;  /* 0x00000012000d7305 */ /* 0x000e22000020f000 */
[----:B------:R-:W-:-:S05]  /*1cb0*/  IMAD.WIDE R8, R9, 0x4, R6 ;  /* 0x0000000409087825 */ /* 0x000fca00078e0206 */
[----:B0-----:R3:W-:Y:S02]  /*1cc0*/  STG.E desc[UR10][R8.64], R13 ;  /* 0x0000000d08007986 */ /* 0x0017e4000c10190a */
.L_x_230:
[----:B-12---:R-:W-:Y:S05]  /*1cd0*/  BSYNC.RECONVERGENT B1 ;  /* 0x0000000000017941 */ /* 0x006fea0003800200 */
.L_x_229:
[----:B------:R-:W-:-:S06]  /*1ce0*/  IMAD.WIDE R18, R11, 0x4, R4 ;  /* 0x000000040b127825 */ /* 0x000fcc00078e0204 */
[----:B------:R-:W2:Y:S01]  /*1cf0*/  LDG.E R18, desc[UR10][R18.64] ;  /* 0x0000000a12127981 */ /* 0x000ea2000c1e1900 */
[----:B------:R-:W-:Y:S01]  /*1d00*/  BSSY.RECONVERGENT B1, `(.L_x_231) ;  /* 0x0000025000017945 */ /* 0x000fe20003800200 */
[----:B--2---:R-:W-:-:S13]  /*1d10*/  ISETP.NE.AND P0, PT, R18, 0x1e, PT ;  /* 0x0000001e1200780c */ /* 0x004fda0003f05270 */
[----:B------:R-:W-:Y:S05]  /*1d20*/  @!P0 BRA `(.L_x_232) ;  /* 0x00000000007c8947 */ /* 0x000fea0003800000 */
[----:B------:R-:W-:Y:S01]  /*1d30*/  ISETP.NE.AND P0, PT, R0, RZ, PT ;  /* 0x000000ff0000720c */ /* 0x000fe20003f05270 */
[----:B---3--:R-:W-:Y:S01]  /*1d40*/  VIADD R13, R16, 0x1 ;  /* 0x00000001100d7836 */ /* 0x008fe20000000000 */
[----:B------:R-:W-:Y:S02]  /*1d50*/  ISETP.NE.AND P1, PT, R0, R3, PT ;  /* 0x000000030000720c */ /* 0x000fe40003f25270 */
[-C--:B0-----:R-:W-:Y:S01]  /*1d60*/  IADD3 R9, PT, PT, R2, R17.reuse, R11 ;  /* 0x0000001102097210 */ /* 0x081fe20007ffe00b */
[----:B------:R-:W-:-:S04]  /*1d70*/  IMAD R13, R13, R17, R2 ;  /* 0x000000110d0d7224 */ /* 0x000fc800078e0202 */
[----:B------:R-:W-:-:S04]  /*1d80*/  IMAD.WIDE R8, R9, 0x4, R6 ;  /* 0x0000000409087825 */ /* 0x000fc800078e0206 */
[----:B------:R-:W-:Y:S01]  /*1d90*/  IMAD.WIDE R12, R13, 0x4, R6 ;  /* 0x000000040d0c7825 */ /* 0x000fe200078e0206 */
[----:B------:R-:W2:Y:S01]  /*1da0*/  LDG.E R16, desc[UR10][R8.64] ;  /* 0x0000000a08107981 */ /* 0x000ea2000c1e1900 */
[----:B------:R-:W0:Y:S03]  /*1db0*/  @P0 LDC R22, c[0x0][0x39c] ;  /* 0x0000e700ff160b82 */ /* 0x000e260000000800 */
[----:B------:R-:W0:Y:S04]  /*1dc0*/  @P0 LDG.E R19, desc[UR10][R8.64+-0x4] ;  /* 0xfffffc0a08130981 */ /* 0x000e28000c1e1900 */
[----:B------:R-:W3:Y:S01]  /*1dd0*/  LDG.E R12, desc[UR10][R12.64] ;  /* 0x0000000a0c0c7981 */ /* 0x000ee2000c1e1900 */
[----:B------:R-:W1:Y:S03]  /*1de0*/  @P1 LDC R23, c[0x0][0x39c] ;  /* 0x0000e700ff171b82 */ /* 0x000e660000000800 */
[----:B------:R4:W1:Y:S02]  /*1df0*/  @P1 LDG.E R20, desc[UR10][R8.64+0x4] ;  /* 0x0000040a08141981 */ /* 0x000864000c1e1900 */
[----:B----4-:R-:W-:Y:S01]  /*1e00*/  I2FP.F32.U32 R9, R18 ;  /* 0x0000001200097245 */ /* 0x010fe20000201000 */
[----:B------:R-:W-:-:S04]  /*1e10*/  IMAD.IADD R11, R2, 0x1, R11 ;  /* 0x00000001020b7824 */ /* 0x000fc800078e020b */
[----:B------:R-:W-:Y:S01]  /*1e20*/  IMAD.WIDE R6, R11, 0x4, R6 ;  /* 0x000000040b067825 */ /* 0x000fe200078e0206 */
[----:B--2---:R-:W-:-:S03]  /*1e30*/  I2FP.F32.U32 R25, R16 ;  /* 0x0000001000197245 */ /* 0x004fc60000201000 */
[----:B0-----:R-:W-:Y:S02]  /*1e40*/  @P0 IMAD.IADD R19, R19, 0x1, R22 ;  /* 0x0000000113130824 */ /* 0x001fe400078e0216 */
[----:B---3--:R-:W-:Y:S01]  /*1e50*/  VIADD R22, R12, UR6 ;  /* 0x000000060c167c36 */ /* 0x008fe20008000000 */
[----:B-1----:R-:W-:Y:S01]  /*1e60*/  @P1 IADD3 R20, PT, PT, R20, R23, RZ ;  /* 0x0000001714141210 */ /* 0x002fe20007ffe0ff */
[--C-:B------:R-:W-:Y:S01]  /*1e70*/  IMAD.MOV.U32 R16, RZ, RZ, R25.reuse ;  /* 0x000000ffff107224 */ /* 0x100fe200078e0019 */
[----:B------:R-:W-:Y:S01]  /*1e80*/  @P0 I2FP.F32.U32 R16, R19 ;  /* 0x0000001300100245 */ /* 0x000fe20000201000 */
[----:B------:R-:W-:Y:S01]  /*1e90*/  IMAD.MOV.U32 R23, RZ, RZ, R25 ;  /* 0x000000ffff177224 */ /* 0x000fe200078e0019 */
[----:B------:R-:W-:Y:S02]  /*1ea0*/  @P1 I2FP.F32.U32 R23, R20 ;  /* 0x0000001400171245 */ /* 0x000fe40000201000 */
[----:B------:R-:W-:-:S04]  /*1eb0*/  I2FP.F32.U32 R22, R22 ;  /* 0x0000001600167245 */ /* 0x000fc80000201000 */
[----:B------:R-:W-:-:S04]  /*1ec0*/  FMNMX3 R22, R23, R22, R16, PT ;  /* 0x0000001617167276 */ /* 0x000fc80003800010 */
[----:B------:R-:W-:-:S05]  /*1ed0*/  FMNMX R22, R25, R22, PT ;  /* 0x0000001619167209 */ /* 0x000fca0003800000 */
[----:B------:R-:W-:-:S06]  /*1ee0*/  FADD R9, R22, R9 ;  /* 0x0000000916097221 */ /* 0x000fcc0000000000 */
[----:B------:R-:W0:Y:S02]  /*1ef0*/  F2I.U32.TRUNC.NTZ R9, R9 ;  /* 0x0000000900097305 */ /* 0x000e24000020f000 */
[----:B0-----:R0:W-:Y:S01]  /*1f00*/  STG.E desc[UR10][R6.64], R9 ;  /* 0x0000000906007986 */ /* 0x0011e2000c10190a */
[----:B------:R-:W-:Y:S05]  /*1f10*/  BRA `(.L_x_233) ;  /* 0x00000000000c7947 */ /* 0x000fea0003800000 */
.L_x_232:
[----:B------:R-:W-:-:S04]  /*1f20*/  IMAD.IADD R11, R2, 0x1, R11 ;  /* 0x00000001020b7824 */ /* 0x000fc800078e020b */
[----:B------:R-:W-:-:S05]  /*1f30*/  IMAD.WIDE R6, R11, 0x4, R6 ;  /* 0x000000040b067825 */ /* 0x000fca00078e0206 */
[----:B------:R1:W-:Y:S02]  /*1f40*/  STG.E desc[UR10][R6.64], RZ ;  /* 0x000000ff06007986 */ /* 0x0003e4000c10190a */
.L_x_233:
[----:B------:R-:W-:Y:S05]  /*1f50*/  BSYNC.RECONVERGENT B1 ;  /* 0x0000000000017941 */ /* 0x000fea0003800200 */
.L_x_231:
[----:B------:R-:W-:-:S04]  /*1f60*/  IADD3 R15, PT, PT, R15, 0x2, RZ ;  /* 0x000000020f0f7810 */ /* 0x000fc80007ffe0ff */
[----:B------:R-:W-:-:S13]  /*1f70*/  ISETP.NE.AND P0, PT, R15, UR4, PT ;  /* 0x000000040f007c0c */ /* 0x000fda000bf05270 */
[----:B------:R-:W-:Y:S05]  /*1f80*/  @P0 BRA `(.L_x_234) ;  /* 0xfffffff8009c0947 */ /* 0x000fea000383ffff */
.L_x_228:
[----:B------:R-:W2:Y:S02]  /*1f90*/  LDCU UR5, c[0x0][0x390] ;  /* 0x00007200ff0577ac */ /* 0x000ea40008000800 */
[----:B--2---:R-:W-:-:S04]  /*1fa0*/  ULOP3.LUT UR5, UR5, 0x1, URZ, 0xc0, !UPT ;  /* 0x0000000105057892 */ /* 0x004fc8000f8ec0ff */
[----:B------:R-:W-:-:S09]  /*1fb0*/  UISETP.NE.U32.AND UP0, UPT, UR5, 0x1, UPT ;  /* 0x000000010500788c */ /* 0x000fd2000bf05070 */
[----:B------:R-:W-:Y:S05]  /*1fc0*/  BRA.U UP0, `(.L_x_226) ;  /* 0x0000000100b47547 */ /* 0x000fea000b800000 */
[----:B01----:R-:W3:Y:S08]  /*1fd0*/  LDC R7, c[0x0][0x394] ;  /* 0x0000e500ff077b82 */ /* 0x003ef00000000800 */
[----:B------:R-:W0:Y:S01]  /*1fe0*/  LDC.64 R4, c[0x0][0x380] ;  /* 0x0000e000ff047b82 */ /* 0x000e220000000a00 */
[----:B---3--:R-:W-:-:S04]  /*1ff0*/  IMAD R8, R7, UR4, R10 ;  /* 0x0000000407087c24 */ /* 0x008fc8000f8e020a */
[----:B------:R-:W-:-:S04]  /*2000*/  IMAD R7, R8, R17, R0 ;  /* 0x0000001108077224 */ /* 0x000fc800078e0200 */
[----:B0-----:R-:W-:-:S05]  /*2010*/  IMAD.WIDE R4, R7, 0x4, R4 ;  /* 0x0000000407047825 */ /* 0x001fca00078e0204 */
[----:B------:R-:W2:Y:S02]  /*2020*/  LDG.E R6, desc[UR10][R4.64] ;  /* 0x0000000a04067981 */ /* 0x000ea4000c1e1900 */
[----:B--2---:R-:W-:-:S13]  /*2030*/  ISETP.NE.AND P0, PT, R6, 0x1e, PT ;  /* 0x0000001e0600780c */ /* 0x004fda0003f05270 */
[----:B------:R-:W-:Y:S05]  /*2040*/  @!P0 BRA `(.L_x_235) ;  /* 0x0000000000848947 */ /* 0x000fea0003800000 */
[----:B------:R-:W0:Y:S01]  /*2050*/  LDC.64 R4, c[0x0][0x388] ;  /* 0x0000e200ff047b82 */ /* 0x000e220000000a00 */
[----:B------:R-:W-:Y:S01]  /*2060*/  ISETP.NE.AND P0, PT, R0, RZ, PT ;  /* 0x000000ff0000720c */ /* 0x000fe20003f05270 */
[----:B------:R-:W-:Y:S01]  /*2070*/  VIADD R13, R8, 0x1 ;  /* 0x00000001080d7836 */ /* 0x000fe20000000000 */
[----:B------:R-:W-:Y:S01]  /*2080*/  ISETP.NE.AND P1, PT, R0, R3, PT ;  /* 0x000000030000720c */ /* 0x000fe20003f25270 */
[----:B------:R-:W1:Y:S01]  /*2090*/  LDCU UR4, c[0x0][0x3a0] ;  /* 0x00007400ff0477ac */ /* 0x000e620008000800 */
[-C--:B------:R-:W-:Y:S01]  /*20a0*/  IADD3 R9, PT, PT, R2, R17.reuse, R7 ;  /* 0x0000001102097210 */ /* 0x080fe20007ffe007 */
[----:B------:R-:W-:-:S08]  /*20b0*/  IMAD R13, R13, R17, R2 ;  /* 0x000000110d0d7224 */ /* 0x000fd000078e0202 */
[----:B------:R-:W2:Y:S08]  /*20c0*/  @P0 LDC R17, c[0x0][0x39c] ;  /* 0x0000e700ff110b82 */ /* 0x000eb00000000800 */
[----:B------:R-:W3:Y:S01]  /*20d0*/  @P1 LDC R16, c[0x0][0x39c] ;  /* 0x0000e700ff101b82 */ /* 0x000ee20000000800 */
[----:B0-----:R-:W-:-:S04]  /*20e0*/  IMAD.WIDE R8, R9, 0x4, R4 ;  /* 0x0000000409087825 */ /* 0x001fc800078e0204 */
[----:B------:R-:W-:Y:S01]  /*20f0*/  IMAD.WIDE R12, R13, 0x4, R4 ;  /* 0x000000040d0c7825 */ /* 0x000fe200078e0204 */
[----:B------:R-:W4:Y:S04]  /*2100*/  LDG.E R11, desc[UR10][R8.64] ;  /* 0x0000000a080b7981 */ /* 0x000f28000c1e1900 */
[----:B------:R-:W2:Y:S04]  /*2110*/  @P0 LDG.E R14, desc[UR10][R8.64+-0x4] ;  /* 0xfffffc0a080e0981 */ /* 0x000ea8000c1e1900 */
[----:B------:R-:W3:Y:S04]  /*2120*/  @P1 LDG.E R15, desc[UR10][R8.64+0x4] ;  /* 0x0000040a080f1981 */ /* 0x000ee8000c1e1900 */
[----:B------:R-:W1:Y:S01]  /*2130*/  LDG.E R12, desc[UR10][R12.64] ;  /* 0x0000000a0c0c7981 */ /* 0x000e62000c1e1900 */
[----:B------:R-:W-:Y:S01]  /*2140*/  I2FP.F32.U32 R6, R6 ;  /* 0x0000000600067245 */ /* 0x000fe20000201000 */
[----:B------:R-:W-:-:S04]  /*2150*/  IMAD.IADD R7, R2, 0x1, R7 ;  /* 0x0000000102077824 */ /* 0x000fc800078e0207 */
[----:B------:R-:W-:Y:S01]  /*2160*/  IMAD.WIDE R4, R7, 0x4, R4 ;  /* 0x0000000407047825 */ /* 0x000fe200078e0204 */
[----:B----4-:R-:W-:-:S03]  /*2170*/  I2FP.F32.U32 R18, R11 ;  /* 0x0000000b00127245 */ /* 0x010fc60000201000 */
[----:B--2---:R-:W-:Y:S02]  /*2180*/  @P0 IMAD.IADD R14, R14, 0x1, R17 ;  /* 0x000000010e0e0824 */ /* 0x004fe400078e0211 */
        /* <DEDUP_REMOVED lines=9> */
[----:B------:R-:W-:-:S04]  /*2220*/  FADD R6, R17, R6 ;  /* 0x0000000611067221 */ /* 0x000fc80000000000 */
[----:B------:R-:W0:Y:S02]  /*2230*/  F2I.U32.TRUNC.NTZ R9, R6 ;  /* 0x0000000600097305 */ /* 0x000e24000020f000 */
[----:B0-----:R2:W-:Y:S01]  /*2240*/  STG.E desc[UR10][R4.64], R9 ;  /* 0x0000000904007986 */ /* 0x0015e2000c10190a */
[----:B------:R-:W-:Y:S05]  /*2250*/  BRA `(.L_x_226) ;  /* 0x0000000000107947 */ /* 0x000fea0003800000 */
.L_x_235:
[----:B------:R-:W0:Y:S01]  /*2260*/  LDC.64 R4, c[0x0][0x388] ;  /* 0x0000e200ff047b82 */ /* 0x000e220000000a00 */
[----:B------:R-:W-:-:S04]  /*2270*/  IMAD.IADD R7, R2, 0x1, R7 ;  /* 0x0000000102077824 */ /* 0x000fc800078e0207 */
[----:B0-----:R-:W-:-:S05]  /*2280*/  IMAD.WIDE R4, R7, 0x4, R4 ;  /* 0x0000000407047825 */ /* 0x001fca00078e0204 */
[----:B------:R4:W-:Y:S02]  /*2290*/  STG.E desc[UR10][R4.64], RZ ;  /* 0x000000ff04007986 */ /* 0x0009e4000c10190a */
.L_x_226:
[----:B------:R-:W-:Y:S05]  /*22a0*/  BSYNC.RECONVERGENT B0 ;  /* 0x0000000000007941 */ /* 0x000fea0003800200 */
.L_x_216:
[C---:B------:R-:W-:Y:S01]  /*22b0*/  ISETP.GT.AND P0, PT, R10.reuse, RZ, PT ;  /* 0x000000ff0a00720c */ /* 0x040fe20003f04270 */
[----:B------:R-:W-:-:S12]  /*22c0*/  VIADD R10, R10, 0xffffffff ;  /* 0xffffffff0a0a7836 */ /* 0x000fd80000000000 */
[----:B------:R-:W-:Y:S05]  /*22d0*/  @P0 BRA `(.L_x_236) ;  /* 0xffffffe400bc0947 */ /* 0x000fea000383ffff */
[----:B------:R-:W-:Y:S05]  /*22e0*/  EXIT ;  /* 0x000000000000794d */ /* 0x000fea0003800000 */
.L_x_325:
[----:B------:R-:W-:-:S13]  /*22f0*/  ISETP.GE.AND P0, PT, R4, 0x1, PT ;  /* 0x000000010400780c */ /* 0x000fda0003f06270 */
[----:B------:R-:W-:Y:S05]  /*2300*/  @!P0 BRA `(.L_x_237) ;  /* 0x0000000800748947 */ /* 0x000fea0003800000 */
[C---:B------:R-:W-:Y:S01]  /*2310*/  ISETP.GE.U32.AND P0, PT, R4.reuse, 0x10, PT ;  /* 0x000000100400780c */ /* 0x040fe20003f06070 */
[----:B------:R-:W-:Y:S01]  /*2320*/  IMAD R3, R5, R9, RZ ;  /* 0x0000000905037224 */ /* 0x000fe200078e02ff */
[----:B------:R-:W-:Y:S01]  /*2330*/  LOP3.LUT R8, R4, 0xf, RZ, 0xc0, !PT ;  /* 0x0000000f04087812 */ /* 0x000fe200078ec0ff */
[----:B------:R-:W-:-:S03]  /*2340*/  IMAD.MOV.U32 R2, RZ, RZ, RZ ;  /* 0x000000ffff027224 */ /* 0x000fc600078e00ff */
[----:B------:R-:W-:-:S07]  /*2350*/  ISETP.NE.AND P1, PT, R8, RZ, PT ;  /* 0x000000ff0800720c */ /* 0x000fce0003f25270 */
[----:B------:R-:W-:Y:S06]  /*2360*/  @!P0 BRA `(.L_x_238) ;  /* 0x0000000400208947 */ /* 0x000fec0003800000 */
[----:B------:R-:W-:Y:S01]  /*2370*/  LOP3.LUT R2, R4, 0x7ffffff0, RZ, 0xc0, !PT ;  /* 0x7ffffff004027812 */ /* 0x000fe200078ec0ff */
[----:B------:R-:W-:-:S06]  /*2380*/  UMOV UR4, URZ ;  /* 0x000000ff00047c82 */ /* 0x000fcc0008000000 */
.L_x_239:
[----:B0-----:R-:W0:Y:S01]  /*2390*/  LDC.64 R6, c[0x0][0x380] ;  /* 0x0000e000ff067b82 */ /* 0x001e220000000a00 */
[----:B------:R-:W-:-:S07]  /*23a0*/  IMAD R13, R3, UR4, R0 ;  /* 0x00000004030d7c24 */ /* 0x000fce000f8e0200 */
        /* <DEDUP_REMOVED lines=68> */
.L_x_238:
[----:B------:R-:W-:Y:S05]  /*27f0*/  @!P1 BRA `(.L_x_237) ;  /* 0x0000000400389947 */ /* 0x000fea0003800000 */
[----:B------:R-:W-:Y:S02]  /*2800*/  ISETP.GE.U32.AND P0, PT, R8, 0x8, PT ;  /* 0x000000080800780c */ /* 0x000fe40003f06070 */
[----:B------:R-:W-:-:S04]  /*2810*/  LOP3.LUT R22, R4, 0x7, RZ, 0xc0, !PT ;  /* 0x0000000704167812 */ /* 0x000fc800078ec0ff */
[----:B------:R-:W-:-:S07]  /*2820*/  ISETP.NE.AND P1, PT, R22, RZ, PT ;  /* 0x000000ff1600720c */ /* 0x000fce0003f25270 */
[----:B------:R-:W-:Y:S06]  /*2830*/  @!P0 BRA `(.L_x_240) ;  /* 0x0000000000908947 */ /* 0x000fec0003800000 */
[----:B0-----:R-:W0:Y:S01]  /*2840*/  LDC.64 R6, c[0x0][0x380] ;  /* 0x0000e000ff067b82 */ /* 0x001e220000000a00 */
[----:B------:R-:W-:-:S07]  /*2850*/  IMAD R13, R3, R2, R0 ;  /* 0x00000002030d7224 */ /* 0x000fce00078e0200 */
        /* <DEDUP_REMOVED lines=34> */
.L_x_240:
[----:B------:R-:W-:Y:S05]  /*2a80*/  @!P1 BRA `(.L_x_237) ;  /* 0x0000000000949947 */ /* 0x000fea0003800000 */
[----:B------:R-:W-:Y:S02]  /*2a90*/  ISETP.GE.U32.AND P0, PT, R22, 0x4, PT ;  /* 0x000000041600780c */ /* 0x000fe40003f06070 */
[----:B------:R-:W-:-:S04]  /*2aa0*/  LOP3.LUT R4, R4, 0x3, RZ, 0xc0, !PT ;  /* 0x0000000304047812 */ /* 0x000fc800078ec0ff */
[----:B------:R-:W-:-:S07]  /*2ab0*/  ISETP.NE.AND P1, PT, R4, RZ, PT ;  /* 0x000000ff0400720c */ /* 0x000fce0003f25270 */
[----:B------:R-:W-:Y:S06]  /*2ac0*/  @!P0 BRA `(.L_x_241) ;  /* 0x0000000000508947 */ /* 0x000fec0003800000 */
[----:B01----:R-:W0:Y:S01]  /*2ad0*/  LDC.64 R6, c[0x0][0x380] ;  /* 0x0000e000ff067b82 */ /* 0x003e220000000a00 */
[----:B------:R-:W-:-:S07]  /*2ae0*/  IMAD R13, R3, R2, R0 ;  /* 0x00000002030d7224 */ /* 0x000fce00078e0200 */
[----:B------:R-:W1:Y:S01]  /*2af0*/  LDC.64 R10, c[0x0][0x388] ;  /* 0x0000e200ff0a7b82 */ /* 0x000e620000000a00 */
[----:B0-----:R-:W-:-:S05]  /*2b00*/  IMAD.WIDE R6, R13, 0x4, R6 ;  /* 0x000000040d067825 */ /* 0x001fca00078e0206 */
[----:B------:R-:W2:Y:S01]  /*2b10*/  LDG.E R23, desc[UR10][R6.64] ;  /* 0x0000000a06177981 */ /* 0x000ea2000c1e1900 */
[----:B-1----:R-:W-:-:S04]  /*2b20*/  IMAD.WIDE R10, R13, 0x4, R10 ;  /* 0x000000040d0a7825 */ /* 0x002fc800078e020a */
        /* <DEDUP_REMOVED lines=11> */
[----:B------:R-:W-:Y:S01]  /*2be0*/  IMAD.WIDE R20, R3, 0x4, R18 ;  /* 0x0000000403147825 */ /* 0x000fe200078e0212 */
[----:B------:R-:W-:-:S04]  /*2bf0*/  IADD3 R2, PT, PT, R2, 0x4, RZ ;  /* 0x0000000402027810 */ /* 0x000fc80007ffe0ff */
[----:B---3--:R2:W-:Y:S03]  /*2c00*/  STG.E desc[UR10][R20.64], R7 ;  /* 0x0000000714007986 */ /* 0x0085e6000c10190a */
.L_x_241:
[----:B------:R-:W-:Y:S05]  /*2c10*/  @!P1 BRA `(.L_x_237) ;  /* 0x0000000000309947 */ /* 0x000fea0003800000 */
[----:B01----:R-:W0:Y:S01]  /*2c20*/  LDC.64 R12, c[0x0][0x380] ;  /* 0x0000e000ff0c7b82 */ /* 0x003e220000000a00 */
[----:B------:R-:W-:-:S07]  /*2c30*/  UMOV UR4, URZ ;  /* 0x000000ff00047c82 */ /* 0x000fce0008000000 */
[----:B--2---:R-:W1:Y:S02]  /*2c40*/  LDC.64 R14, c[0x0][0x388] ;  /* 0x0000e200ff0e7b82 */ /* 0x004e640000000a00 */
.L_x_242:
[----:B---3--:R-:W-:-:S04]  /*2c50*/  IMAD R11, R3, R2, R0 ;  /* 0x00000002030b7224 */ /* 0x008fc800078e0200 */
[----:B0-----:R-:W-:-:S06]  /*2c60*/  IMAD.WIDE R6, R11, 0x4, R12 ;  /* 0x000000040b067825 */ /* 0x001fcc00078e020c */
[----:B------:R-:W2:Y:S01]  /*2c70*/  LDG.E R7, desc[UR10][R6.64] ;  /* 0x0000000a06077981 */ /* 0x000ea2000c1e1900 */
[----:B-1----:R-:W-:Y:S01]  /*2c80*/  IMAD.WIDE R10, R11, 0x4, R14 ;  /* 0x000000040b0a7825 */ /* 0x002fe200078e020e */
[----:B------:R-:W-:-:S03]  /*2c90*/  UIADD3 UR4, UPT, UPT, UR4, 0x1, URZ ;  /* 0x0000000104047890 */ /* 0x000fc6000fffe0ff */
[----:B------:R-:W-:-:S03]  /*2ca0*/  VIADD R2, R2, 0x1 ;  /* 0x0000000102027836 */ /* 0x000fc60000000000 */
[----:B------:R-:W-:Y:S01]  /*2cb0*/  ISETP.NE.AND P0, PT, R4, UR4, PT ;  /* 0x0000000404007c0c */ /* 0x000fe2000bf05270 */
[----:B--2---:R3:W-:-:S12]  /*2cc0*/  STG.E desc[UR10][R10.64], R7 ;  /* 0x000000070a007986 */ /* 0x0047d8000c10190a */
[----:B------:R-:W-:Y:S05]  /*2cd0*/  @P0 BRA `(.L_x_242) ;  /* 0xfffffffc00dc0947 */ /* 0x000fea000383ffff */
.L_x_237:
[----:B------:R-:W-:-:S13]  /*2ce0*/  ISETP.GE.AND P0, PT, R5, 0x2, PT ;  /* 0x000000020500780c */ /* 0x000fda0003f06270 */
[----:B------:R-:W-:Y:S05]  /*2cf0*/  @!P0 EXIT ;  /* 0x000000000000894d */ /* 0x000fea0003800000 */
[----:B------:R-:W-:Y:S01]  /*2d00*/  VIADD R9, R9, 0xffffffff ;  /* 0xffffffff09097836 */ /* 0x000fe20000000000 */
[----:B------:R-:W-:-:S04]  /*2d10*/  UMOV UR6, 0x1 ;  /* 0x0000000100067882 */ /* 0x000fc80000000000 */
[----:B01----:R-:W-:-:S07]  /*2d20*/  LOP3.LUT R16, R9, 0x3, RZ, 0xc0, !PT ;  /* 0x0000000309107812 */ /* 0x003fce00078ec0ff */
.L_x_263:
[----:B------:R-:W0:Y:S02]  /*2d30*/  LDCU UR4, c[0x0][0x390] ;  /* 0x00007200ff0477ac */ /* 0x000e240008000800 */
[----:B0-----:R-:W-:Y:S01]  /*2d40*/  UISETP.GE.AND UP0, UPT, UR4, 0x1, UPT ;  /* 0x000000010400788c */ /* 0x001fe2000bf06270 */
[----:B------:R-:W-:Y:S08]  /*2d50*/  BAR.SYNC.DEFER_BLOCKING 0x0 ;  /* 0x0000000000007b1d */ /* 0x000ff00000010000 */
[----:B--2---:R-:W-:Y:S05]  /*2d60*/  BRA.U !UP0, `(.L_x_243) ;  /* 0x0000001908247547 */ /* 0x004fea000b800000 */
[----:B------:R-:W0:Y:S01]  /*2d70*/  LDC R17, c[0x0][0x398] ;  /* 0x0000e600ff117b82 */ /* 0x000e220000000800 */
[----:B------:R-:W-:Y:S01]  /*2d80*/  BSSY.RECONVERGENT B0, `(.L_x_243) ;  /* 0x0000187000007945 */ /* 0x000fe20003800200 */
[----:B0-----:R-:W-:-:S13]  /*2d90*/  ISETP.GE.AND P0, PT, R17, 0x2, PT ;  /* 0x000000021100780c */ /* 0x001fda0003f06270 */
[----:B------:R-:W-:Y:S05]  /*2da0*/  @!P0 BRA `(.L_x_244) ;  /* 0x0000000c00bc8947 */ /* 0x000fea0003800000 */
[----:B------:R-:W-:-:S05]  /*2db0*/  UMOV UR4, URZ ;  /* 0x000000ff00047c82 */ /* 0x000fca0008000000 */
.L_x_254:
[----:B0-----:R-:W0:Y:S01]  /*2dc0*/  LDCU UR7, c[0x0][0x394] ;  /* 0x00007280ff0777ac */ /* 0x001e220008000800 */
[----:B--2---:R-:W3:Y:S08]  /*2dd0*/  LDC R15, c[0x0][0x398] ;  /* 0x0000e600ff0f7b82 */ /* 0x004ef00000000800 */
[----:B-1----:R-:W1:Y:S01]  /*2de0*/  LDC.64 R2, c[0x0][0x380] ;  /* 0x0000e000ff027b82 */ /* 0x002e620000000a00 */
[----:B0-----:R-:W-:-:S06]  /*2df0*/  UIMAD UR7, UR4, UR7, UR6 ;  /* 0x00000007040772a4 */ /* 0x001fcc000f8e0206 */
[----:B---3--:R-:W-:-:S04]  /*2e00*/  IMAD R11, R15, UR7, R0 ;  /* 0x000000070f0b7c24 */ /* 0x008fc8000f8e0200 */
[----:B-1----:R-:W-:-:S05]  /*2e10*/  IMAD.WIDE.U32 R2, R11, 0x4, R2 ;  /* 0x000000040b027825 */ /* 0x002fca00078e0002 */
[----:B------:R-:W2:Y:S01]  /*2e20*/  LDG.E R8, desc[UR10][R2.64] ;  /* 0x0000000a02087981 */ /* 0x000ea2000c1e1900 */
[----:B------:R-:W-:Y:S01]  /*2e30*/  BSSY.RECONVERGENT B1, `(.L_x_245) ;  /* 0x00000e1000017945 */ /* 0x000fe20003800200 */
[----:B--2---:R-:W-:-:S13]  /*2e40*/  ISETP.NE.AND P0, PT, R8, 0x1e, PT ;  /* 0x0000001e0800780c */ /* 0x004fda0003f05270 */
[----:B------:R-:W-:Y:S05]  /*2e50*/  @!P0 BRA `(.L_x_246) ;  /* 0x0000000c006c8947 */ /* 0x000fea0003800000 */
[----:B------:R-:W0:Y:S01]  /*2e60*/  LDC.64 R2, c[0x0][0x388] ;  /* 0x0000e200ff027b82 */ /* 0x000e220000000a00 */
[----:B------:R-:W-:Y:S01]  /*2e70*/  UIADD3 UR9, UPT, UPT, UR7, -0x1, URZ ;  /* 0xffffffff07097890 */ /* 0x000fe2000fffe0ff */
[C---:B------:R-:W-:Y:S02]  /*2e80*/  ISETP.NE.AND P0, PT, R0.reuse, RZ, PT ;  /* 0x000000ff0000720c */ /* 0x040fe40003f05270 */
[----:B------:R-:W-:-:S03]  /*2e90*/  ISETP.NE.AND P1, PT, R0, R9, PT ;  /* 0x000000090000720c */ /* 0x000fc60003f25270 */
[----:B------:R-:W-:Y:S01]  /*2ea0*/  IMAD R5, R15, UR9, RZ ;  /* 0x000000090f057c24 */ /* 0x000fe2000f8e02ff */
[----:B------:R-:W1:Y:S03]  /*2eb0*/  LDC R10, c[0x0][0x3a0] ;  /* 0x0000e800ff0a7b82 */ /* 0x000e660000000800 */
[----:B------:R-:W-:-:S05]  /*2ec0*/  IMAD.IADD R7, R5, 0x1, R0 ;  /* 0x0000000105077824 */ /* 0x000fca00078e0200 */
[----:B------:R-:W2:Y:S01]  /*2ed0*/  @P0 LDC R18, c[0x0][0x39c] ;  /* 0x0000e700ff120b82 */ /* 0x000ea20000000800 */
[----:B0-----:R-:W-:-:S07]  /*2ee0*/  IMAD.WIDE R6, R7, 0x4, R2 ;  /* 0x0000000407067825 */ /* 0x001fce00078e0202 */
[----:B------:R-:W0:Y:S01]  /*2ef0*/  @P1 LDC R17, c[0x0][0x39c] ;  /* 0x0000e700ff111b82 */ /* 0x000e220000000800 */
[----:B------:R-:W-:Y:S01]  /*2f00*/  IMAD.WIDE R4, R5, 0x4, R2 ;  /* 0x0000000405047825 */ /* 0x000fe200078e0202 */
[----:B------:R-:W3:Y:S04]  /*2f10*/  LDG.E R12, desc[UR10][R6.64] ;  /* 0x0000000a060c7981 */ /* 0x000ee8000c1e1900 */
[----:B------:R-:W2:Y:S04]  /*2f20*/  @P0 LDG.E R13, desc[UR10][R6.64+-0x4] ;  /* 0xfffffc0a060d0981 */ /* 0x000ea8000c1e1900 */
[----:B------:R-:W1:Y:S04]  /*2f30*/  LDG.E R19, desc[UR10][R4.64] ;  /* 0x0000000a04137981 */ /* 0x000e68000c1e1900 */
[----:B------:R-:W0:Y:S01]  /*2f40*/  @P1 LDG.E R14, desc[UR10][R6.64+0x4] ;  /* 0x0000040a060e1981 */ /* 0x000e22000c1e1900 */
[----:B------:R-:W-:-:S05]  /*2f50*/  VIADD R15, R15, 0xfffffffe ;  /* 0xfffffffe0f0f7836 */ /* 0x000fca0000000000 */
[----:B------:R-:W-:Y:S02]  /*2f60*/  ISETP.GE.U32.AND P2, PT, R15, 0xf, PT ;  /* 0x0000000f0f00780c */ /* 0x000fe40003f46070 */
[----:B---3--:R-:W-:Y:S01]  /*2f70*/  I2FP.F32.U32 R12, R12 ;  /* 0x0000000c000c7245 */ /* 0x008fe20000201000 */
        /* <DEDUP_REMOVED lines=11> */
.L_x_248:
        /* <DEDUP_REMOVED lines=10> */
[----:B--2---:R-:W-:-:S04]  /*30d0*/  IADD3 R19, PT, PT, R19, R10, RZ ;  /* 0x0000000a13137210 */ /* 0x004fc80007ffe0ff */
        /* <DEDUP_REMOVED lines=11> */
[--C-:B-----5:R-:W-:Y:S01]  /*3190*/  IMAD.IADD R20, R20, 0x1, R10.reuse ;  /* 0x0000000114147824 */ /* 0x120fe200078e020a */
[----:B------:R-:W4:Y:S02]  /*31a0*/  LDG.E R25, desc[UR10][R6.64+0x28] ;  /* 0x0000280a06197981 */ /* 0x000f24000c1e1900 */
[----:B------:R-:W-:Y:S02]  /*31b0*/  FSETP.GT.AND P0, PT, R18, R22, PT ;  /* 0x000000161200720b */ /* 0x000fe40003f04000 */
[----:B------:R-:W-:Y:S02]  /*31c0*/  I2FP.F32.U32 R20, R20 ;  /* 0x0000001400147245 */ /* 0x000fe40000201000 */
[----:B------:R-:W-:Y:S01]  /*31d0*/  FSEL R22, R22, R18, P0 ;  /* 0x0000001216167208 */ /* 0x000fe20000000000 */
        /* <DEDUP_REMOVED lines=42> */
[----:B------:R-:W-:-:S04]  /*3480*/  FSETP.GT.AND P0, PT, R6, R29, PT ;  /* 0x0000001d0600720b */ /* 0x000fc80003f04000 */
[----:B------:R-:W-:Y:S02]  /*3490*/  FSEL R6, R29, R6, P0 ;  /* 0x000000061d067208 */ /* 0x000fe40000000000 */
[----:B------:R-:W-:Y:S01]  /*34a0*/  I2FP.F32.U32 R27, R27 ;  /* 0x0000001b001b7245 */ /* 0x000fe20000201000 */
[----:B------:R-:W-:Y:S01]  /*34b0*/  IMAD.IADD R20, R20, 0x1, R10 ;  /* 0x0000000114147824 */ /* 0x000fe200078e020a */
[----:B------:R-:W-:Y:S01]  /*34c0*/  LOP3.LUT R18, R9, 0xfffffff0, RZ, 0xc0, !PT ;  /* 0xfffffff009127812 */ /* 0x000fe200078ec0ff */
[----:B------:R-:W-:Y:S01]  /*34d0*/  VIADD R15, R17, 0xf ;  /* 0x0000000f110f7836 */ /* 0x000fe20000000000 */
[----:B------:R-:W-:Y:S02]  /*34e0*/  FSETP.GT.AND P0, PT, R6, R27, PT ;  /* 0x0000001b0600720b */ /* 0x000fe40003f04000 */
[----:B------:R-:W-:Y:S02]  /*34f0*/  I2FP.F32.U32 R7, R20 ;  /* 0x0000001400077245 */ /* 0x000fe40000201000 */
[----:B------:R-:W-:-:S02]  /*3500*/  FSEL R6, R27, R6, P0 ;  /* 0x000000061b067208 */ /* 0x000fc40000000000 */
[----:B------:R-:W-:Y:S02]  /*3510*/  ISETP.NE.AND P1, PT, R15, R18, PT ;  /* 0x000000120f00720c */ /* 0x000fe40003f25270 */
[----:B------:R-:W-:-:S04]  /*3520*/  FSETP.GT.AND P0, PT, R6, R7, PT ;  /* 0x000000070600720b */ /* 0x000fc80003f04000 */
[----:B------:R-:W-:Y:S02]  /*3530*/  FSEL R6, R7, R6, P0 ;  /* 0x0000000607067208 */ /* 0x000fe40000000000 */
[----:B------:R-:W-:Y:S01]  /*3540*/  I2FP.F32.U32 R7, R24 ;  /* 0x0000001800077245 */ /* 0x000fe20000201000 */
[----:B------:R-:W-:-:S03]  /*3550*/  VIADD R15, R17, 0x10 ;  /* 0x00000010110f7836 */ /* 0x000fc60000000000 */
[----:B------:R-:W-:Y:S02]  /*3560*/  FSETP.GT.AND P0, PT, R6, R7, PT ;  /* 0x000000070600720b */ /* 0x000fe40003f04000 */
[----:B------:R-:W-:Y:S02]  /*3570*/  MOV R17, R15 ;  /* 0x0000000f00117202 */ /* 0x000fe40000000f00 */
[----:B------:R-:W-:Y:S01]  /*3580*/  FSEL R18, R7, R6, P0 ;  /* 0x0000000607127208 */ /* 0x000fe20000000000 */
[----:B------:R-:W-:Y:S08]  /*3590*/  @P1 BRA `(.L_x_248) ;  /* 0xfffffff800a41947 */ /* 0x000ff0000383ffff */
.L_x_247:
        /* <DEDUP_REMOVED lines=18> */
[----:B------:R-:W-:Y:S01]  /*36c0*/  I2FP.F32.U32 R20, R20 ;  /* 0x0000001400147245 */ /* 0x000fe20000201000 */
[----:B----4-:R-:W-:-:S03]  /*36d0*/  IMAD.IADD R27, R27, 0x1, R10 ;  /* 0x000000011b1b7824 */ /* 0x010fc600078e020a */
[----:B------:R-:W-:Y:S02]  /*36e0*/  FSETP.GT.AND P1, PT, R18, R20, PT ;  /* 0x000000141200720b */ /* 0x000fe40003f24000 */
[----:B------:R-:W-:Y:S01]  /*36f0*/  I2FP.F32.U32 R22, R22 ;  /* 0x0000001600167245 */ /* 0x000fe20000201000 */
[--C-:B-----5:R-:W-:Y:S01]  /*3700*/  IMAD.IADD R25, R25, 0x1, R10.reuse ;  /* 0x0000000119197824 */ /* 0x120fe200078e020a */
[----:B------:R-:W-:Y:S02]  /*3710*/  FSEL R18, R20, R18, P1 ;  /* 0x0000001214127208 */ /* 0x000fe40000800000 */
[----:B------:R-:W-:Y:S02]  /*3720*/  I2FP.F32.U32 R27, R27 ;  /* 0x0000001b001b7245 */ /* 0x000fe40000201000 */
[----:B------:R-:W-:Y:S02]  /*3730*/  FSETP.GT.AND P1, PT, R18, R22, PT ;  /* 0x000000161200720b */ /* 0x000fe40003f24000 */
[----:B------:R-:W-:Y:S01]  /*3740*/  I2FP.F32.U32 R25, R25 ;  /* 0x0000001900197245 */ /* 0x000fe20000201000 */
[----:B------:R-:W-:Y:S01]  /*3750*/  IMAD.IADD R21, R21, 0x1, R10 ;  /* 0x0000000115157824 */ /* 0x000fe200078e020a */
[----:B------:R-:W-:-:S02]  /*3760*/  FSEL R18, R22, R18, P1 ;  /* 0x0000001216127208 */ /* 0x000fc40000800000 */
[----:B------:R-:W-:Y:S01]  /*3770*/  IADD3 R23, PT, PT, R23, R10, RZ ;  /* 0x0000000a17177210 */ /* 0x000fe20007ffe0ff */
        /* <DEDUP_REMOVED lines=18> */
.L_x_250:
        /* <DEDUP_REMOVED lines=15> */
[----:B----4-:R-:W-:-:S03]  /*3990*/  IMAD.IADD R21, R21, 0x1, R10 ;  /* 0x0000000115157824 */ /* 0x010fc600078e020a */
[----:B------:R-:W-:Y:S01]  /*39a0*/  FSEL R17, R17, R18, P1 ;  /* 0x0000001211117208 */ /* 0x000fe20000800000 */
[----:B-----5:R-:W-:Y:S01]  /*39b0*/  IMAD.IADD R23, R23, 0x1, R10 ;  /* 0x0000000117177824 */ /* 0x020fe200078e020a */
[----:B------:R-:W-:Y:S02]  /*39c0*/  I2FP.F32.U32 R18, R19 ;  /* 0x0000001300127245 */ /* 0x000fe40000201000 */
[----:B------:R-:W-:Y:S02]  /*39d0*/  I2FP.F32.U32 R20, R21 ;  /* 0x0000001500147245 */ /* 0x000fe40000201000 */
[----:B------:R-:W-:-:S04]  /*39e0*/  FSETP.GT.AND P1, PT, R17, R18, PT ;  /* 0x000000121100720b */ /* 0x000fc80003f24000 */
[----:B------:R-:W-:Y:S02]  /*39f0*/  FSEL R17, R18, R17, P1 ;  /* 0x0000001112117208 */ /* 0x000fe40000800000 */
[----:B------:R-:W-:Y:S02]  /*3a00*/  I2FP.F32.U32 R18, R23 ;  /* 0x0000001700127245 */ /* 0x000fe40000201000 */
[----:B------:R-:W-:-:S04]  /*3a10*/  FSETP.GT.AND P1, PT, R17, R20, PT ;  /* 0x000000141100720b */ /* 0x000fc80003f24000 */
[----:B------:R-:W-:-:S04]  /*3a20*/  FSEL R17, R20, R17, P1 ;  /* 0x0000001114117208 */ /* 0x000fc80000800000 */
[----:B------:R-:W-:-:S04]  /*3a30*/  FSETP.GT.AND P1, PT, R17, R18, PT ;  /* 0x000000121100720b */ /* 0x000fc80003f24000 */
[----:B------:R-:W-:-:S09]  /*3a40*/  FSEL R18, R18, R17, P1 ;  /* 0x0000001112127208 */ /* 0x000fd20000800000 */
.L_x_251:
        /* <DEDUP_REMOVED lines=20> */
.L_x_249:
[----:B------:R-:W-:Y:S01]  /*3b90*/  FMNMX3 R5, R14, R18, R13, PT ;  /* 0x000000120e057276 */ /* 0x000fe2000380000d */
[----:B------:R-:W-:Y:S01]  /*3ba0*/  IMAD.WIDE.U32 R2, R11, 0x4, R2 ;  /* 0x000000040b027825 */ /* 0x000fe200078e0002 */
[----:B------:R-:W-:Y:S02]  /*3bb0*/  I2FP.F32.U32 R8, R8 ;  /* 0x0000000800087245 */ /* 0x000fe40000201000 */
[----:B------:R-:W-:-:S05]  /*3bc0*/  FMNMX R5, R12, R5, PT ;  /* 0x000000050c057209 */ /* 0x000fca0003800000 */
[----:B------:R-:W-:-:S06]  /*3bd0*/  FADD R5, R5, R8 ;  /* 0x0000000805057221 */ /* 0x000fcc0000000000 */
[----:B------:R-:W0:Y:S02]  /*3be0*/  F2I.U32.TRUNC.NTZ R5, R5 ;  /* 0x0000000500057305 */ /* 0x000e24000020f000 */
[----:B0-----:R1:W-:Y:S01]  /*3bf0*/  STG.E desc[UR10][R2.64], R5 ;  /* 0x0000000502007986 */ /* 0x0013e2000c10190a */
[----:B------:R-:W-:Y:S05]  /*3c00*/  BRA `(.L_x_252) ;  /* 0x00000000000c7947 */ /* 0x000fea0003800000 */
.L_x_246:
[----:B------:R-:W0:Y:S02]  /*3c10*/  LDC.64 R2, c[0x0][0x388] ;  /* 0x0000e200ff027b82 */ /* 0x000e240000000a00 */
[----:B0-----:R-:W-:-:S05]  /*3c20*/  IMAD.WIDE.U32 R2, R11, 0x4, R2 ;  /* 0x000000040b027825 */ /* 0x001fca00078e0002 */
[----:B------:R0:W-:Y:S02]  /*3c30*/  STG.E desc[UR10][R2.64], RZ ;  /* 0x000000ff02007986 */ /* 0x0001e4000c10190a */
.L_x_252:
[----:B------:R-:W-:Y:S05]  /*3c40*/  BSYNC.RECONVERGENT B1 ;  /* 0x0000000000017941 */ /* 0x000fea0003800200 */
.L_x_245:
[----:B------:R-:W2:Y:S01]  /*3c50*/  LDCU UR7, c[0x0][0x390] ;  /* 0x00007200ff0777ac */ /* 0x000ea20008000800 */
[----:B------:R-:W-:-:S04]  /*3c60*/  UIADD3 UR4, UPT, UPT, UR4, 0x1, URZ ;  /* 0x0000000104047890 */ /* 0x000fc8000fffe0ff */
[----:B--2---:R-:W-:-:S09]  /*3c70*/  UISETP.NE.AND UP0, UPT, UR4, UR7, UPT ;  /* 0x000000070400728c */ /* 0x004fd2000bf05270 */
[----:B------:R-:W-:Y:S05]  /*3c80*/  BRA.U !UP0, `(.L_x_253) ;  /* 0x0000000908587547 */ /* 0x000fea000b800000 */
[----:B------:R-:W-:Y:S05]  /*3c90*/  BRA `(.L_x_254) ;  /* 0xfffffff000487947 */ /* 0x000fea000383ffff */
.L_x_244:
[----:B------:R-:W-:Y:S01]  /*3ca0*/  UISETP.NE.AND UP0, UPT, UR4, 0x1, UPT ;  /* 0x000000010400788c */ /* 0x000fe2000bf05270 */
[----:B------:R-:W-:-:S08]  /*3cb0*/  UMOV UR5, URZ ;  /* 0x000000ff00057c82 */ /* 0x000fd00008000000 */
[----:B------:R-:W-:Y:S05]  /*3cc0*/  BRA.U !UP0, `(.L_x_255) ;  /* 0x0000000508887547 */ /* 0x000fea000b800000 */
[----:B------:R-:W0:Y:S01]  /*3cd0*/  LDCU UR13, c[0x0][0x394] ;  /* 0x00007280ff0d77ac */ /* 0x000e220008000800 */
[----:B--2---:R-:W1:Y:S01]  /*3ce0*/  LDC R25, c[0x0][0x398] ;  /* 0x0000e600ff197b82 */ /* 0x004e620000000800 */
[C-C-:B------:R-:W-:Y:S01]  /*3cf0*/  IMAD R19, R17.reuse, UR6, R0.reuse ;  /* 0x0000000611137c24 */ /* 0x140fe2000f8e0200 */
[----:B------:R-:W-:Y:S02]  /*3d00*/  ULOP3.LUT UR5, UR4, 0x7ffffffe, URZ, 0xc0, !UPT ;  /* 0x7ffffffe04057892 */ /* 0x000fe4000f8ec0ff */
[----:B------:R-:W-:Y:S01]  /*3d10*/  UIADD3 UR4, UPT, UPT, UR6, -0x1, URZ ;  /* 0xffffffff06047890 */ /* 0x000fe2000fffe0ff */
[----:B------:R-:W2:Y:S03]  /*3d20*/  LDCU.64 UR16, c[0x0][0x388] ;  /* 0x00007100ff1077ac */ /* 0x000ea60008000a00 */
[----:B------:R-:W4:Y:S02]  /*3d30*/  LDC.64 R2, c[0x0][0x380] ;  /* 0x0000e000ff027b82 */ /* 0x000f240000000a00 */
[----:B------:R-:W-:Y:S01]  /*3d40*/  IMAD R23, R17, UR4, RZ ;  /* 0x0000000411177c24 */ /* 0x000fe2000f8e02ff */
[----:B------:R-:W1:Y:S03]  /*3d50*/  LDCU UR14, c[0x0][0x3a0] ;  /* 0x00007400ff0e77ac */ /* 0x000e660008000800 */
[----:B------:R-:W-:Y:S01]  /*3d60*/  IMAD.IADD R15, R23, 0x1, R0 ;  /* 0x00000001170f7824 */ /* 0x000fe200078e0200 */
[----:B------:R-:W-:Y:S01]  /*3d70*/  UIADD3 UR12, UPT, UPT, -UR5, URZ, URZ ;  /* 0x000000ff050c7290 */ /* 0x000fe2000fffe1ff */
[----:B0-----:R-:W-:Y:S01]  /*3d80*/  IMAD R8, R17, UR13, RZ ;  /* 0x0000000d11087c24 */ /* 0x001fe2000f8e02ff */
[----:B------:R-:W-:-:S04]  /*3d90*/  UIADD3 UR7, UPT, UPT, UR6, UR13, URZ ;  /* 0x0000000d06077290 */ /* 0x000fc8000fffe0ff */
[----:B------:R-:W-:-:S06]  /*3da0*/  UIADD3 UR9, UPT, UPT, UR7, -0x1, URZ ;  /* 0xffffffff07097890 */ /* 0x000fcc000fffe0ff */
[C---:B------:R-:W-:Y:S02]  /*3db0*/  IMAD R21, R17.reuse, UR9, RZ ;  /* 0x0000000911157c24 */ /* 0x040fe4000f8e02ff */
[--C-:B------:R-:W-:Y:S02]  /*3dc0*/  IMAD R17, R17, UR7, R0.reuse ;  /* 0x0000000711117c24 */ /* 0x100fe4000f8e0200 */
[----:B--2---:R-:W-:-:S07]  /*3dd0*/  IMAD.IADD R13, R21, 0x1, R0 ;  /* 0x00000001150d7824 */ /* 0x004fce00078e0200 */
.L_x_261:
[----:B---34-:R-:W-:-:S05]  /*3de0*/  IMAD.WIDE R10, R19, 0x4, R2 ;  /* 0x00000004130a7825 */ /* 0x018fca00078e0202 */
[----:B--2---:R-:W2:Y:S01]  /*3df0*/  LDG.E R12, desc[UR10][R10.64] ;  /* 0x0000000a0a0c7981 */ /* 0x004ea2000c1e1900 */
[----:B------:R-:W-:Y:S01]  /*3e00*/  BSSY.RECONVERGENT B1, `(.L_x_256) ;  /* 0x0000022000017945 */ /* 0x000fe20003800200 */
[----:B--2---:R-:W-:-:S13]  /*3e10*/  ISETP.NE.AND P0, PT, R12, 0x1e, PT ;  /* 0x0000001e0c00780c */ /* 0x004fda0003f05270 */
[----:B01----:R-:W0:Y:S02]  /*3e20*/  @!P0 LDC.64 R4, c[0x0][0x388] ;  /* 0x0000e200ff048b82 */ /* 0x003e240000000a00 */
[----:B0-----:R-:W-:-:S05]  /*3e30*/  @!P0 IMAD.WIDE R6, R19, 0x4, R4 ;  /* 0x0000000413068825 */ /* 0x001fca00078e0204 */
[----:B------:R0:W-:Y:S01]  /*3e40*/  @!P0 STG.E desc[UR10][R6.64], RZ ;  /* 0x000000ff06008986 */ /* 0x0001e2000c10190a */
[----:B------:R-:W-:Y:S05]  /*3e50*/  @!P0 BRA `(.L_x_257) ;  /* 0x0000000000708947 */ /* 0x000fea0003800000 */
[C---:B------:R-:W-:Y:S01]  /*3e60*/  ISETP.NE.AND P1, PT, R0.reuse, R9, PT ;  /* 0x000000090000720c */ /* 0x040fe20003f25270 */
[----:B------:R-:W-:Y:S01]  /*3e70*/  IMAD.U32 R4, RZ, RZ, UR16 ;  /* 0x00000010ff047e24 */ /* 0x000fe2000f8e00ff */
[----:B------:R-:W-:Y:S01]  /*3e80*/  ISETP.NE.AND P0, PT, R0, RZ, PT ;  /* 0x000000ff0000720c */ /* 0x000fe20003f05270 */
[----:B------:R-:W-:Y:S02]  /*3e90*/  IMAD.U32 R5, RZ, RZ, UR17 ;  /* 0x00000011ff057e24 */ /* 0x000fe4000f8e00ff */
[----:B0-----:R-:W-:-:S04]  /*3ea0*/  IMAD.WIDE R6, R15, 0x4, R4 ;  /* 0x000000040f067825 */ /* 0x001fc800078e0204 */
[----:B------:R-:W-:Y:S01]  /*3eb0*/  IMAD.WIDE R10, R23, 0x4, R4 ;  /* 0x00000004170a7825 */ /* 0x000fe200078e0204 */
[----:B------:R-:W2:Y:S03]  /*3ec0*/  LDG.E R14, desc[UR10][R6.64] ;  /* 0x0000000a060e7981 */ /* 0x000ea6000c1e1900 */
[----:B------:R-:W0:Y:S01]  /*3ed0*/  @P1 LDC R29, c[0x0][0x39c] ;  /* 0x0000e700ff1d1b82 */ /* 0x000e220000000800 */
[----:B------:R-:W0:Y:S04]  /*3ee0*/  @P1 LDG.E R22, desc[UR10][R6.64+0x4] ;  /* 0x0000040a06161981 */ /* 0x000e28000c1e1900 */
[----:B------:R-:W3:Y:S03]  /*3ef0*/  LDG.E R10, desc[UR10][R10.64] ;  /* 0x0000000a0a0a7981 */ /* 0x000ee6000c1e1900 */
[----:B------:R-:W4:Y:S01]  /*3f00*/  @P0 LDC R27, c[0x0][0x39c] ;  /* 0x0000e700ff1b0b82 */ /* 0x000f220000000800 */
[----:B------:R1:W4:Y:S01]  /*3f10*/  @P0 LDG.E R18, desc[UR10][R6.64+-0x4] ;  /* 0xfffffc0a06120981 */ /* 0x000322000c1e1900 */
[----:B------:R-:W-:Y:S01]  /*3f20*/  I2FP.F32.U32 R12, R12 ;  /* 0x0000000c000c7245 */ /* 0x000fe20000201000 */
[----:B-1----:R-:W-:Y:S01]  /*3f30*/  IMAD.WIDE R6, R25, 0x4, R6 ;  /* 0x0000000419067825 */ /* 0x002fe200078e0206 */
[----:B--2---:R-:W-:-:S03]  /*3f40*/  I2FP.F32.U32 R14, R14 ;  /* 0x0000000e000e7245 */ /* 0x004fc60000201000 */
[----:B0-----:R-:W-:Y:S02]  /*3f50*/  @P1 IMAD.IADD R22, R22, 0x1, R29 ;  /* 0x0000000116161824 */ /* 0x001fe400078e021d */
[----:B---3--:R-:W-:Y:S01]  /*3f60*/  VIADD R24, R10, UR14 ;  /* 0x0000000e0a187c36 */ /* 0x008fe20008000000 */
[----:B----4-:R-:W-:Y:S01]  /*3f70*/  @P0 IADD3 R20, PT, PT, R18, R27, RZ ;  /* 0x0000001b12140210 */ /* 0x010fe20007ffe0ff */
[----:B------:R-:W-:-:S03]  /*3f80*/  IMAD.MOV.U32 R18, RZ, RZ, R14 ;  /* 0x000000ffff127224 */ /* 0x000fc600078e000e */
[----:B------:R-:W-:Y:S01]  /*3f90*/  I2FP.F32.U32 R24, R24 ;  /* 0x0000001800187245 */ /* 0x000fe20000201000 */
[----:B------:R-:W-:Y:S01]  /*3fa0*/  IMAD.MOV.U32 R27, RZ, RZ, R14 ;  /* 0x000000ffff1b7224 */ /* 0x000fe200078e000e */
[----:B------:R-:W-:Y:S02]  /*3fb0*/  @P0 I2FP.F32.U32 R18, R20 ;  /* 0x0000001400120245 */ /* 0x000fe40000201000 */
[----:B------:R-:W-:-:S04]  /*3fc0*/  @P1 I2FP.F32.U32 R27, R22 ;  /* 0x00000016001b1245 */ /* 0x000fc80000201000 */
[----:B------:R-:W-:-:S04]  /*3fd0*/  FMNMX3 R11, R27, R24, R18, PT ;  /* 0x000000181b0b7276 */ /* 0x000fc80003800012 */
[----:B------:R-:W-:-:S05]  /*3fe0*/  FMNMX R11, R14, R11, PT ;  /* 0x0000000b0e0b7209 */ /* 0x000fca0003800000 */
[----:B------:R-:W-:-:S06]  /*3ff0*/  FADD R11, R11, R12 ;  /* 0x0000000c0b0b7221 */ /* 0x000fcc0000000000 */
[----:B------:R-:W0:Y:S02]  /*4000*/  F2I.U32.TRUNC.NTZ R11, R11 ;  /* 0x0000000b000b7305 */ /* 0x000e24000020f000 */
[----:B0-----:R2:W-:Y:S02]  /*4010*/  STG.E desc[UR10][R6.64], R11 ;  /* 0x0000000b06007986 */ /* 0x0015e4000c10190a */
.L_x_257:
[----:B-1----:R-:W-:Y:S05]  /*4020*/  BSYNC.RECONVERGENT B1 ;  /* 0x0000000000017941 */ /* 0x002fea0003800200 */
.L_x_256:
[----:B--2---:R-:W-:-:S06]  /*4030*/  IMAD.WIDE R10, R17, 0x4, R2 ;  /* 0x00000004110a7825 */ /* 0x004fcc00078e0202 */
[----:B------:R-:W2:Y:S01]  /*4040*/  LDG.E R10, desc[UR10][R10.64] ;  /* 0x0000000a0a0a7981 */ /* 0x000ea2000c1e1900 */
[----:B------:R-:W-:Y:S01]  /*4050*/  BSSY.RECONVERGENT B1, `(.L_x_258) ;  /* 0x0000020000017945 */ /* 0x000fe20003800200 */
[----:B--2---:R-:W-:-:S13]  /*4060*/  ISETP.NE.AND P0, PT, R10, 0x1e, PT ;  /* 0x0000001e0a00780c */ /* 0x004fda0003f05270 */
[----:B------:R-:W-:Y:S05]  /*4070*/  @!P0 BRA `(.L_x_259) ;  /* 0x00000000006c8947 */ /* 0x000fea0003800000 */
[C---:B------:R-:W-:Y:S01]  /*4080*/  ISETP.NE.AND P0, PT, R0.reuse, RZ, PT ;  /* 0x000000ff0000720c */ /* 0x040fe20003f05270 */
[----:B0-----:R-:W-:Y:S01]  /*4090*/  IMAD.WIDE R6, R13, 0x4, R4 ;  /* 0x000000040d067825 */ /* 0x001fe200078e0204 */
[----:B------:R-:W-:-:S03]  /*40a0*/  ISETP.NE.AND P1, PT, R0, R9, PT ;  /* 0x000000090000720c */ /* 0x000fc60003f25270 */
[----:B------:R-:W-:Y:S01]  /*40b0*/  IMAD.WIDE R4, R21, 0x4, R4 ;  /* 0x0000000415047825 */ /* 0x000fe200078e0204 */
[----:B------:R-:W2:Y:S05]  /*40c0*/  LDG.E R11, desc[UR10][R6.64] ;  /* 0x0000000a060b7981 */ /* 0x000eaa000c1e1900 */
[----:B------:R0:W3:Y:S02]  /*40d0*/  LDG.E R4, desc[UR10][R4.64] ;  /* 0x0000000a04047981 */ /* 0x0000e4000c1e1900 */
[----:B------:R-:W1:Y:S02]  /*40e0*/  @P0 LDC R27, c[0x0][0x39c] ;  /* 0x0000e700ff1b0b82 */ /* 0x000e640000000800 */
[----:B------:R-:W1:Y:S04]  /*40f0*/  @P0 LDG.E R12, desc[UR10][R6.64+-0x4] ;  /* 0xfffffc0a060c0981 */ /* 0x000e68000c1e1900 */
[----:B------:R4:W5:Y:S02]  /*4100*/  @P1 LDG.E R18, desc[UR10][R6.64+0x4] ;  /* 0x0000040a06121981 */ /* 0x000964000c1e1900 */
[----:B------:R-:W5:Y:S01]  /*4110*/  @P1 LDC R29, c[0x0][0x39c] ;  /* 0x0000e700ff1d1b82 */ /* 0x000f620000000800 */
[----:B0-----:R-:W-:Y:S01]  /*4120*/  I2FP.F32.U32 R5, R10 ;  /* 0x0000000a00057245 */ /* 0x001fe20000201000 */
[----:B----4-:R-:W-:Y:S01]  /*4130*/  IMAD.WIDE R6, R25, 0x4, R6 ;  /* 0x0000000419067825 */ /* 0x010fe200078e0206 */
[----:B--2---:R-:W-:-:S03]  /*4140*/  I2FP.F32.U32 R11, R11 ;  /* 0x0000000b000b7245 */ /* 0x004fc60000201000 */
[----:B---3--:R-:W-:Y:S02]  /*4150*/  VIADD R20, R4, UR14 ;  /* 0x0000000e04147c36 */ /* 0x008fe40008000000 */
[----:B-1----:R-:W-:Y:S01]  /*4160*/  @P0 IMAD.IADD R14, R12, 0x1, R27 ;  /* 0x000000010c0e0824 */ /* 0x002fe200078e021b */
[----:B-----5:R-:W-:Y:S01]  /*4170*/  @P1 IADD3 R18, PT, PT, R18, R29, RZ ;  /* 0x0000001d12121210 */ /* 0x020fe20007ffe0ff */
[----:B------:R-:W-:-:S03]  /*4180*/  IMAD.MOV.U32 R12, RZ, RZ, R11 ;  /* 0x000000ffff0c7224 */ /* 0x000fc600078e000b */
[----:B------:R-:W-:Y:S01]  /*4190*/  @P0 I2FP.F32.U32 R12, R14 ;  /* 0x0000000e000c0245 */ /* 0x000fe20000201000 */
[----:B------:R-:W-:Y:S01]  /*41a0*/  IMAD.MOV.U32 R27, RZ, RZ, R11 ;  /* 0x000000ffff1b7224 */ /* 0x000fe200078e000b */
[----:B------:R-:W-:Y:S02]  /*41b0*/  I2FP.F32.U32 R20, R20 ;  /* 0x0000001400147245 */ /* 0x000fe40000201000 */
[----:B------:R-:W-:-:S04]  /*41c0*/  @P1 I2FP.F32.U32 R27, R18 ;  /* 0x00000012001b1245 */ /* 0x000fc80000201000 */
[----:B------:R-:W-:-:S04]  /*41d0*/  FMNMX3 R20, R27, R20, R12, PT ;  /* 0x000000141b147276 */ /* 0x000fc8000380000c */
[----:B------:R-:W-:-:S05]  /*41e0*/  FMNMX R20, R11, R20, PT ;  /* 0x000000140b147209 */ /* 0x000fca0003800000 */
[----:B------:R-:W-:-:S06]  /*41f0*/  FADD R5, R20, R5 ;  /* 0x0000000514057221 */ /* 0x000fcc0000000000 */
[----:B------:R-:W0:Y:S02]  /*4200*/  F2I.U32.TRUNC.NTZ R5, R5 ;  /* 0x0000000500057305 */ /* 0x000e24000020f000 */
[----:B0-----:R2:W-:Y:S01]  /*4210*/  STG.E desc[UR10][R6.64], R5 ;  /* 0x0000000506007986 */ /* 0x0015e2000c10190a */
[----:B------:R-:W-:Y:S05]  /*4220*/  BRA `(.L_x_260) ;  /* 0x0000000000087947 */ /* 0x000fea0003800000 */
.L_x_259:
[----:B------:R-:W-:-:S05]  /*4230*/  IMAD.WIDE R4, R17, 0x4, R4 ;  /* 0x0000000411047825 */ /* 0x000fca00078e0204 */
[----:B------:R1:W-:Y:S02]  /*4240*/  STG.E desc[UR10][R4.64], RZ ;  /* 0x000000ff04007986 */ /* 0x0003e4000c10190a */
.L_x_260:
[----:B------:R-:W-:Y:S05]  /*4250*/  BSYNC.RECONVERGENT B1 ;  /* 0x0000000000017941 */ /* 0x000fea0003800200 */
.L_x_258:
[----:B------:R-:W-:Y:S01]  /*4260*/  UIADD3 UR12, UPT, UPT, UR12, 0x2, URZ ;  /* 0x000000020c0c7890 */ /* 0x000fe2000fffe0ff */
[C---:B------:R-:W-:Y:S01]  /*4270*/  IMAD R23, R8.reuse, 0x2, R23 ;  /* 0x0000000208177824 */ /* 0x040fe200078e0217 */
[C---:B------:R-:W-:Y:S01]  /*4280*/  LEA R17, R8.reuse, R17, 0x1 ;  /* 0x0000001108117211 */ /* 0x040fe200078e08ff */
[C---:B------:R-:W-:Y:S01]  /*4290*/  IMAD R15, R8.reuse, 0x2, R15 ;  /* 0x00000002080f7824 */ /* 0x040fe200078e020f */
[----:B------:R-:W-:Y:S01]  /*42a0*/  UISETP.NE.AND UP0, UPT, UR12, URZ, UPT ;  /* 0x000000ff0c00728c */ /* 0x000fe2000bf05270 */
[C---:B------:R-:W-:Y:S02]  /*42b0*/  IMAD R21, R8.reuse, 0x2, R21 ;  /* 0x0000000208157824 */ /* 0x040fe400078e0215 */
[C---:B------:R-:W-:Y:S02]  /*42c0*/  IMAD R13, R8.reuse, 0x2, R13 ;  /* 0x00000002080d7824 */ /* 0x040fe400078e020d */
[----:B------:R-:W-:-:S04]  /*42d0*/  IMAD R19, R8, 0x2, R19 ;  /* 0x0000000208137824 */ /* 0x000fc800078e0213 */
[----:B------:R-:W-:Y:S05]  /*42e0*/  BRA.U UP0, `(.L_x_261) ;  /* 0xfffffff900bc7547 */ /* 0x000fea000b83ffff */
.L_x_255:
[----:B------:R-:W4:Y:S02]  /*42f0*/  LDCU UR4, c[0x0][0x390] ;  /* 0x00007200ff0477ac */ /* 0x000f240008000800 */
[----:B----4-:R-:W-:-:S04]  /*4300*/  ULOP3.LUT UR4, UR4, 0x1, URZ, 0xc0, !UPT ;  /* 0x0000000104047892 */ /* 0x010fc8000f8ec0ff */
[----:B------:R-:W-:-:S09]  /*4310*/  UISETP.NE.U32.AND UP0, UPT, UR4, 0x1, UPT ;  /* 0x000000010400788c */ /* 0x000fd2000bf05070 */
[----:B------:R-:W-:Y:S05]  /*4320*/  BRA.U UP0, `(.L_x_253) ;  /* 0x0000000100b07547 */ /* 0x000fea000b800000 */
[----:B------:R-:W4:Y:S01]  /*4330*/  LDCU UR8, c[0x0][0x394] ;  /* 0x00007280ff0877ac */ /* 0x000f220008000800 */
[----:B-12---:R-:W0:Y:S08]  /*4340*/  LDC R5, c[0x0][0x398] ;  /* 0x0000e600ff057b82 */ /* 0x006e300000000800 */
[----:B------:R-:W1:Y:S01]  /*4350*/  LDC.64 R2, c[0x0][0x380] ;  /* 0x0000e000ff027b82 */ /* 0x000e620000000a00 */
[----:B----4-:R-:W-:-:S06]  /*4360*/  UIMAD UR8, UR5, UR8, UR6 ;  /* 0x00000008050872a4 */ /* 0x010fcc000f8e0206 */
[----:B0--3--:R-:W-:-:S04]  /*4370*/  IMAD R7, R5, UR8, R0 ;  /* 0x0000000805077c24 */ /* 0x009fc8000f8e0200 */
[----:B-1----:R-:W-:-:S05]  /*4380*/  IMAD.WIDE R2, R7, 0x4, R2 ;  /* 0x0000000407027825 */ /* 0x002fca00078e0202 */
[----:B------:R-:W2:Y:S02]  /*4390*/  LDG.E R13, desc[UR10][R2.64] ;  /* 0x0000000a020d7981 */ /* 0x000ea4000c1e1900 */
[----:B--2---:R-:W-:-:S13]  /*43a0*/  ISETP.NE.AND P0, PT, R13, 0x1e, PT ;  /* 0x0000001e0d00780c */ /* 0x004fda0003f05270 */
[----:B------:R-:W-:Y:S05]  /*43b0*/  @!P0 BRA `(.L_x_262) ;  /* 0x0000000000808947 */ /* 0x000fea0003800000 */
[----:B------:R-:W0:Y:S01]  /*43c0*/  LDC.64 R6, c[0x0][0x388] ;  /* 0x0000e200ff067b82 */ /* 0x000e220000000a00 */
[----:B------:R-:W-:Y:S01]  /*43d0*/  UIADD3 UR4, UPT, UPT, UR8, -0x1, URZ ;  /* 0xffffffff08047890 */ /* 0x000fe2000fffe0ff */
[C---:B------:R-:W-:Y:S02]  /*43e0*/  ISETP.NE.AND P0, PT, R0.reuse, RZ, PT ;  /* 0x000000ff0000720c */ /* 0x040fe40003f05270 */
[----:B------:R-:W-:-:S03]  /*43f0*/  ISETP.NE.AND P1, PT, R0, R9, PT ;  /* 0x000000090000720c */ /* 0x000fc60003f25270 */
[----:B------:R-:W-:-:S04]  /*4400*/  IMAD R11, R5, UR4, RZ ;  /* 0x00000004050b7c24 */ /* 0x000fc8000f8e02ff */
[----:B------:R-:W-:Y:S01]  /*4410*/  IMAD.IADD R3, R11, 0x1, R0 ;  /* 0x000000010b037824 */ /* 0x000fe200078e0200 */
[----:B------:R-:W1:Y:S05]  /*4420*/  LDCU UR4, c[0x0][0x3a0] ;  /* 0x00007400ff0477ac */ /* 0x000e6a0008000800 */
[----:B------:R-:W2:Y:S01]  /*4430*/  @P1 LDC R17, c[0x0][0x39c] ;  /* 0x0000e700ff111b82 */ /* 0x000ea20000000800 */
[----:B0-----:R-:W-:-:S04]  /*4440*/  IMAD.WIDE R2, R3, 0x4, R6 ;  /* 0x0000000403027825 */ /* 0x001fc800078e0206 */
[----:B------:R-:W-:Y:S01]  /*4450*/  IMAD.WIDE R6, R11, 0x4, R6 ;  /* 0x000000040b067825 */ /* 0x000fe200078e0206 */
[----:B------:R-:W3:Y:S02]  /*4460*/  LDG.E R4, desc[UR10][R2.64] ;  /* 0x0000000a02047981 */ /* 0x000ee4000c1e1900 */
[----:B------:R-:W0:Y:S02]  /*4470*/  @P0 LDC R11, c[0x0][0x39c] ;  /* 0x0000e700ff0b0b82 */ /* 0x000e240000000800 */
[----:B------:R-:W0:Y:S04]  /*4480*/  @P0 LDG.E R8, desc[UR10][R2.64+-0x4] ;  /* 0xfffffc0a02080981 */ /* 0x000e28000c1e1900 */
[----:B------:R4:W1:Y:S04]  /*4490*/  LDG.E R6, desc[UR10][R6.64] ;  /* 0x0000000a06067981 */ /* 0x000868000c1e1900 */
[----:B------:R5:W2:Y:S01]  /*44a0*/  @P1 LDG.E R10, desc[UR10][R2.64+0x4] ;  /* 0x0000040a020a1981 */ /* 0x000aa2000c1e1900 */
[----:B----4-:R-:W-:Y:S01]  /*44b0*/  I2FP.F32.U32 R7, R13 ;  /* 0x0000000d00077245 */ /* 0x010fe20000201000 */
[----:B-----5:R-:W-:Y:S01]  /*44c0*/  IMAD.WIDE R2, R5, 0x4, R2 ;  /* 0x0000000405027825 */ /* 0x020fe200078e0202 */
[----:B---3--:R-:W-:-:S03]  /*44d0*/  I2FP.F32.U32 R15, R4 ;  /* 0x00000004000f7245 */ /* 0x008fc60000201000 */
[----:B0-----:R-:W-:Y:S02]  /*44e0*/  @P0 IMAD.IADD R8, R8, 0x1, R11 ;  /* 0x0000000108080824 */ /* 0x001fe400078e020b */
[----:B-1----:R-:W-:Y:S01]  /*44f0*/  VIADD R12, R6, UR4 ;  /* 0x00000004060c7c36 */ /* 0x002fe20008000000 */
[----:B--2---:R-:W-:Y:S01]  /*4500*/  @P1 IADD3 R10, PT, PT, R10, R17, RZ ;  /* 0x000000110a0a1210 */ /* 0x004fe20007ffe0ff */
[--C-:B------:R-:W-:Y:S01]  /*4510*/  IMAD.MOV.U32 R4, RZ, RZ, R15.reuse ;  /* 0x000000ffff047224 */ /* 0x100fe200078e000f */
        /* <DEDUP_REMOVED lines=10> */
.L_x_262:
[----:B------:R-:W0:Y:S02]  /*45c0*/  LDC.64 R2, c[0x0][0x388] ;  /* 0x0000e200ff027b82 */ /* 0x000e240000000a00 */
[----:B0-----:R-:W-:-:S05]  /*45d0*/  IMAD.WIDE R2, R7, 0x4, R2 ;  /* 0x0000000407027825 */ /* 0x001fca00078e0202 */
[----:B------:R0:W-:Y:S02]  /*45e0*/  STG.E desc[UR10][R2.64], RZ ;  /* 0x000000ff02007986 */ /* 0x0001e4000c10190a */
.L_x_253:
[----:B------:R-:W-:Y:S05]  /*45f0*/  BSYNC.RECONVERGENT B0 ;  /* 0x0000000000007941 */ /* 0x000fea0003800200 */
.L_x_243:
[----:B01--4-:R-:W0:Y:S01]  /*4600*/  LDC R2, c[0x0][0x394] ;  /* 0x0000e500ff027b82 */ /* 0x013e220000000800 */
[----:B------:R-:W-:-:S06]  /*4610*/  UIADD3 UR4, UPT, UPT, UR6, 0x1, URZ ;  /* 0x0000000106047890 */ /* 0x000fcc000fffe0ff */
[----:B0-----:R-:W-:-:S13]  /*4620*/  ISETP.NE.AND P0, PT, R2, UR4, PT ;  /* 0x0000000402007c0c */ /* 0x001fda000bf05270 */
[----:B------:R-:W-:Y:S05]  /*4630*/  @!P0 EXIT ;  /* 0x000000000000894d */ /* 0x000fea0003800000 */
[----:B------:R-:W-:Y:S01]  /*4640*/  UMOV UR6, UR4 ;  /* 0x0000000400067c82 */ /* 0x000fe20008000000 */
[----:B------:R-:W-:Y:S05]  /*4650*/  BRA `(.L_x_263) ;  /* 0xffffffe400b47947 */ /* 0x000fea000383ffff */
.L_x_211:
        /* <DEDUP_REMOVED lines=14> */
.L_x_267:
[----:B0-----:R-:W0:Y:S01]  /*4740*/  LDC.64 R6, c[0x0][0x380] ;  /* 0x0000e000ff067b82 */ /* 0x001e220000000a00 */
[----:B------:R-:W-:-:S07]  /*4750*/  IMAD R13, R9, UR4, R0 ;  /* 0x00000004090d7c24 */ /* 0x000fce000f8e0200 */
[----:B------:R-:W1:Y:S01]  /*4760*/  LDC.64 R10, c[0x0][0x388] ;  /* 0x0000e200ff0a7b82 */ /* 0x000e620000000a00 */
[----:B0-----:R-:W-:-:S05]  /*4770*/  IMAD.WIDE R6, R13, 0x4, R6 ;  /* 0x000000040d067825 */ /* 0x001fca00078e0206 */
[----:B------:R-:W2:Y:S01]  /*4780*/  LDG.E R23, desc[UR10][R6.64] ;  /* 0x0000000a06177981 */ /* 0x000ea2000c1e1900 */
[----:B------:R-:W-:-:S05]  /*4790*/  LEA R13, R2, R13, 0x1 ;  /* 0x0000000d020d7211 */ /* 0x000fca00078e08ff */
        /* <DEDUP_REMOVED lines=65> */
.L_x_266:
[----:B------:R-:W-:Y:S05]  /*4bb0*/  @!P1 BRA `(.L_x_265) ;  /* 0x0000000400449947 */ /* 0x000fea0003800000 */
[----:B------:R-:W-:Y:S02]  /*4bc0*/  ISETP.GE.U32.AND P0, PT, R8, 0x8, PT ;  /* 0x000000080800780c */ /* 0x000fe40003f06070 */
[----:B------:R-:W-:-:S04]  /*4bd0*/  LOP3.LUT R22, R5, 0x7, RZ, 0xc0, !PT ;  /* 0x0000000705167812 */ /* 0x000fc800078ec0ff */
[----:B------:R-:W-:-:S07]  /*4be0*/  ISETP.NE.AND P1, PT, R22, RZ, PT ;  /* 0x000000ff1600720c */ /* 0x000fce0003f25270 */
[----:B------:R-:W-:Y:S06]  /*4bf0*/  @!P0 BRA `(.L_x_268) ;  /* 0x0000000000948947 */ /* 0x000fec0003800000 */
[----:B------:R-:W1:Y:S01]  /*4c00*/  LDC.64 R6, c[0x0][0x380] ;  /* 0x0000e000ff067b82 */ /* 0x000e620000000a00 */
[----:B0-----:R-:W-:-:S07]  /*4c10*/  IMAD R13, R3, R9, R0 ;  /* 0x00000009030d7224 */ /* 0x001fce00078e0200 */
[----:B------:R-:W0:Y:S01]  /*4c20*/  LDC.64 R10, c[0x0][0x388] ;  /* 0x0000e200ff0a7b82 */ /* 0x000e220000000a00 */
        /* <DEDUP_REMOVED lines=34> */
.L_x_268:
[----:B------:R-:W-:Y:S05]  /*4e50*/  @!P1 BRA `(.L_x_265) ;  /* 0x00000000009c9947 */ /* 0x000fea0003800000 */
[----:B------:R-:W-:Y:S02]  /*4e60*/  ISETP.GE.U32.AND P0, PT, R22, 0x4, PT ;  /* 0x000000041600780c */ /* 0x000fe40003f06070 */
[----:B------:R-:W-:-:S04]  /*4e70*/  LOP3.LUT R5, R5, 0x3, RZ, 0xc0, !PT ;  /* 0x0000000305057812 */ /* 0x000fc800078ec0ff */
[----:B------:R-:W-:-:S07]  /*4e80*/  ISETP.NE.AND P1, PT, R5, RZ, PT ;  /* 0x000000ff0500720c */ /* 0x000fce0003f25270 */
[----:B------:R-:W-:Y:S06]  /*4e90*/  @!P0 BRA `(.L_x_269) ;  /* 0x0000000000548947 */ /* 0x000fec0003800000 */
[----:B------:R-:W2:Y:S01]  /*4ea0*/  LDC.64 R6, c[0x0][0x380] ;  /* 0x0000e000ff067b82 */ /* 0x000ea20000000a00 */
[----:B01----:R-:W-:-:S07]  /*4eb0*/  IMAD R13, R3, R9, R0 ;  /* 0x00000009030d7224 */ /* 0x003fce00078e0200 */
[----:B------:R-:W0:Y:S01]  /*4ec0*/  LDC.64 R10, c[0x0][0x388] ;  /* 0x0000e200ff0a7b82 */ /* 0x000e220000000a00 */
        /* <DEDUP_REMOVED lines=18> */
.L_x_269:
[----:B------:R-:W-:Y:S05]  /*4ff0*/  @!P1 BRA `(.L_x_265) ;  /* 0x0000000000349947 */ /* 0x000fea0003800000 */
[----:B01----:R-:W0:Y:S01]  /*5000*/  LDC.64 R12, c[0x0][0x380] ;  /* 0x0000e000ff0c7b82 */ /* 0x003e220000000a00 */
[----:B------:R-:W-:-:S07]  /*5010*/  UMOV UR4, URZ ;  /* 0x000000ff00047c82 */ /* 0x000fce0008000000 */
[----:B--2---:R-:W1:Y:S02]  /*5020*/  LDC.64 R14, c[0x0][0x388] ;  /* 0x0000e200ff0e7b82 */ /* 0x004e640000000a00 */
.L_x_270:
[----:B---3--:R-:W-:-:S04]  /*5030*/  IMAD R11, R3, R9, R0 ;  /* 0x00000009030b7224 */ /* 0x008fc800078e0200 */
[----:B0-----:R-:W-:-:S06]  /*5040*/  IMAD.WIDE R6, R11, 0x4, R12 ;  /* 0x000000040b067825 */ /* 0x001fcc00078e020c */
        /* <DEDUP_REMOVED lines=8> */
.L_x_265:
[----:B------:R-:W-:-:S13]  /*50d0*/  ISETP.GE.AND P0, PT, R4, 0x2, PT ;  /* 0x000000020400780c */ /* 0x000fda0003f06270 */
[----:B------:R-:W-:Y:S05]  /*50e0*/  @!P0 EXIT ;  /* 0x000000000000894d */ /* 0x000fea0003800000 */
[C---:B--2---:R-:W-:Y:S01]  /*50f0*/  LOP3.LUT R20, R9.reuse, 0x7, RZ, 0xc0, !PT ;  /* 0x0000000709147812 */ /* 0x044fe200078ec0ff */
[C---:B------:R-:W-:Y:S01]  /*5100*/  VIADD R3, R9.reuse, 0xffffffff ;  /* 0xffffffff09037836 */ /* 0x040fe20000000000 */
[----:B01-3--:R-:W-:Y:S01]  /*5110*/  LOP3.LUT R10, R9, 0xf, RZ, 0xc0, !PT ;  /* 0x0000000f090a7812 */ /* 0x00bfe200078ec0ff */
[----:B------:R-:W-:Y:S01]  /*5120*/  IMAD.SHL.U32 R11, R2, 0x2, RZ ;  /* 0x00000002020b7824 */ /* 0x000fe200078e00ff */
[----:B------:R-:W-:-:S06]  /*5130*/  UMOV UR6, 0x1 ;  /* 0x0000000100067882 */ /* 0x000fcc0000000000 */
.L_x_291:
[----:B------:R-:W0:Y:S02]  /*5140*/  LDCU UR7, c[0x0][0x394] ;  /* 0x00007280ff0777ac */ /* 0x000e240008000800 */
[----:B0-----:R-:W-:Y:S01]  /*5150*/  UISETP.GE.AND UP0, UPT, UR7, 0x1, UPT ;  /* 0x000000010700788c */ /* 0x001fe2000bf06270 */
[----:B------:R-:W-:Y:S08]  /*5160*/  BAR.SYNC.DEFER_BLOCKING 0x0 ;  /* 0x0000000000007b1d */ /* 0x000ff00000010000 */
[----:B---3--:R-:W-:Y:S05]  /*5170*/  BRA.U !UP0, `(.L_x_271) ;  /* 0x00000019082c7547 */ /* 0x008fea000b800000 */
[----:B------:R-:W0:Y:S01]  /*5180*/  LDCU UR4, c[0x0][0x398] ;  /* 0x00007300ff0477ac */ /* 0x000e220008000800 */
[----:B------:R-:W-:Y:S01]  /*5190*/  BSSY.RECONVERGENT B0, `(.L_x_271) ;  /* 0x0000189000007945 */ /* 0x000fe20003800200 */
[----:B------:R-:W-:Y:S01]  /*51a0*/  UIMAD UR12, UR6, UR7, -UR7 ;  /* 0x00000007060c72a4 */ /* 0x000fe2000f8e0a07 */
[----:B0-----:R-:W-:-:S05]  /*51b0*/  IMAD.U32 R17, RZ, RZ, UR4 ;  /* 0x00000004ff117e24 */ /* 0x001fca000f8e00ff */
[----:B------:R-:W-:-:S13]  /*51c0*/  ISETP.GE.AND P0, PT, R17, 0x1, PT ;  /* 0x000000011100780c */ /* 0x000fda0003f06270 */
[----:B------:R-:W-:Y:S05]  /*51d0*/  @!P0 BRA `(.L_x_272) ;  /* 0x0000000c00bc8947 */ /* 0x000fea0003800000 */
[----:B------:R-:W-:-:S05]  /*51e0*/  UMOV UR4, URZ ;  /* 0x000000ff00047c82 */ /* 0x000fca0008000000 */
.L_x_282:
[----:B0-----:R-:W0:Y:S01]  /*51f0*/  LDCU UR9, c[0x0][0x394] ;  /* 0x00007280ff0977ac */ /* 0x001e220008000800 */
[----:B-1----:R-:W1:Y:S08]  /*5200*/  LDC R19, c[0x0][0x398] ;  /* 0x0000e600ff137b82 */ /* 0x002e700000000800 */
[----:B------:R-:W2:Y:S01]  /*5210*/  LDC.64 R4, c[0x0][0x380] ;  /* 0x0000e000ff047b82 */ /* 0x000ea20000000a00 */
[----:B0-----:R-:W-:-:S06]  /*5220*/  UIMAD UR8, UR6, UR9, UR4 ;  /* 0x00000009060872a4 */ /* 0x001fcc000f8e0204 */
[----:B-1----:R-:W-:-:S04]  /*5230*/  IMAD R12, R19, UR8, R0 ;  /* 0x00000008130c7c24 */ /* 0x002fc8000f8e0200 */
[----:B--2---:R-:W-:-:S05]  /*5240*/  IMAD.WIDE.U32 R4, R12, 0x4, R4 ;  /* 0x000000040c047825 */ /* 0x004fca00078e0004 */
[----:B------:R-:W2:Y:S01]  /*5250*/  LDG.E R13, desc[UR10][R4.64] ;  /* 0x0000000a040d7981 */ /* 0x000ea2000c1e1900 */
[----:B------:R-:W-:Y:S01]  /*5260*/  BSSY.RECONVERGENT B1, `(.L_x_273) ;  /* 0x00000e2000017945 */ /* 0x000fe20003800200 */
[----:B--2---:R-:W-:-:S13]  /*5270*/  ISETP.NE.AND P0, PT, R13, 0x1e, PT ;  /* 0x0000001e0d00780c */ /* 0x004fda0003f05270 */
[----:B------:R-:W-:Y:S05]  /*5280*/  @!P0 BRA `(.L_x_274) ;  /* 0x0000000c006c8947 */ /* 0x000fea0003800000 */
[----:B------:R-:W0:Y:S01]  /*5290*/  LDC.64 R4, c[0x0][0x388] ;  /* 0x0000e200ff047b82 */ /* 0x000e220000000a00 */
[----:B------:R-:W-:Y:S01]  /*52a0*/  UIADD3 UR8, UPT, UPT, UR12, UR4, URZ ;  /* 0x000000040c087290 */ /* 0x000fe2000fffe0ff */
[C---:B------:R-:W-:Y:S02]  /*52b0*/  ISETP.NE.AND P1, PT, R0.reuse, RZ, PT ;  /* 0x000000ff0000720c */ /* 0x040fe40003f25270 */
[----:B------:R-:W-:-:S03]  /*52c0*/  ISETP.NE.AND P2, PT, R0, R3, PT ;  /* 0x000000030000720c */ /* 0x000fc60003f45270 */
[----:B------:R-:W-:Y:S01]  /*52d0*/  IMAD R7, R19, UR8, R0 ;  /* 0x0000000813077c24 */ /* 0x000fe2000f8e0200 */
[----:B------:R-:W1:Y:S03]  /*52e0*/  LDC R14, c[0x0][0x3a0] ;  /* 0x0000e800ff0e7b82 */ /* 0x000e660000000800 */
[----:B------:R-:W-:-:S05]  /*52f0*/  IMAD R7, R2, 0x2, R7 ;  /* 0x0000000202077824 */ /* 0x000fca00078e0207 */
[----:B------:R-:W2:Y:S01]  /*5300*/  @P1 LDC R21, c[0x0][0x39c] ;  /* 0x0000e700ff151b82 */ /* 0x000ea20000000800 */
[----:B0-----:R-:W-:-:S07]  /*5310*/  IMAD.WIDE R8, R7, 0x4, R4 ;  /* 0x0000000407087825 */ /* 0x001fce00078e0204 */
[----:B------:R-:W0:Y:S01]  /*5320*/  @P2 LDC R22, c[0x0][0x39c] ;  /* 0x0000e700ff162b82 */ /* 0x000e220000000800 */
[----:B------:R-:W-:Y:S01]  /*5330*/  IMAD R7, R19, UR8, R11 ;  /* 0x0000000813077c24 */ /* 0x000fe2000f8e020b */
[----:B------:R-:W3:Y:S03]  /*5340*/  LDG.E R15, desc[UR10][R8.64] ;  /* 0x0000000a080f7981 */ /* 0x000ee6000c1e1900 */
[----:B------:R-:W-:Y:S01]  /*5350*/  IMAD.WIDE R6, R7, 0x4, R4 ;  /* 0x0000000407067825 */ /* 0x000fe200078e0204 */
[----:B------:R-:W2:Y:S04]  /*5360*/  @P1 LDG.E R16, desc[UR10][R8.64+-0x4] ;  /* 0xfffffc0a08101981 */ /* 0x000ea8000c1e1900 */
[----:B------:R-:W0:Y:S04]  /*5370*/  @P2 LDG.E R17, desc[UR10][R8.64+0x4] ;  /* 0x0000040a08112981 */ /* 0x000e28000c1e1900 */
[----:B------:R-:W1:Y:S01]  /*5380*/  LDG.E R23, desc[UR10][R6.64] ;  /* 0x0000000a06177981 */ /* 0x000e62000c1e1900 */
[----:B------:R-:W-:-:S02]  /*5390*/  ISETP.GE.U32.AND P0, PT, R3, 0xf, PT ;  /* 0x0000000f0300780c */ /* 0x000fc40003f06070 */
[----:B---3--:R-:W-:Y:S01]  /*53a0*/  I2FP.F32.U32 R15, R15 ;  /* 0x0000000f000f7245 */ /* 0x008fe20000201000 */
[----:B--2---:R-:W-:Y:S01]  /*53b0*/  @P1 IMAD.IADD R18, R16, 0x1, R21 ;  /* 0x0000000110121824 */ /* 0x004fe200078e0215 */
[----:B0-----:R-:W-:-:S03]  /*53c0*/  @P2 IADD3 R21, PT, PT, R17, R22, RZ ;  /* 0x0000001611152210 */ /* 0x001fc60007ffe0ff */
[--C-:B------:R-:W-:Y:S02]  /*53d0*/  IMAD.MOV.U32 R16, RZ, RZ, R15.reuse ;  /* 0x000000ffff107224 */ /* 0x100fe400078e000f */
[----:B-1----:R-:W-:Y:S01]  /*53e0*/  IMAD.IADD R23, R23, 0x1, R14 ;  /* 0x0000000117177824 */ /* 0x002fe200078e020e */
[----:B------:R-:W-:Y:S01]  /*53f0*/  @P1 I2FP.F32.U32 R16, R18 ;  /* 0x0000001200101245 */ /* 0x000fe20000201000 */
[----:B------:R-:W-:Y:S01]  /*5400*/  IMAD.MOV.U32 R17, RZ, RZ, R15 ;  /* 0x000000ffff117224 */ /* 0x000fe200078e000f */
[----:B------:R-:W-:Y:S01]  /*5410*/  @P2 I2FP.F32.U32 R17, R21 ;  /* 0x0000001500112245 */ /* 0x000fe20000201000 */
[----:B------:R-:W-:Y:S01]  /*5420*/  IMAD.MOV.U32 R21, RZ, RZ, RZ ;  /* 0x000000ffff157224 */ /* 0x000fe200078e00ff */
[----:B------:R-:W-:Y:S01]  /*5430*/  I2FP.F32.U32 R18, R23 ;  /* 0x0000001700127245 */ /* 0x000fe20000201000 */
[----:B------:R-:W-:Y:S06]  /*5440*/  @!P0 BRA `(.L_x_275) ;  /* 0x00000004005c8947 */ /* 0x000fec0003800000 */
[----:B------:R-:W-:-:S07]  /*5450*/  IMAD.MOV.U32 R21, RZ, RZ, RZ ;  /* 0x000000ffff157224 */ /* 0x000fce00078e00ff */
.L_x_276:
[----:B------:R-:W-:-:S05]  /*5460*/  IMAD.WIDE.U32 R8, R21, 0x4, R6 ;  /* 0x0000000415087825 */ /* 0x000fca00078e0006 */
[----:B------:R-:W2:Y:S04]  /*5470*/  LDG.E R29, desc[UR10][R8.64] ;  /* 0x0000000a081d7981 */ /* 0x000ea8000c1e1900 */
[----:B------:R-:W3:Y:S04]  /*5480*/  LDG.E R22, desc[UR10][R8.64+0x4] ;  /* 0x0000040a08167981 */ /* 0x000ee8000c1e1900 */
[----:B------:R-:W4:Y:S04]  /*5490*/  LDG.E R27, desc[UR10][R8.64+0x8] ;  /* 0x0000080a081b7981 */ /* 0x000f28000c1e1900 */
[----:B------:R-:W5:Y:S04]  /*54a0*/  LDG.E R25, desc[UR10][R8.64+0xc] ;  /* 0x00000c0a08197981 */ /* 0x000f68000c1e1900 */
[----:B------:R-:W5:Y:S01]  /*54b0*/  LDG.E R23, desc[UR10][R8.64+0x10] ;  /* 0x0000100a08177981 */ /* 0x000f62000c1e1900 */
[----:B--2---:R-:W-:-:S04]  /*54c0*/  IADD3 R29, PT, PT, R29, R14, RZ ;  /* 0x0000000e1d1d7210 */ /* 0x004fc80007ffe0ff */
[----:B------:R-:W-:Y:S01]  /*54d0*/  I2FP.F32.U32 R29, R29 ;  /* 0x0000001d001d7245 */ /* 0x000fe20000201000 */
[----:B---3--:R-:W-:-:S03]  /*54e0*/  IMAD.IADD R22, R22, 0x1, R14 ;  /* 0x0000000116167824 */ /* 0x008fc600078e020e */
[----:B------:R-:W-:Y:S02]  /*54f0*/  FSETP.GT.AND P0, PT, R18, R29, PT ;  /* 0x0000001d1200720b */ /* 0x000fe40003f04000 */
[----:B------:R-:W-:Y:S02]  /*5500*/  I2FP.F32.U32 R22, R22 ;  /* 0x0000001600167245 */ /* 0x000fe40000201000 */
[----:B------:R-:W-:Y:S02]  /*5510*/  FSEL R18, R29, R18, P0 ;  /* 0x000000121d127208 */ /* 0x000fe40000000000 */
[----:B------:R-:W2:Y:S01]  /*5520*/  LDG.E R29, desc[UR10][R8.64+0x14] ;  /* 0x0000140a081d7981 */ /* 0x000ea2000c1e1900 */
[----:B----4-:R-:W-:Y:S01]  /*5530*/  IMAD.IADD R27, R27, 0x1, R14 ;  /* 0x000000011b1b7824 */ /* 0x010fe200078e020e */
[----:B------:R-:W-:-:S04]  /*5540*/  FSETP.GT.AND P0, PT, R18, R22, PT ;  /* 0x000000161200720b */ /* 0x000fc80003f04000 */
[----:B------:R-:W-:Y:S02]  /*5550*/  FSEL R18, R22, R18, P0 ;  /* 0x0000001216127208 */ /* 0x000fe40000000000 */
[----:B------:R-:W-:Y:S02]  /*5560*/  I2FP.F32.U32 R22, R27 ;  /* 0x0000001b00167245 */ /* 0x000fe40000201000 */
[----:B------:R-:W3:Y:S01]  /*5570*/  LDG.E R27, desc[UR10][R8.64+0x18] ;  /* 0x0000180a081b7981 */ /* 0x000ee2000c1e1900 */
[----:B-----5:R-:W-:Y:S01]  /*5580*/  IMAD.IADD R25, R25, 0x1, R14 ;  /* 0x0000000119197824 */ /* 0x020fe200078e020e */
[----:B------:R-:W-:-:S04]  /*5590*/  FSETP.GT.AND P0, PT, R18, R22, PT ;  /* 0x000000161200720b */ /* 0x000fc80003f04000 */
        /* <DEDUP_REMOVED lines=10> */
[----:B------:R-:W5:Y:S01]  /*5640*/  LDG.E R22, desc[UR10][R8.64+0x24] ;  /* 0x0000240a08167981 */ /* 0x000f62000c1e1900 */
[----:B--2---:R-:W-:-:S05]  /*5650*/  IMAD.IADD R29, R29, 0x1, R14 ;  /* 0x000000011d1d7824 */ /* 0x004fca00078e020e */
[----:B------:R-:W-:-:S04]  /*5660*/  I2FP.F32.U32 R24, R29 ;  /* 0x0000001d00187245 */ /* 0x000fc80000201000 */
[----:B------:R-:W-:Y:S02]  /*5670*/  FSETP.GT.AND P0, PT, R23, R24, PT ;  /* 0x000000181700720b */ /* 0x000fe40003f04000 */
[----:B---3--:R-:W-:Y:S02]  /*5680*/  IADD3 R27, PT, PT, R27, R14, RZ ;  /* 0x0000000e1b1b7210 */ /* 0x008fe40007ffe0ff */
[----:B------:R-:W-:Y:S02]  /*5690*/  FSEL R24, R24, R23, P0 ;  /* 0x0000001718187208 */ /* 0x000fe40000000000 */
[----:B------:R-:W-:Y:S01]  /*56a0*/  I2FP.F32.U32 R27, R27 ;  /* 0x0000001b001b7245 */ /* 0x000fe20000201000 */
[----:B------:R-:W2:Y:S03]  /*56b0*/  LDG.E R23, desc[UR10][R8.64+0x28] ;  /* 0x0000280a08177981 */ /* 0x000ea6000c1e1900 */
[----:B------:R-:W-:Y:S01]  /*56c0*/  FSETP.GT.AND P0, PT, R24, R27, PT ;  /* 0x0000001b1800720b */ /* 0x000fe20003f04000 */
[----:B----4-:R-:W-:-:S03]  /*56d0*/  IMAD.IADD R25, R25, 0x1, R14 ;  /* 0x0000000119197824 */ /* 0x010fc600078e020e */
[----:B------:R-:W-:Y:S02]  /*56e0*/  FSEL R24, R27, R24, P0 ;  /* 0x000000181b187208 */ /* 0x000fe40000000000 */
[----:B------:R-:W-:Y:S02]  /*56f0*/  I2FP.F32.U32 R27, R25 ;  /* 0x00000019001b7245 */ /* 0x000fe40000201000 */
[----:B------:R-:W3:Y:S01]  /*5700*/  LDG.E R25, desc[UR10][R8.64+0x2c] ;  /* 0x00002c0a08197981 */ /* 0x000ee2000c1e1900 */
[----:B-----5:R-:W-:Y:S01]  /*5710*/  IMAD.IADD R18, R18, 0x1, R14 ;  /* 0x0000000112127824 */ /* 0x020fe200078e020e */
[----:B------:R-:W-:-:S04]  /*5720*/  FSETP.GT.AND P0, PT, R24, R27, PT ;  /* 0x0000001b1800720b */ /* 0x000fc80003f04000 */
[----:B------:R-:W-:Y:S02]  /*5730*/  FSEL R24, R27, R24, P0 ;  /* 0x000000181b187208 */ /* 0x000fe40000000000 */
[----:B------:R-:W-:Y:S01]  /*5740*/  I2FP.F32.U32 R29, R18 ;  /* 0x00000012001d7245 */ /* 0x000fe20000201000 */
[----:B------:R-:W4:Y:S01]  /*5750*/  LDG.E R27, desc[UR10][R8.64+0x30] ;  /* 0x0000300a081b7981 */ /* 0x000f22000c1e1900 */
[----:B------:R-:W-:Y:S02]  /*5760*/  IMAD.IADD R18, R22, 0x1, R14 ;  /* 0x0000000116127824 */ /* 0x000fe400078e020e */
[----:B------:R-:W-:-:S03]  /*5770*/  FSETP.GT.AND P0, PT, R24, R29, PT ;  /* 0x0000001d1800720b */ /* 0x000fc60003f04000 */
[----:B------:R-:W-:Y:S02]  /*5780*/  I2FP.F32.U32 R18, R18 ;  /* 0x0000001200127245 */ /* 0x000fe40000201000 */
[----:B------:R-:W-:Y:S02]  /*5790*/  FSEL R22, R29, R24, P0 ;  /* 0x000000181d167208 */ /* 0x000fe40000000000 */
[----:B------:R-:W5:Y:S02]  /*57a0*/  LDG.E R29, desc[UR10][R8.64+0x34] ;  /* 0x0000340a081d7981 */ /* 0x000f64000c1e1900 */
[----:B------:R-:W-:Y:S02]  /*57b0*/  FSETP.GT.AND P0, PT, R22, R18, PT ;  /* 0x000000121600720b */ /* 0x000fe40003f04000 */
[----:B------:R-:W5:Y:S02]  /*57c0*/  LDG.E R24, desc[UR10][R8.64+0x3c] ;  /* 0x00003c0a08187981 */ /* 0x000f64000c1e1900 */
[----:B------:R-:W-:-:S02]  /*57d0*/  FSEL R22, R18, R22, P0 ;  /* 0x0000001612167208 */ /* 0x000fc40000000000 */
[----:B------:R0:W5:Y:S01]  /*57e0*/  LDG.E R18, desc[UR10][R8.64+0x38] ;  /* 0x0000380a08127981 */ /* 0x000162000c1e1900 */
[----:B------:R-:W-:Y:S01]  /*57f0*/  VIADD R21, R21, 0x10 ;  /* 0x0000001015157836 */ /* 0x000fe20000000000 */
[----:B0-----:R-:W-:-:S04]  /*5800*/  LOP3.LUT R8, R19, 0x7ffffff0, RZ, 0xc0, !PT ;  /* 0x7ffffff013087812 */ /* 0x001fc800078ec0ff */
[----:B------:R-:W-:Y:S01]  /*5810*/  ISETP.NE.AND P1, PT, R21, R8, PT ;  /* 0x000000081500720c */ /* 0x000fe20003f25270 */
[----:B--2---:R-:W-:-:S05]  /*5820*/  IMAD.IADD R23, R23, 0x1, R14 ;  /* 0x0000000117177824 */ /* 0x004fca00078e020e */
[----:B------:R-:W-:-:S04]  /*5830*/  I2FP.F32.U32 R23, R23 ;  /* 0x0000001700177245 */ /* 0x000fc80000201000 */
[----:B------:R-:W-:Y:S01]  /*5840*/  FSETP.GT.AND P0, PT, R22, R23, PT ;  /* 0x000000171600720b */ /* 0x000fe20003f04000 */
[----:B---3--:R-:W-:-:S03]  /*5850*/  IMAD.IADD R25, R25, 0x1, R14 ;  /* 0x0000000119197824 */ /* 0x008fc600078e020e */
[----:B------:R-:W-:Y:S02]  /*5860*/  FSEL R22, R23, R22, P0 ;  /* 0x0000001617167208 */ /* 0x000fe40000000000 */
[----:B------:R-:W-:-:S04]  /*5870*/  I2FP.F32.U32 R25, R25 ;  /* 0x0000001900197245 */ /* 0x000fc80000201000 */
[----:B------:R-:W-:Y:S02]  /*5880*/  FSETP.GT.AND P0, PT, R22, R25, PT ;  /* 0x000000191600720b */ /* 0x000fe40003f04000 */
[----:B----4-:R-:W-:Y:S02]  /*5890*/  IADD3 R27, PT, PT, R27, R14, RZ ;  /* 0x0000000e1b1b7210 */ /* 0x010fe40007ffe0ff */
[----:B------:R-:W-:Y:S02]  /*58a0*/  FSEL R22, R25, R22, P0 ;  /* 0x0000001619167208 */ /* 0x000fe40000000000 */
[----:B------:R-:W-:-:S04]  /*58b0*/  I2FP.F32.U32 R27, R27 ;  /* 0x0000001b001b7245 */ /* 0x000fc80000201000 */
[----:B------:R-:W-:Y:S01]  /*58c0*/  FSETP.GT.AND P0, PT, R22, R27, PT ;  /* 0x0000001b1600720b */ /* 0x000fe20003f04000 */
[----:B-----5:R-:W-:-:S03]  /*58d0*/  IMAD.IADD R29, R29, 0x1, R14 ;  /* 0x000000011d1d7824 */ /* 0x020fc600078e020e */
[----:B------:R-:W-:Y:S02]  /*58e0*/  FSEL R22, R27, R22, P0 ;  /* 0x000000161b167208 */ /* 0x000fe40000000000 */
[----:B------:R-:W-:Y:S01]  /*58f0*/  I2FP.F32.U32 R29, R29 ;  /* 0x0000001d001d7245 */ /* 0x000fe20000201000 */
[----:B------:R-:W-:-:S03]  /*5900*/  IMAD.IADD R18, R18, 0x1, R14 ;  /* 0x0000000112127824 */ /* 0x000fc600078e020e */
[----:B------:R-:W-:Y:S01]  /*5910*/  FSETP.GT.AND P0, PT, R22, R29, PT ;  /* 0x0000001d1600720b */ /* 0x000fe20003f04000 */
[----:B------:R-:W-:Y:S01]  /*5920*/  IMAD.IADD R24, R24, 0x1, R14 ;  /* 0x0000000118187824 */ /* 0x000fe200078e020e */
[----:B------:R-:W-:Y:S02]  /*5930*/  I2FP.F32.U32 R9, R18 ;  /* 0x0000001200097245 */ /* 0x000fe40000201000 */
[----:B------:R-:W-:-:S04]  /*5940*/  FSEL R22, R29, R22, P0 ;  /* 0x000000161d167208 */ /* 0x000fc80000000000 */
[----:B------:R-:W-:Y:S02]  /*5950*/  FSETP.GT.AND P0, PT, R22, R9, PT ;  /* 0x000000091600720b */ /* 0x000fe40003f04000 */
[----:B------:R-:W-:Y:S02]  /*5960*/  I2FP.F32.U32 R24, R24 ;  /* 0x0000001800187245 */ /* 0x000fe40000201000 */
[----:B------:R-:W-:-:S04]  /*5970*/  FSEL R9, R9, R22, P0 ;  /* 0x0000001609097208 */ /* 0x000fc80000000000 */
[----:B------:R-:W-:-:S04]  /*5980*/  FSETP.GT.AND P0, PT, R9, R24, PT ;  /* 0x000000180900720b */ /* 0x000fc80003f04000 */
[----:B------:R-:W-:Y:S01]  /*5990*/  FSEL R18, R24, R9, P0 ;  /* 0x0000000918127208 */ /* 0x000fe20000000000 */
[----:B------:R-:W-:Y:S08]  /*59a0*/  @P1 BRA `(.L_x_276) ;  /* 0xfffffff800ac1947 */ /* 0x000ff0000383ffff */
[----:B------:R-:W-:-:S07]  /*59b0*/  IMAD.MOV.U32 R21, RZ, RZ, R8 ;  /* 0x000000ffff157224 */ /* 0x000fce00078e0008 */
.L_x_275:
[----:B------:R-:W-:-:S13]  /*59c0*/  ISETP.NE.AND P0, PT, R10, RZ, PT ;  /* 0x000000ff0a00720c */ /* 0x000fda0003f05270 */
[----:B------:R-:W-:Y:S05]  /*59d0*/  @!P0 BRA `(.L_x_277) ;  /* 0x0000000400748947 */ /* 0x000fea0003800000 */
[----:B------:R-:W-:Y:S02]  /*59e0*/  IADD3 R8, PT, PT, R10, -0x1, RZ ;  /* 0xffffffff0a087810 */ /* 0x000fe40007ffe0ff */
[----:B------:R-:W-:Y:S02]  /*59f0*/  ISETP.NE.AND P0, PT, R20, RZ, PT ;  /* 0x000000ff1400720c */ /* 0x000fe40003f05270 */
[----:B------:R-:W-:-:S13]  /*5a00*/  ISETP.GE.U32.AND P1, PT, R8, 0x7, PT ;  /* 0x000000070800780c */ /* 0x000fda0003f26070 */
[----:B------:R-:W-:Y:S05]  /*5a10*/  @!P1 BRA `(.L_x_278) ;  /* 0x0000000000a89947 */ /* 0x000fea0003800000 */
[----:B------:R-:W-:-:S05]  /*5a20*/  IMAD.WIDE.U32 R8, R21, 0x4, R6 ;  /* 0x0000000415087825 */ /* 0x000fca00078e0006 */
        /* <DEDUP_REMOVED lines=8> */
[----:B---3--:R-:W-:Y:S01]  /*5ab0*/  IMAD.IADD R22, R22, 0x1, R14 ;  /* 0x0000000116167824 */ /* 0x008fe200078e020e */
[----:B------:R-:W-:-:S04]  /*5ac0*/  FSETP.GT.AND P1, PT, R18, R29, PT ;  /* 0x0000001d1200720b */ /* 0x000fc80003f24000 */
[----:B------:R-:W-:Y:S02]  /*5ad0*/  FSEL R18, R29, R18, P1 ;  /* 0x000000121d127208 */ /* 0x000fe40000800000 */
[----:B------:R-:W-:Y:S01]  /*5ae0*/  I2FP.F32.U32 R22, R22 ;  /* 0x0000001600167245 */ /* 0x000fe20000201000 */
[----:B------:R-:W3:Y:S03]  /*5af0*/  LDG.E R29, desc[UR10][R8.64+0x14] ;  /* 0x0000140a081d7981 */ /* 0x000ee6000c1e1900 */
[----:B------:R-:W-:-:S04]  /*5b00*/  FSETP.GT.AND P1, PT, R18, R22, PT ;  /* 0x000000161200720b */ /* 0x000fc80003f24000 */
[----:B------:R-:W-:Y:S02]  /*5b10*/  FSEL R22, R22, R18, P1 ;  /* 0x0000001216167208 */ /* 0x000fe40000800000 */
[----:B------:R-:W3:Y:S01]  /*5b20*/  LDG.E R18, desc[UR10][R8.64+0x18] ;  /* 0x0000180a08127981 */ /* 0x000ee2000c1e1900 */
[--C-:B----4-:R-:W-:Y:S02]  /*5b30*/  IMAD.IADD R23, R23, 0x1, R14.reuse ;  /* 0x0000000117177824 */ /* 0x110fe400078e020e */
[----:B-----5:R-:W-:-:S03]  /*5b40*/  IMAD.IADD R25, R25, 0x1, R14 ;  /* 0x0000000119197824 */ /* 0x020fc600078e020e */
[----:B------:R-:W-:-:S04]  /*5b50*/  I2FP.F32.U32 R23, R23 ;  /* 0x0000001700177245 */ /* 0x000fc80000201000 */
[----:B------:R-:W-:Y:S02]  /*5b60*/  FSETP.GT.AND P1, PT, R22, R23, PT ;  /* 0x000000171600720b */ /* 0x000fe40003f24000 */
[----:B------:R-:W-:Y:S02]  /*5b70*/  I2FP.F32.U32 R25, R25 ;  /* 0x0000001900197245 */ /* 0x000fe40000201000 */
[----:B------:R-:W-:-:S04]  /*5b80*/  FSEL R22, R23, R22, P1 ;  /* 0x0000001617167208 */ /* 0x000fc80000800000 */
[----:B------:R-:W-:-:S04]  /*5b90*/  FSETP.GT.AND P1, PT, R22, R25, PT ;  /* 0x000000191600720b */ /* 0x000fc80003f24000 */
[----:B------:R-:W-:Y:S01]  /*5ba0*/  FSEL R22, R25, R22, P1 ;  /* 0x0000001619167208 */ /* 0x000fe20000800000 */
[----:B------:R-:W-:-:S05]  /*5bb0*/  IMAD.IADD R24, R24, 0x1, R14 ;  /* 0x0000000118187824 */ /* 0x000fca00078e020e */
[----:B------:R-:W-:Y:S01]  /*5bc0*/  I2FP.F32.U32 R24, R24 ;  /* 0x0000001800187245 */ /* 0x000fe20000201000 */
[----:B------:R-:W-:Y:S02]  /*5bd0*/  VIADD R21, R21, 0x8 ;  /* 0x0000000815157836 */ /* 0x000fe40000000000 */
[----:B--2---:R-:W-:-:S05]  /*5be0*/  IMAD.IADD R27, R27, 0x1, R14 ;  /* 0x000000011b1b7824 */ /* 0x004fca00078e020e */
[----:B------:R-:W-:-:S04]  /*5bf0*/  I2FP.F32.U32 R27, R27 ;  /* 0x0000001b001b7245 */ /* 0x000fc80000201000 */
[----:B------:R-:W-:Y:S02]  /*5c00*/  FSETP.GT.AND P1, PT, R22, R27, PT ;  /* 0x0000001b1600720b */ /* 0x000fe40003f24000 */
[----:B---3--:R-:W-:Y:S02]  /*5c10*/  IADD3 R29, PT, PT, R29, R14, RZ ;  /* 0x0000000e1d1d7210 */ /* 0x008fe40007ffe0ff */
[----:B------:R-:W-:Y:S02]  /*5c20*/  FSEL R22, R27, R22, P1 ;  /* 0x000000161b167208 */ /* 0x000fe40000800000 */
        /* <DEDUP_REMOVED lines=9> */
.L_x_278:
        /* <DEDUP_REMOVED lines=27> */
.L_x_279:
        /* <DEDUP_REMOVED lines=20> */
.L_x_277:
[----:B------:R-:W-:Y:S01]  /*5fb0*/  FMNMX3 R18, R17, R18, R16, PT ;  /* 0x0000001211127276 */ /* 0x000fe20003800010 */
[----:B------:R-:W-:Y:S01]  /*5fc0*/  IMAD.IADD R7, R11, 0x1, R12 ;  /* 0x000000010b077824 */ /* 0x000fe200078e020c */
[----:B------:R-:W-:Y:S02]  /*5fd0*/  I2FP.F32.U32 R13, R13 ;  /* 0x0000000d000d7245 */ /* 0x000fe40000201000 */
[----:B------:R-:W-:Y:S01]  /*5fe0*/  FMNMX R18, R15, R18, PT ;  /* 0x000000120f127209 */ /* 0x000fe20003800000 */
[----:B------:R-:W-:-:S04]  /*5ff0*/  IMAD.WIDE.U32 R4, R7, 0x4, R4 ;  /* 0x0000000407047825 */ /* 0x000fc800078e0004 */
[----:B------:R-:W-:-:S06]  /*6000*/  FADD R13, R18, R13 ;  /* 0x0000000d120d7221 */ /* 0x000fcc0000000000 */
[----:B------:R-:W0:Y:S02]  /*6010*/  F2I.U32.TRUNC.NTZ R13, R13 ;  /* 0x0000000d000d7305 */ /* 0x000e24000020f000 */
[----:B0-----:R1:W-:Y:S01]  /*6020*/  STG.E desc[UR10][R4.64], R13 ;  /* 0x0000000d04007986 */ /* 0x0013e2000c10190a */
[----:B------:R-:W-:Y:S05]  /*6030*/  BRA `(.L_x_280) ;  /* 0x0000000000107947 */ /* 0x000fea0003800000 */
.L_x_274:
[----:B------:R-:W0:Y:S01]  /*6040*/  LDC.64 R4, c[0x0][0x388] ;  /* 0x0000e200ff047b82 */ /* 0x000e220000000a00 */
[----:B------:R-:W-:-:S04]  /*6050*/  IMAD.IADD R7, R11, 0x1, R12 ;  /* 0x000000010b077824 */ /* 0x000fc800078e020c */
[----:B0-----:R-:W-:-:S05]  /*6060*/  IMAD.WIDE.U32 R4, R7, 0x4, R4 ;  /* 0x0000000407047825 */ /* 0x001fca00078e0004 */
[----:B------:R0:W-:Y:S02]  /*6070*/  STG.E desc[UR10][R4.64], RZ ;  /* 0x000000ff04007986 */ /* 0x0001e4000c10190a */
.L_x_280:
[----:B------:R-:W-:Y:S05]  /*6080*/  BSYNC.RECONVERGENT B1 ;  /* 0x0000000000017941 */ /* 0x000fea0003800200 */
.L_x_273:
[----:B------:R-:W-:-:S04]  /*6090*/  UIADD3 UR4, UPT, UPT, UR4, 0x1, URZ ;  /* 0x0000000104047890 */ /* 0x000fc8000fffe0ff */
[----:B------:R-:W-:-:S09]  /*60a0*/  UISETP.NE.AND UP0, UPT, UR4, UR9, UPT ;  /* 0x000000090400728c */ /* 0x000fd2000bf05270 */
[----:B------:R-:W-:Y:S05]  /*60b0*/  BRA.U !UP0, `(.L_x_281) ;  /* 0x0000000908587547 */ /* 0x000fea000b800000 */
[----:B------:R-:W-:Y:S05]  /*60c0*/  BRA `(.L_x_282) ;  /* 0xfffffff000487947 */ /* 0x000fea000383ffff */
.L_x_272:
[----:B------:R-:W-:Y:S01]  /*60d0*/  UISETP.NE.AND UP0, UPT, UR7, 0x1, UPT ;  /* 0x000000010700788c */ /* 0x000fe2000bf05270 */
[----:B------:R-:W-:-:S08]  /*60e0*/  UMOV UR5, URZ ;  /* 0x000000ff00057c82 */ /* 0x000fd00008000000 */
[----:B------:R-:W-:Y:S05]  /*60f0*/  BRA.U !UP0, `(.L_x_283) ;  /* 0x0000000508887547 */ /* 0x000fea000b800000 */
[----:B------:R-:W0:Y:S01]  /*6100*/  LDC R17, c[0x0][0x398] ;  /* 0x0000e600ff117b82 */ /* 0x000e220000000800 */
[----:B------:R-:W1:Y:S01]  /*6110*/  LDCU.64 UR14, c[0x0][0x388] ;  /* 0x00007100ff0e77ac */ /* 0x000e620008000a00 */
[----:B------:R-:W2:Y:S06]  /*6120*/  LDCU UR13, c[0x0][0x3a0] ;  /* 0x00007400ff0d77ac */ /* 0x000eac0008000800 */
[----:B------:R-:W3:Y:S01]  /*6130*/  LDC.64 R6, c[0x0][0x380] ;  /* 0x0000e000ff067b82 */ /* 0x000ee20000000a00 */
[----:B------:R-:W4:Y:S01]  /*6140*/  LDCU UR8, c[0x0][0x394] ;  /* 0x00007280ff0877ac */ /* 0x000f220008000800 */
[----:B------:R-:W-:Y:S01]  /*6150*/  ULOP3.LUT UR5, UR7, 0x7ffffffe, URZ, 0xc0, !UPT ;  /* 0x7ffffffe07057892 */ /* 0x000fe2000f8ec0ff */
[----:B------:R-:W-:-:S11]  /*6160*/  UMOV UR4, URZ ;  /* 0x000000ff00047c82 */ /* 0x000fd60008000000 */
.L_x_289:
[----:B----4-:R-:W-:Y:S02]  /*6170*/  UMOV UR7, UR8 ;  /* 0x0000000800077c82 */ /* 0x010fe40008000000 */
[----:B------:R-:W-:-:S06]  /*6180*/  UIMAD UR9, UR6, UR7, UR4 ;  /* 0x00000007060972a4 */ /* 0x000fcc000f8e0204 */
[----:B0-----:R-:W-:-:S04]  /*6190*/  IMAD R16, R17, UR9, R0 ;  /* 0x0000000911107c24 */ /* 0x001fc8000f8e0200 */
[----:B---3--:R-:W-:-:S05]  /*61a0*/  IMAD.WIDE R14, R16, 0x4, R6 ;  /* 0x00000004100e7825 */ /* 0x008fca00078e0206 */
[----:B------:R-:W3:Y:S01]  /*61b0*/  LDG.E R18, desc[UR10][R14.64] ;  /* 0x0000000a0e127981 */ /* 0x000ee2000c1e1900 */
[----:B------:R-:W-:Y:S01]  /*61c0*/  BSSY.RECONVERGENT B1, `(.L_x_284) ;  /* 0x0000029000017945 */ /* 0x000fe20003800200 */
[----:B--2---:R-:W-:Y:S01]  /*61d0*/  IMAD.WIDE R8, R17, 0x4, R14 ;  /* 0x0000000411087825 */ /* 0x004fe200078e020e */
[----:B---3--:R-:W-:-:S13]  /*61e0*/  ISETP.NE.AND P0, PT, R18, 0x1e, PT ;  /* 0x0000001e1200780c */ /* 0x008fda0003f05270 */
[----:B-1----:R-:W0:Y:S01]  /*61f0*/  @!P0 LDC.64 R4, c[0x0][0x388] ;  /* 0x0000e200ff048b82 */ /* 0x002e220000000a00 */
[----:B------:R-:W-:-:S04]  /*6200*/  @!P0 IMAD.IADD R13, R11, 0x1, R16 ;  /* 0x000000010b0d8824 */ /* 0x000fc800078e0210 */
[----:B0-----:R-:W-:-:S05]  /*6210*/  @!P0 IMAD.WIDE R12, R13, 0x4, R4 ;  /* 0x000000040d0c8825 */ /* 0x001fca00078e0204 */
[----:B------:R0:W-:Y:S01]  /*6220*/  @!P0 STG.E desc[UR10][R12.64], RZ ;  /* 0x000000ff0c008986 */ /* 0x0001e2000c10190a */
[----:B------:R-:W-:Y:S05]  /*6230*/  @!P0 BRA `(.L_x_285) ;  /* 0x0000000000848947 */ /* 0x000fea0003800000 */
[----:B------:R-:W-:Y:S01]  /*6240*/  UIADD3 UR9, UPT, UPT, UR12, UR4, URZ ;  /* 0x000000040c097290 */ /* 0x000fe2000fffe0ff */
[C---:B------:R-:W-:Y:S01]  /*6250*/  ISETP.NE.AND P0, PT, R0.reuse, RZ, PT ;  /* 0x000000ff0000720c */ /* 0x040fe20003f05270 */
[----:B-1----:R-:W-:Y:S01]  /*6260*/  IMAD.U32 R4, RZ, RZ, UR14 ;  /* 0x0000000eff047e24 */ /* 0x002fe2000f8e00ff */
[----:B------:R-:W-:Y:S01]  /*6270*/  ISETP.NE.AND P1, PT, R0, R3, PT ;  /* 0x000000030000720c */ /* 0x000fe20003f25270 */
[----:B------:R-:W-:Y:S02]  /*6280*/  IMAD.U32 R5, RZ, RZ, UR15 ;  /* 0x0000000fff057e24 */ /* 0x000fe4000f8e00ff */
[C---:B0-----:R-:W-:Y:S02]  /*6290*/  IMAD R12, R17.reuse, UR9, R0 ;  /* 0x00000009110c7c24 */ /* 0x041fe4000f8e0200 */
[----:B------:R-:W-:-:S03]  /*62a0*/  IMAD R15, R17, UR9, R11 ;  /* 0x00000009110f7c24 */ /* 0x000fc6000f8e020b */
[----:B------:R-:W-:Y:S01]  /*62b0*/  IADD3 R13, PT, PT, R11, R12, RZ ;  /* 0x0000000c0b0d7210 */ /* 0x000fe20007ffe0ff */
[--C-:B------:R-:W-:Y:S02]  /*62c0*/  IMAD.WIDE R14, R15, 0x4, R4.reuse ;  /* 0x000000040f0e7825 */ /* 0x100fe400078e0204 */
[----:B------:R-:W0:Y:S02]  /*62d0*/  @P0 LDC R22, c[0x0][0x39c] ;  /* 0x0000e700ff160b82 */ /* 0x000e240000000800 */
[----:B------:R-:W-:Y:S02]  /*62e0*/  IMAD.WIDE R12, R13, 0x4, R4 ;  /* 0x000000040d0c7825 */ /* 0x000fe400078e0204 */
[----:B------:R-:W2:Y:S04]  /*62f0*/  LDG.E R14, desc[UR10][R14.64] ;  /* 0x0000000a0e0e7981 */ /* 0x000ea8000c1e1900 */
[----:B------:R-:W3:Y:S01]  /*6300*/  LDG.E R19, desc[UR10][R12.64] ;  /* 0x0000000a0c137981 */ /* 0x000ee2000c1e1900 */
[----:B------:R-:W1:Y:S03]  /*6310*/  @P1 LDC R24, c[0x0][0x39c] ;  /* 0x0000e700ff181b82 */ /* 0x000e660000000800 */
[----:B------:R-:W0:Y:S04]  /*6320*/  @P0 LDG.E R21, desc[UR10][R12.64+-0x4] ;  /* 0xfffffc0a0c150981 */ /* 0x000e28000c1e1900 */
[----:B------:R4:W1:Y:S02]  /*6330*/  @P1 LDG.E R23, desc[UR10][R12.64+0x4] ;  /* 0x0000040a0c171981 */ /* 0x000864000c1e1900 */
[----:B----4-:R-:W-:Y:S01]  /*6340*/  I2FP.F32.U32 R13, R18 ;  /* 0x00000012000d7245 */ /* 0x010fe20000201000 */
[----:B--2---:R-:W-:Y:S01]  /*6350*/  VIADD R25, R14, UR13 ;  /* 0x0000000d0e197c36 */ /* 0x004fe20008000000 */
[----:B---3--:R-:W-:Y:S01]  /*6360*/  I2FP.F32.U32 R19, R19 ;  /* 0x0000001300137245 */ /* 0x008fe20000201000 */
[----:B0-----:R-:W-:-:S02]  /*6370*/  @P0 IMAD.IADD R22, R21, 0x1, R22 ;  /* 0x0000000115160824 */ /* 0x001fc400078e0216 */
[----:B-1----:R-:W-:Y:S01]  /*6380*/  @P1 IMAD.IADD R23, R23, 0x1, R24 ;  /* 0x0000000117171824 */ /* 0x002fe200078e0218 */
        /* <DEDUP_REMOVED lines=8> */
[----:B------:R-:W0:Y:S01]  /*6410*/  F2I.U32.TRUNC.NTZ R15, R14 ;  /* 0x0000000e000f7305 */ /* 0x000e22000020f000 */
[----:B------:R-:W-:-:S05]  /*6420*/  IADD3 R13, PT, PT, R11, R16, RZ ;  /* 0x000000100b0d7210 */ /* 0x000fca0007ffe0ff */
[----:B------:R-:W-:-:S05]  /*6430*/  IMAD.WIDE R12, R13, 0x4, R4 ;  /* 0x000000040d0c7825 */ /* 0x000fca00078e0204 */
[----:B0-----:R3:W-:Y:S02]  /*6440*/  STG.E desc[UR10][R12.64], R15 ;  /* 0x0000000f0c007986 */ /* 0x0017e4000c10190a */
.L_x_285:
[----:B-12---:R-:W-:Y:S05]  /*6450*/  BSYNC.RECONVERGENT B1 ;  /* 0x0000000000017941 */ /* 0x006fea0003800200 */
.L_x_284:
[----:B------:R-:W2:Y:S01]  /*6460*/  LDG.E R14, desc[UR10][R8.64] ;  /* 0x0000000a080e7981 */ /* 0x000ea2000c1e1900 */
[----:B------:R-:W-:Y:S01]  /*6470*/  BSSY.RECONVERGENT B1, `(.L_x_286) ;  /* 0x0000027000017945 */ /* 0x000fe20003800200 */
[----:B------:R-:W-:Y:S01]  /*6480*/  IMAD.IADD R16, R16, 0x1, R17 ;  /* 0x0000000110107824 */ /* 0x000fe200078e0211 */
[----:B--2---:R-:W-:-:S13]  /*6490*/  ISETP.NE.AND P0, PT, R14, 0x1e, PT ;  /* 0x0000001e0e00780c */ /* 0x004fda0003f05270 */
[----:B------:R-:W-:Y:S05]  /*64a0*/  @!P0 BRA `(.L_x_287) ;  /* 0x0000000000808947 */ /* 0x000fea0003800000 */
[----:B------:R-:W-:Y:S01]  /*64b0*/  UIADD3 UR9, UPT, UPT, UR12, UR4, URZ ;  /* 0x000000040c097290 */ /* 0x000fe2000fffe0ff */
[C---:B------:R-:W-:Y:S02]  /*64c0*/  ISETP.NE.AND P0, PT, R0.reuse, RZ, PT ;  /* 0x000000ff0000720c */ /* 0x040fe40003f05270 */
[----:B------:R-:W-:-:S03]  /*64d0*/  ISETP.NE.AND P1, PT, R0, R3, PT ;  /* 0x000000030000720c */ /* 0x000fc60003f25270 */
[----:B------:R-:W-:-:S04]  /*64e0*/  IMAD R8, R17, UR9, R17 ;  /* 0x0000000911087c24 */ /* 0x000fc8000f8e0211 */
[C---:B0--3--:R-:W-:Y:S01]  /*64f0*/  IMAD.IADD R13, R11.reuse, 0x1, R8 ;  /* 0x000000010b0d7824 */ /* 0x049fe200078e0208 */
[----:B------:R-:W-:-:S03]  /*6500*/  IADD3 R9, PT, PT, R11, R8, R0 ;  /* 0x000000080b097210 */ /* 0x000fc60007ffe000 */
[--C-:B------:R-:W-:Y:S01]  /*6510*/  IMAD.WIDE R12, R13, 0x4, R4.reuse ;  /* 0x000000040d0c7825 */ /* 0x100fe200078e0204 */
[----:B------:R-:W0:Y:S03]  /*6520*/  @P0 LDC R21, c[0x0][0x39c] ;  /* 0x0000e700ff150b82 */ /* 0x000e260000000800 */
[----:B------:R-:W-:Y:S02]  /*6530*/  IMAD.WIDE R8, R9, 0x4, R4 ;  /* 0x0000000409087825 */ /* 0x000fe400078e0204 */
[----:B------:R1:W2:Y:S03]  /*6540*/  LDG.E R12, desc[UR10][R12.64] ;  /* 0x0000000a0c0c7981 */ /* 0x0002a6000c1e1900 */
[----:B------:R-:W3:Y:S01]  /*6550*/  @P1 LDC R22, c[0x0][0x39c] ;  /* 0x0000e700ff161b82 */ /* 0x000ee20000000800 */
[----:B------:R-:W4:Y:S04]  /*6560*/  LDG.E R15, desc[UR10][R8.64] ;  /* 0x0000000a080f7981 */ /* 0x000f28000c1e1900 */
[----:B------:R-:W0:Y:S04]  /*6570*/  @P0 LDG.E R18, desc[UR10][R8.64+-0x4] ;  /* 0xfffffc0a08120981 */ /* 0x000e28000c1e1900 */
[----:B------:R-:W3:Y:S01]  /*6580*/  @P1 LDG.E R19, desc[UR10][R8.64+0x4] ;  /* 0x0000040a08131981 */ /* 0x000ee2000c1e1900 */
[----:B------:R-:W-:Y:S01]  /*6590*/  I2FP.F32.U32 R14, R14 ;  /* 0x0000000e000e7245 */ /* 0x000fe20000201000 */
[----:B-1----:R-:W-:-:S04]  /*65a0*/  IMAD.IADD R13, R11, 0x1, R16 ;  /* 0x000000010b0d7824 */ /* 0x002fc800078e0210 */
[----:B------:R-:W-:Y:S01]  /*65b0*/  IMAD.WIDE R4, R13, 0x4, R4 ;  /* 0x000000040d047825 */ /* 0x000fe200078e0204 */
[----:B----4-:R-:W-:-:S03]  /*65c0*/  I2FP.F32.U32 R24, R15 ;  /* 0x0000000f00187245 */ /* 0x010fc60000201000 */
[----:B0-----:R-:W-:Y:S01]  /*65d0*/  @P0 IMAD.IADD R18, R18, 0x1, R21 ;  /* 0x0000000112120824 */ /* 0x001fe200078e0215 */
[----:B--2---:R-:W-:Y:S01]  /*65e0*/  IADD3 R21, PT, PT, R12, UR13, RZ ;  /* 0x0000000d0c157c10 */ /* 0x004fe2000fffe0ff */
[----:B---3--:R-:W-:-:S03]  /*65f0*/  @P1 IMAD.IADD R19, R19, 0x1, R22 ;  /* 0x0000000113131824 */ /* 0x008fc600078e0216 */
        /* <DEDUP_REMOVED lines=8> */
[----:B------:R-:W0:Y:S02]  /*6680*/  F2I.U32.TRUNC.NTZ R9, R14 ;  /* 0x0000000e00097305 */ /* 0x000e24000020f000 */
[----:B0-----:R2:W-:Y:S01]  /*6690*/  STG.E desc[UR10][R4.64], R9 ;  /* 0x0000000904007986 */ /* 0x0015e2000c10190a */
[----:B------:R-:W-:Y:S05]  /*66a0*/  BRA `(.L_x_288) ;  /* 0x00000000000c7947 */ /* 0x000fea0003800000 */
.L_x_287:
[----:B------:R-:W-:-:S04]  /*66b0*/  IMAD.IADD R9, R11, 0x1, R16 ;  /* 0x000000010b097824 */ /* 0x000fc800078e0210 */
[----:B------:R-:W-:-:S05]  /*66c0*/  IMAD.WIDE R4, R9, 0x4, R4 ;  /* 0x0000000409047825 */ /* 0x000fca00078e0204 */
[----:B------:R1:W-:Y:S02]  /*66d0*/  STG.E desc[UR10][R4.64], RZ ;  /* 0x000000ff04007986 */ /* 0x0003e4000c10190a */
.L_x_288:
[----:B------:R-:W-:Y:S05]  /*66e0*/  BSYNC.RECONVERGENT B1 ;  /* 0x0000000000017941 */ /* 0x000fea0003800200 */
.L_x_286:
[----:B------:R-:W-:-:S04]  /*66f0*/  UIADD3 UR4, UPT, UPT, UR4, 0x2, URZ ;  /* 0x0000000204047890 */ /* 0x000fc8000fffe0ff */
[----:B------:R-:W-:-:S09]  /*6700*/  UISETP.NE.AND UP0, UPT, UR4, UR5, UPT ;  /* 0x000000050400728c */ /* 0x000fd2000bf05270 */
[----:B------:R-:W-:Y:S05]  /*6710*/  BRA.U UP0, `(.L_x_289) ;  /* 0xfffffff900947547 */ /* 0x000fea000b83ffff */
.L_x_283:
[----:B------:R-:W-:-:S04]  /*6720*/  ULOP3.LUT UR4, UR7, 0x1, URZ, 0xc0, !UPT ;  /* 0x0000000107047892 */ /* 0x000fc8000f8ec0ff */
[----:B------:R-:W-:-:S09]  /*6730*/  UISETP.NE.U32.AND UP0, UPT, UR4, 0x1, UPT ;  /* 0x000000010400788c */ /* 0x000fd2000bf05070 */
[----:B------:R-:W-:Y:S05]  /*6740*/  BRA.U UP0, `(.L_x_281) ;  /* 0x0000000100b47547 */ /* 0x000fea000b800000 */
[----:B-12---:R-:W1:Y:S01]  /*6750*/  LDC.64 R4, c[0x0][0x380] ;  /* 0x0000e000ff047b82 */ /* 0x006e620000000a00 */
[----:B------:R-:W-:-:S06]  /*6760*/  UIMAD UR4, UR6, UR7, UR5 ;  /* 0x00000007060472a4 */ /* 0x000fcc000f8e0205 */
[----:B------:R-:W-:-:S04]  /*6770*/  IMAD R6, R17, UR4, R0 ;  /* 0x0000000411067c24 */ /* 0x000fc8000f8e0200 */
[----:B-1----:R-:W-:-:S05]  /*6780*/  IMAD.WIDE R4, R6, 0x4, R4 ;  /* 0x0000000406047825 */ /* 0x002fca00078e0204 */
[----:B------:R-:W2:Y:S02]  /*6790*/  LDG.E R7, desc[UR10][R4.64] ;  /* 0x0000000a04077981 */ /* 0x000ea4000c1e1900 */
[----:B--2---:R-:W-:-:S13]  /*67a0*/  ISETP.NE.AND P0, PT, R7, 0x1e, PT ;  /* 0x0000001e0700780c */ /* 0x004fda0003f05270 */
[----:B------:R-:W-:Y:S05]  /*67b0*/  @!P0 BRA `(.L_x_290) ;  /* 0x0000000000888947 */ /* 0x000fea0003800000 */
[----:B------:R-:W1:Y:S01]  /*67c0*/  LDC.64 R4, c[0x0][0x388] ;  /* 0x0000e200ff047b82 */ /* 0x000e620000000a00 */
[----:B------:R-:W-:Y:S01]  /*67d0*/  UIADD3 UR4, UPT, UPT, UR12, UR5, URZ ;  /* 0x000000050c047290 */ /* 0x000fe2000fffe0ff */
[C---:B------:R-:W-:Y:S02]  /*67e0*/  ISETP.NE.AND P0, PT, R0.reuse, RZ, PT ;  /* 0x000000ff0000720c */ /* 0x040fe40003f05270 */
[----:B------:R-:W-:-:S03]  /*67f0*/  ISETP.NE.AND P1, PT, R0, R3, PT ;  /* 0x000000030000720c */ /* 0x000fc60003f25270 */
[C---:B------:R-:W-:Y:S02]  /*6800*/  IMAD R8, R17.reuse, UR4, R0 ;  /* 0x0000000411087c24 */ /* 0x040fe4000f8e0200 */
[----:B------:R-:W-:Y:S02]  /*6810*/  IMAD R9, R17, UR4, R11 ;  /* 0x0000000411097c24 */ /* 0x000fe4000f8e020b */
[----:B0--3--:R-:W-:Y:S01]  /*6820*/  IMAD.IADD R13, R11, 0x1, R8 ;  /* 0x000000010b0d7824 */ /* 0x009fe200078e0208 */
[----:B------:R-:W0:Y:S03]  /*6830*/  LDCU UR4, c[0x0][0x3a0] ;  /* 0x00007400ff0477ac */ /* 0x000e260008000800 */
[----:B------:R-:W2:Y:S08]  /*6840*/  @P0 LDC R18, c[0x0][0x39c] ;  /* 0x0000e700ff120b82 */ /* 0x000eb00000000800 */
[----:B------:R-:W3:Y:S01]  /*6850*/  @P1 LDC R17, c[0x0][0x39c] ;  /* 0x0000e700ff111b82 */ /* 0x000ee20000000800 */
[----:B-1----:R-:W-:-:S04]  /*6860*/  IMAD.WIDE R12, R13, 0x4, R4 ;  /* 0x000000040d0c7825 */ /* 0x002fc800078e0204 */
[----:B------:R-:W-:Y:S01]  /*6870*/  IMAD.WIDE R8, R9, 0x4, R4 ;  /* 0x0000000409087825 */ /* 0x000fe200078e0204 */
[----:B------:R-:W4:Y:S04]  /*6880*/  LDG.E R14, desc[UR10][R12.64] ;  /* 0x0000000a0c0e7981 */ /* 0x000f28000c1e1900 */
[----:B------:R-:W2:Y:S04]  /*6890*/  @P0 LDG.E R15, desc[UR10][R12.64+-0x4] ;  /* 0xfffffc0a0c0f0981 */ /* 0x000ea8000c1e1900 */
[----:B------:R1:W0:Y:S04]  /*68a0*/  LDG.E R8, desc[UR10][R8.64] ;  /* 0x0000000a08087981 */ /* 0x000228000c1e1900 */
[----:B------:R-:W3:Y:S01]  /*68b0*/  @P1 LDG.E R16, desc[UR10][R12.64+0x4] ;  /* 0x0000040a0c101981 */ /* 0x000ee2000c1e1900 */
[----:B------:R-:W-:Y:S01]  /*68c0*/  I2FP.F32.U32 R7, R7 ;  /* 0x0000000700077245 */ /* 0x000fe20000201000 */
[----:B-1----:R-:W-:-:S04]  /*68d0*/  IMAD.IADD R9, R11, 0x1, R6 ;  /* 0x000000010b097824 */ /* 0x002fc800078e0206 */
[----:B------:R-:W-:Y:S01]  /*68e0*/  IMAD.WIDE R4, R9, 0x4, R4 ;  /* 0x0000000409047825 */ /* 0x000fe200078e0204 */
[----:B----4-:R-:W-:-:S03]  /*68f0*/  I2FP.F32.U32 R19, R14 ;  /* 0x0000000e00137245 */ /* 0x010fc60000201000 */
[----:B--2---:R-:W-:Y:S02]  /*6900*/  @P0 IMAD.IADD R15, R15, 0x1, R18 ;  /* 0x000000010f0f0824 */ /* 0x004fe400078e0212 */
[----:B0-----:R-:W-:Y:S01]  /*6910*/  VIADD R18, R8, UR4 ;  /* 0x0000000408127c36 */ /* 0x001fe20008000000 */
        /* <DEDUP_REMOVED lines=12> */
.L_x_290:
[----:B------:R-:W1:Y:S01]  /*69e0*/  LDC.64 R4, c[0x0][0x388] ;  /* 0x0000e200ff047b82 */ /* 0x000e620000000a00 */
[----:B------:R-:W-:-:S04]  /*69f0*/  IMAD.IADD R7, R11, 0x1, R6 ;  /* 0x000000010b077824 */ /* 0x000fc800078e0206 */
[----:B-1----:R-:W-:-:S05]  /*6a00*/  IMAD.WIDE R4, R7, 0x4, R4 ;  /* 0x0000000407047825 */ /* 0x002fca00078e0204 */
[----:B------:R1:W-:Y:S02]  /*6a10*/  STG.E desc[UR10][R4.64], RZ ;  /* 0x000000ff04007986 */ /* 0x0003e4000c10190a */
.L_x_281:
[----:B------:R-:W-:Y:S05]  /*6a20*/  BSYNC.RECONVERGENT B0 ;  /* 0x0000000000007941 */ /* 0x000fea0003800200 */
.L_x_271:
[----:B012-4-:R-:W0:Y:S01]  /*6a30*/  LDC R4, c[0x0][0x390] ;  /* 0x0000e400ff047b82 */ /* 0x017e220000000800 */
[----:B------:R-:W-:-:S06]  /*6a40*/  UIADD3 UR4, UPT, UPT, UR6, 0x1, URZ ;  /* 0x0000000106047890 */ /* 0x000fcc000fffe0ff */
[----:B0-----:R-:W-:-:S13]  /*6a50*/  ISETP.NE.AND P0, PT, R4, UR4, PT ;  /* 0x0000000404007c0c */ /* 0x001fda000bf05270 */
[----:B------:R-:W-:Y:S05]  /*6a60*/  @!P0 EXIT ;  /* 0x000000000000894d */ /* 0x000fea0003800000 */
[----:B------:R-:W-:Y:S01]  /*6a70*/  UMOV UR6, UR4 ;  /* 0x0000000400067c82 */ /* 0x000fe20008000000 */
[----:B------:R-:W-:Y:S05]  /*6a80*/  BRA `(.L_x_291) ;  /* 0xffffffe400ac7947 */ /* 0x000fea000383ffff */
.L_x_264:
[----:B------:R-:W-:-:S13]  /*6a90*/  ISETP.GE.AND P0, PT, R5, 0x1, PT ;  /* 0x000000010500780c */ /* 0x000fda0003f06270 */
[----:B------:R-:W-:Y:S05]  /*6aa0*/  @!P0 BRA `(.L_x_292) ;  /* 0x0000000800988947 */ /* 0x000fea0003800000 */
[C---:B------:R-:W-:Y:S02]  /*6ab0*/  IADD3 R3, PT, PT, R5.reuse, -0x1, RZ ;  /* 0xffffffff05037810 */ /* 0x040fe40007ffe0ff */
[----:B------:R-:W-:Y:S02]  /*6ac0*/  LOP3.LUT R7, R5, 0xf, RZ, 0xc0, !PT ;  /* 0x0000000f05077812 */ /* 0x000fe400078ec0ff */
[----:B------:R-:W-:Y:S01]  /*6ad0*/  ISETP.GE.U32.AND P0, PT, R3, 0xf, PT ;  /* 0x0000000f0300780c */ /* 0x000fe20003f06070 */
[----:B------:R-:W-:Y:S01]  /*6ae0*/  IMAD.IADD R3, R6, 0x1, -R5 ;  /* 0x0000000106037824 */ /* 0x000fe200078e0a05 */
[----:B------:R-:W-:Y:S01]  /*6af0*/  ISETP.NE.AND P1, PT, R7, RZ, PT ;  /* 0x000000ff0700720c */ /* 0x000fe20003f25270 */
[----:B------:R-:W-:-:S10]  /*6b00*/  IMAD.MOV.U32 R6, RZ, RZ, RZ ;  /* 0x000000ffff067224 */ /* 0x000fd400078e00ff */
[----:B------:R-:W-:Y:S05]  /*6b10*/  @!P0 BRA `(.L_x_293) ;  /* 0x0000000400288947 */ /* 0x000fea0003800000 */
[----:B------:R-:W-:Y:S01]  /*6b20*/  LOP3.LUT R6, R5, 0x7ffffff0, RZ, 0xc0, !PT ;  /* 0x7ffffff005067812 */ /* 0x000fe200078ec0ff */
[----:B------:R-:W-:-:S06]  /*6b30*/  UMOV UR4, URZ ;  /* 0x000000ff00047c82 */ /* 0x000fcc0008000000 */
.L_x_294:
[----:B0-----:R-:W0:Y:S01]  /*6b40*/  LDC.64 R10, c[0x0][0x380] ;  /* 0x0000e000ff0a7b82 */ /* 0x001e220000000a00 */
[----:B------:R-:W-:-:S04]  /*6b50*/  VIADD R8, R3, UR4 ;  /* 0x0000000403087c36 */ /* 0x000fc80008000000 */
[----:B------:R-:W-:-:S03]  /*6b60*/  IMAD R15, R8, R9, R0 ;  /* 0x00000009080f7224 */ /* 0x000fc600078e0200 */
        /* <DEDUP_REMOVED lines=69> */
.L_x_293:
[----:B------:R-:W-:Y:S05]  /*6fc0*/  @!P1 BRA `(.L_x_292) ;  /* 0x0000000400509947 */ /* 0x000fea0003800000 */
[----:B------:R-:W-:Y:S02]  /*6fd0*/  ISETP.GE.U32.AND P0, PT, R7, 0x8, PT ;  /* 0x000000080700780c */ /* 0x000fe40003f06070 */
[----:B------:R-:W-:-:S04]  /*6fe0*/  LOP3.LUT R8, R5, 0x7, RZ, 0xc0, !PT ;  /* 0x0000000705087812 */ /* 0x000fc800078ec0ff */
[----:B------:R-:W-:-:S07]  /*6ff0*/  ISETP.NE.AND P1, PT, R8, RZ, PT ;  /* 0x000000ff0800720c */ /* 0x000fce0003f25270 */
[----:B------:R-:W-:Y:S06]  /*7000*/  @!P0 BRA `(.L_x_295) ;  /* 0x0000000000988947 */ /* 0x000fec0003800000 */
[----:B------:R-:W1:Y:S01]  /*7010*/  LDC.64 R10, c[0x0][0x380] ;  /* 0x0000e000ff0a7b82 */ /* 0x000e620000000a00 */
[----:B------:R-:W-:-:S04]  /*7020*/  IMAD.IADD R7, R3, 0x1, R6 ;  /* 0x0000000103077824 */ /* 0x000fc800078e0206 */
[----:B------:R-:W-:-:S03]  /*7030*/  IMAD R7, R7, R9, R0 ;  /* 0x0000000907077224 */ /* 0x000fc600078e0200 */
[----:B0-----:R-:W0:Y:S01]  /*7040*/  LDC.64 R12, c[0x0][0x388] ;  /* 0x0000e200ff0c7b82 */ /* 0x001e220000000a00 */
[----:B-1----:R-:W-:-:S05]  /*7050*/  IMAD.WIDE R10, R7, 0x4, R10 ;  /* 0x00000004070a7825 */ /* 0x002fca00078e020a */
[----:B------:R-:W2:Y:S01]  /*7060*/  LDG.E R25, desc[UR10][R10.64] ;  /* 0x0000000a0a197981 */ /* 0x000ea2000c1e1900 */
[----:B------:R-:W-:Y:S02]  /*7070*/  IMAD R7, R2, 0x3, R7 ;  /* 0x0000000302077824 */ /* 0x000fe400078e0207 */
        /* <DEDUP_REMOVED lines=31> */
.L_x_295:
[----:B------:R-:W-:Y:S05]  /*7270*/  @!P1 BRA `(.L_x_292) ;  /* 0x0000000000a49947 */ /* 0x000fea0003800000 */
[----:B------:R-:W-:Y:S02]  /*7280*/  ISETP.GE.U32.AND P0, PT, R8, 0x4, PT ;  /* 0x000000040800780c */ /* 0x000fe40003f06070 */
[----:B------:R-:W-:-:S04]  /*7290*/  LOP3.LUT R5, R5, 0x3, RZ, 0xc0, !PT ;  /* 0x0000000305057812 */ /* 0x000fc800078ec0ff */
[----:B------:R-:W-:-:S07]  /*72a0*/  ISETP.NE.AND P1, PT, R5, RZ, PT ;  /* 0x000000ff0500720c */ /* 0x000fce0003f25270 */
[----:B------:R-:W-:Y:S06]  /*72b0*/  @!P0 BRA `(.L_x_296) ;  /* 0x0000000000588947 */ /* 0x000fec0003800000 */
[----:B------:R-:W2:Y:S01]  /*72c0*/  LDC.64 R10, c[0x0][0x380] ;  /* 0x0000e000ff0a7b82 */ /* 0x000ea20000000a00 */
[----:B-1----:R-:W-:-:S05]  /*72d0*/  IADD3 R7, PT, PT, R3, R6, RZ ;  /* 0x0000000603077210 */ /* 0x002fca0007ffe0ff */
[----:B0-----:R-:W-:Y:S02]  /*72e0*/  IMAD R15, R7, R9, R0 ;  /* 0x00000009070f7224 */ /* 0x001fe400078e0200 */
[----:B------:R-:W0:Y:S02]  /*72f0*/  LDC.64 R12, c[0x0][0x388] ;  /* 0x0000e200ff0c7b82 */ /* 0x000e240000000a00 */
        /* <DEDUP_REMOVED lines=18> */
.L_x_296:
[----:B------:R-:W-:Y:S05]  /*7420*/  @!P1 BRA `(.L_x_292) ;  /* 0x0000000000389947 */ /* 0x000fea0003800000 */
[----:B012---:R-:W0:Y:S01]  /*7430*/  LDC.64 R12, c[0x0][0x380] ;  /* 0x0000e000ff0c7b82 */ /* 0x007e220000000a00 */
[----:B------:R-:W-:-:S07]  /*7440*/  UMOV UR4, URZ ;  /* 0x000000ff00047c82 */ /* 0x000fce0008000000 */
[----:B------:R-:W1:Y:S02]  /*7450*/  LDC.64 R10, c[0x0][0x388] ;  /* 0x0000e200ff0a7b82 */ /* 0x000e640000000a00 */
.L_x_297:
[----:B------:R-:W-:-:S04]  /*7460*/  IMAD.IADD R7, R3, 0x1, R6 ;  /* 0x0000000103077824 */ /* 0x000fc800078e0206 */
        /* <DEDUP_REMOVED lines=10> */
.L_x_292:
[----:B------:R-:W-:-:S13]  /*7510*/  ISETP.GE.AND P0, PT, R4, 0x2, PT ;  /* 0x000000020400780c */ /* 0x000fda0003f06270 */
[----:B------:R-:W-:Y:S05]  /*7520*/  @!P0 EXIT ;  /* 0x000000000000894d */ /* 0x000fea0003800000 */
[----:B------:R-:W-:Y:S02]  /*7530*/  VIADD R3, R9, 0xffffffff ;  /* 0xffffffff09037836 */ /* 0x000fe40000000000 */
[----:B------:R-:W-:Y:S02]  /*7540*/  VIADD R4, R4, 0xfffffffe ;  /* 0xfffffffe04047836 */ /* 0x000fe40000000000 */
[----:B------:R-:W-:Y:S01]  /*7550*/  IMAD R5, R2, 0x3, RZ ;  /* 0x0000000302057824 */ /* 0x000fe200078e02ff */
[----:B-1----:R-:W-:-:S07]  /*7560*/  LOP3.LUT R14, R3, 0x3, RZ, 0xc0, !PT ;  /* 0x00000003030e7812 */ /* 0x002fce00078ec0ff */
.L_x_318:
[----:B-1----:R-:W1:Y:S02]  /*7570*/  LDCU UR4, c[0x0][0x394] ;  /* 0x00007280ff0477ac */ /* 0x002e640008000800 */
[----:B-1----:R-:W-:Y:S01]  /*7580*/  UISETP.GE.AND UP0, UPT, UR4, 0x1, UPT ;  /* 0x000000010400788c */ /* 0x002fe2000bf06270 */
[----:B------:R-:W-:Y:S08]  /*7590*/  BAR.SYNC.DEFER_BLOCKING 0x0 ;  /* 0x0000000000007b1d */ /* 0x000ff00000010000 */
[----:B0--34-:R-:W-:Y:S05]  /*75a0*/  BRA.U !UP0, `(.L_x_298) ;  /* 0x0000001908307547 */ /* 0x019fea000b800000 */
[----:B------:R-:W0:Y:S01]  /*75b0*/  LDCU UR5, c[0x0][0x398] ;  /* 0x00007300ff0577ac */ /* 0x000e220008000800 */
[----:B------:R-:W-:Y:S01]  /*75c0*/  BSSY.RECONVERGENT B0, `(.L_x_298) ;  /* 0x000018a000007945 */ /* 0x000fe20003800200 */
[----:B0--3--:R-:W-:-:S04]  /*75d0*/  MOV R15, UR5 ;  /* 0x00000005000f7c02 */ /* 0x009fc80008000f00 */
[----:B------:R-:W-:-:S13]  /*75e0*/  ISETP.GE.AND P0, PT, R15, 0x2, PT ;  /* 0x000000020f00780c */ /* 0x000fda0003f06270 */
[----:B------:R-:W-:Y:S05]  /*75f0*/  @!P0 BRA `(.L_x_299) ;  /* 0x0000000c00c08947 */ /* 0x000fea0003800000 */
[----:B------:R-:W-:-:S05]  /*7600*/  UMOV UR4, URZ ;  /* 0x000000ff00047c82 */ /* 0x000fca0008000000 */
.L_x_309:
[----:B0-2---:R-:W0:Y:S01]  /*7610*/  LDC R13, c[0x0][0x394] ;  /* 0x0000e500ff0d7b82 */ /* 0x005e220000000800 */
[----:B-1----:R-:W1:Y:S07]  /*7620*/  LDCU UR5, c[0x0][0x398] ;  /* 0x00007300ff0577ac */ /* 0x002e6e0008000800 */
[----:B------:R-:W2:Y:S01]  /*7630*/  LDC.64 R6, c[0x0][0x380] ;  /* 0x0000e000ff067b82 */ /* 0x000ea20000000a00 */
[----:B0-----:R-:W-:-:S04]  /*7640*/  IMAD R8, R4, R13, UR4 ;  /* 0x0000000404087e24 */ /* 0x001fc8000f8e020d */
[----:B-1----:R-:W-:-:S04]  /*7650*/  IMAD R12, R8, UR5, R0 ;  /* 0x00000005080c7c24 */ /* 0x002fc8000f8e0200 */
[----:B--2---:R-:W-:-:S05]  /*7660*/  IMAD.WIDE R6, R12, 0x4, R6 ;  /* 0x000000040c067825 */ /* 0x004fca00078e0206 */
[----:B------:R-:W2:Y:S01]  /*7670*/  LDG.E R15, desc[UR10][R6.64] ;  /* 0x0000000a060f7981 */ /* 0x000ea2000c1e1900 */
[----:B------:R-:W-:Y:S01]  /*7680*/  BSSY.RECONVERGENT B1, `(.L_x_300) ;  /* 0x00000e3000017945 */ /* 0x000fe20003800200 */
[----:B--2---:R-:W-:-:S13]  /*7690*/  ISETP.NE.AND P0, PT, R15, 0x1e, PT ;  /* 0x0000001e0f00780c */ /* 0x004fda0003f05270 */
[----:B------:R-:W-:Y:S05]  /*76a0*/  @!P0 BRA `(.L_x_301) ;  /* 0x0000000c00708947 */ /* 0x000fea0003800000 */
[----:B------:R-:W0:Y:S01]  /*76b0*/  LDC.64 R6, c[0x0][0x388] ;  /* 0x0000e200ff067b82 */ /* 0x000e220000000a00 */
[----:B------:R-:W-:Y:S01]  /*76c0*/  IMAD.IADD R8, R8, 0x1, R13 ;  /* 0x0000000108087824 */ /* 0x000fe200078e020d */
[C---:B------:R-:W-:Y:S02]  /*76d0*/  ISETP.NE.AND P0, PT, R0.reuse, RZ, PT ;  /* 0x000000ff0000720c */ /* 0x040fe40003f05270 */
[----:B------:R-:W-:Y:S01]  /*76e0*/  ISETP.NE.AND P1, PT, R0, R3, PT ;  /* 0x000000030000720c */ /* 0x000fe20003f25270 */
[----:B------:R-:W-:-:S03]  /*76f0*/  IMAD R9, R8, UR5, R0 ;  /* 0x0000000508097c24 */ /* 0x000fc6000f8e0200 */
[----:B------:R-:W1:Y:S01]  /*7700*/  LDC R16, c[0x0][0x3a0] ;  /* 0x0000e800ff107b82 */ /* 0x000e620000000800 */
[----:B------:R-:W-:-:S07]  /*7710*/  IMAD R9, R2, 0x3, R9 ;  /* 0x0000000302097824 */ /* 0x000fce00078e0209 */
        /* <DEDUP_REMOVED lines=9> */
[----:B------:R-:W-:-:S04]  /*77b0*/  UIADD3 UR6, UPT, UPT, UR5, -0x2, URZ ;  /* 0xfffffffe05067890 */ /* 0x000fc8000fffe0ff */
[----:B------:R-:W-:Y:S01]  /*77c0*/  UISETP.GE.U32.AND UP0, UPT, UR6, 0xf, UPT ;  /* 0x0000000f0600788c */ /* 0x000fe2000bf06070 */
[----:B---3--:R-:W-:Y:S01]  /*77d0*/  I2FP.F32.U32 R17, R17 ;  /* 0x0000001100117245 */ /* 0x008fe20000201000 */
[----:B--2---:R-:W-:-:S04]  /*77e0*/  @P0 IMAD.IADD R20, R18, 0x1, R21 ;  /* 0x0000000112140824 */ /* 0x004fc800078e0215 */
[--C-:B------:R-:W-:Y:S02]  /*77f0*/  IMAD.MOV.U32 R18, RZ, RZ, R17.reuse ;  /* 0x000000ffff127224 */ /* 0x100fe400078e0011 */
[----:B0-----:R-:W-:Y:S01]  /*7800*/  @P1 IMAD.IADD R21, R19, 0x1, R22 ;  /* 0x0000000113151824 */ /* 0x001fe200078e0216 */
[----:B------:R-:W-:Y:S01]  /*7810*/  @P0 I2FP.F32.U32 R18, R20 ;  /* 0x0000001400120245 */ /* 0x000fe20000201000 */
[----:B------:R-:W-:Y:S01]  /*7820*/  IMAD.MOV.U32 R19, RZ, RZ, R17 ;  /* 0x000000ffff137224 */ /* 0x000fe200078e0011 */
[----:B-1----:R-:W-:Y:S02]  /*7830*/  IADD3 R23, PT, PT, R23, R16, RZ ;  /* 0x0000001017177210 */ /* 0x002fe40007ffe0ff */
[----:B------:R-:W-:Y:S01]  /*7840*/  @P1 I2FP.F32.U32 R19, R21 ;  /* 0x0000001500131245 */ /* 0x000fe20000201000 */
[----:B------:R-:W-:Y:S01]  /*7850*/  IMAD.MOV.U32 R21, RZ, RZ, 0x1 ;  /* 0x00000001ff157424 */ /* 0x000fe200078e00ff */
[----:B------:R-:W-:Y:S01]  /*7860*/  I2FP.F32.U32 R20, R23 ;  /* 0x0000001700147245 */ /* 0x000fe20000201000 */
[----:B------:R-:W-:Y:S06]  /*7870*/  BRA.U !UP0, `(.L_x_302) ;  /* 0x00000005085c7547 */ /* 0x000fec000b800000 */
[----:B------:R-:W-:-:S07]  /*7880*/  IMAD.MOV.U32 R21, RZ, RZ, 0x1 ;  /* 0x00000001ff157424 */ /* 0x000fce00078e00ff */
.L_x_303:
[----:B------:R-:W-:-:S05]  /*7890*/  IMAD.WIDE.U32 R10, R21, 0x4, R8 ;  /* 0x00000004150a7825 */ /* 0x000fca00078e0008 */
[----:B------:R-:W2:Y:S04]  /*78a0*/  LDG.E R29, desc[UR10][R10.64] ;  /* 0x0000000a0a1d7981 */ /* 0x000ea8000c1e1900 */
[----:B------:R-:W3:Y:S04]  /*78b0*/  LDG.E R22, desc[UR10][R10.64+0x4] ;  /* 0x0000040a0a167981 */ /* 0x000ee8000c1e1900 */
[----:B------:R-:W4:Y:S04]  /*78c0*/  LDG.E R27, desc[UR10][R10.64+0x8] ;  /* 0x0000080a0a1b7981 */ /* 0x000f28000c1e1900 */
[----:B------:R-:W5:Y:S04]  /*78d0*/  LDG.E R25, desc[UR10][R10.64+0xc] ;  /* 0x00000c0a0a197981 */ /* 0x000f68000c1e1900 */
[----:B------:R-:W5:Y:S01]  /*78e0*/  LDG.E R23, desc[UR10][R10.64+0x10] ;  /* 0x0000100a0a177981 */ /* 0x000f62000c1e1900 */
[----:B--2---:R-:W-:-:S02]  /*78f0*/  IMAD.IADD R29, R29, 0x1, R16 ;  /* 0x000000011d1d7824 */ /* 0x004fc400078e0210 */
[----:B---3--:R-:W-:-:S03]  /*7900*/  IMAD.IADD R22, R22, 0x1, R16 ;  /* 0x0000000116167824 */ /* 0x008fc600078e0210 */
[----:B------:R-:W-:-:S04]  /*7910*/  I2FP.F32.U32 R29, R29 ;  /* 0x0000001d001d7245 */ /* 0x000fc80000201000 */
        /* <DEDUP_REMOVED lines=9> */
[----:B-----5:R-:W-:Y:S02]  /*79b0*/  IADD3 R25, PT, PT, R25, R16, RZ ;  /* 0x0000001019197210 */ /* 0x020fe40007ffe0ff */
        /* <DEDUP_REMOVED lines=14> */
[----:B------:R-:W-:Y:S01]  /*7aa0*/  FSETP.GT.AND P0, PT, R23, R24, PT ;  /* 0x000000181700720b */ /* 0x000fe20003f04000 */
[----:B---3--:R-:W-:-:S03]  /*7ab0*/  IMAD.IADD R27, R27, 0x1, R16 ;  /* 0x000000011b1b7824 */ /* 0x008fc600078e0210 */
        /* <DEDUP_REMOVED lines=13> */
[----:B------:R-:W-:Y:S02]  /*7b90*/  IADD3 R20, PT, PT, R22, R16, RZ ;  /* 0x0000001016147210 */ /* 0x000fe40007ffe0ff */
[----:B------:R-:W-:Y:S02]  /*7ba0*/  FSETP.GT.AND P0, PT, R24, R29, PT ;  /* 0x0000001d1800720b */ /* 0x000fe40003f04000 */
[----:B------:R-:W-:Y:S02]  /*7bb0*/  I2FP.F32.U32 R20, R20 ;  /* 0x0000001400147245 */ /* 0x000fe40000201000 */
[----:B------:R-:W-:-:S02]  /*7bc0*/  FSEL R22, R29, R24, P0 ;  /* 0x000000181d167208 */ /* 0x000fc40000000000 */
[----:B------:R-:W5:Y:S02]  /*7bd0*/  LDG.E R29, desc[UR10][R10.64+0x34] ;  /* 0x0000340a0a1d7981 */ /* 0x000f64000c1e1900 */
[----:B------:R-:W-:Y:S02]  /*7be0*/  FSETP.GT.AND P0, PT, R22, R20, PT ;  /* 0x000000141600720b */ /* 0x000fe40003f04000 */
[----:B------:R-:W5:Y:S02]  /*7bf0*/  LDG.E R24, desc[UR10][R10.64+0x3c] ;  /* 0x00003c0a0a187981 */ /* 0x000f64000c1e1900 */
[----:B------:R-:W-:Y:S02]  /*7c00*/  FSEL R22, R20, R22, P0 ;  /* 0x0000001614167208 */ /* 0x000fe40000000000 */
[----:B------:R0:W5:Y:S02]  /*7c10*/  LDG.E R20, desc[UR10][R10.64+0x38] ;  /* 0x0000380a0a147981 */ /* 0x000164000c1e1900 */
[----:B0-----:R-:W-:-:S02]  /*7c20*/  VIADD R10, R21, 0xf ;  /* 0x0000000f150a7836 */ /* 0x001fc40000000000 */
[----:B------:R-:W-:Y:S02]  /*7c30*/  VIADD R21, R21, 0x10 ;  /* 0x0000001015157836 */ /* 0x000fe40000000000 */
        /* <DEDUP_REMOVED lines=13> */
[----:B------:R-:W-:Y:S01]  /*7d10*/  I2FP.F32.U32 R29, R29 ;  /* 0x0000001d001d7245 */ /* 0x000fe20000201000 */
[----:B------:R-:W-:Y:S01]  /*7d20*/  IMAD.IADD R20, R20, 0x1, R16 ;  /* 0x0000000114147824 */ /* 0x000fe200078e0210 */
[----:B------:R-:W-:Y:S02]  /*7d30*/  LOP3.LUT R23, R3, 0xfffffff0, RZ, 0xc0, !PT ;  /* 0xfffffff003177812 */ /* 0x000fe400078ec0ff */
[----:B------:R-:W-:Y:S02]  /*7d40*/  FSETP.GT.AND P0, PT, R22, R29, PT ;  /* 0x0000001d1600720b */ /* 0x000fe40003f04000 */
[----:B------:R-:W-:Y:S02]  /*7d50*/  I2FP.F32.U32 R11, R20 ;  /* 0x00000014000b7245 */ /* 0x000fe40000201000 */
[----:B------:R-:W-:-:S02]  /*7d60*/  FSEL R22, R29, R22, P0 ;  /* 0x000000161d167208 */ /* 0x000fc40000000000 */
[----:B------:R-:W-:Y:S02]  /*7d70*/  ISETP.NE.AND P1, PT, R10, R23, PT ;  /* 0x000000170a00720c */ /* 0x000fe40003f25270 */
[----:B------:R-:W-:Y:S02]  /*7d80*/  FSETP.GT.AND P0, PT, R22, R11, PT ;  /* 0x0000000b1600720b */ /* 0x000fe40003f04000 */
[----:B------:R-:W-:Y:S02]  /*7d90*/  IADD3 R24, PT, PT, R24, R16, RZ ;  /* 0x0000001018187210 */ /* 0x000fe40007ffe0ff */
[----:B------:R-:W-:Y:S02]  /*7da0*/  FSEL R11, R11, R22, P0 ;  /* 0x000000160b0b7208 */ /* 0x000fe40000000000 */
[----:B------:R-:W-:-:S04]  /*7db0*/  I2FP.F32.U32 R24, R24 ;  /* 0x0000001800187245 */ /* 0x000fc80000201000 */
[----:B------:R-:W-:-:S04]  /*7dc0*/  FSETP.GT.AND P0, PT, R11, R24, PT ;  /* 0x000000180b00720b */ /* 0x000fc80003f04000 */
[----:B------:R-:W-:Y:S01]  /*7dd0*/  FSEL R20, R24, R11, P0 ;  /* 0x0000000b18147208 */ /* 0x000fe20000000000 */
[----:B------:R-:W-:Y:S08]  /*7de0*/  @P1 BRA `(.L_x_303) ;  /* 0xfffffff800a81947 */ /* 0x000ff0000383ffff */
.L_x_302:
[----:B------:R-:W-:-:S13]  /*7df0*/  LOP3.LUT P0, R10, R3, 0xf, RZ, 0xc0, !PT ;  /* 0x0000000f030a7812 */ /* 0x000fda000780c0ff */
[----:B------:R-:W-:Y:S05]  /*7e00*/  @!P0 BRA `(.L_x_304) ;  /* 0x0000000400748947 */ /* 0x000fea0003800000 */
[----:B------:R-:W-:-:S05]  /*7e10*/  VIADD R10, R10, 0xffffffff ;  /* 0xffffffff0a0a7836 */ /* 0x000fca0000000000 */
[----:B------:R-:W-:-:S13]  /*7e20*/  ISETP.GE.U32.AND P0, PT, R10, 0x7, PT ;  /* 0x000000070a00780c */ /* 0x000fda0003f06070 */
        /* <DEDUP_REMOVED lines=18> */
[----:B----4-:R-:W-:Y:S01]  /*7f50*/  IADD3 R23, PT, PT, R23, R16, RZ ;  /* 0x0000001017177210 */ /* 0x010fe20007ffe0ff */
        /* <DEDUP_REMOVED lines=8> */
[----:B------:R-:W-:Y:S02]  /*7fe0*/  I2FP.F32.U32 R24, R24 ;  /* 0x0000001800187245 */ /* 0x000fe40000201000 */
[----:B------:R-:W-:Y:S01]  /*7ff0*/  IADD3 R21, PT, PT, R21, 0x8, RZ ;  /* 0x0000000815157810 */ /* 0x000fe20007ffe0ff */
[----:B--2---:R-:W-:-:S05]  /*8000*/  IMAD.IADD R27, R27, 0x1, R16 ;  /* 0x000000011b1b7824 */ /* 0x004fca00078e0210 */
[----:B------:R-:W-:Y:S01]  /*8010*/  I2FP.F32.U32 R27, R27 ;  /* 0x0000001b001b7245 */ /* 0x000fe20000201000 */
[----:B---3--:R-:W-:-:S03]  /*8020*/  IMAD.IADD R29, R29, 0x1, R16 ;  /* 0x000000011d1d7824 */ /* 0x008fc600078e0210 */
[----:B------:R-:W-:-:S04]  /*8030*/  FSETP.GT.AND P0, PT, R22, R27, PT ;  /* 0x0000001b1600720b */ /* 0x000fc80003f04000 */
        /* <DEDUP_REMOVED lines=10> */
.L_x_305:
[----:B------:R-:W-:-:S13]  /*80e0*/  LOP3.LUT P0, R10, R3, 0x7, RZ, 0xc0, !PT ;  /* 0x00000007030a7812 */ /* 0x000fda000780c0ff */
        /* <DEDUP_REMOVED lines=27> */
.L_x_306:
        /* <DEDUP_REMOVED lines=20> */
.L_x_304:
[----:B------:R-:W-:Y:S01]  /*83e0*/  FMNMX3 R20, R19, R20, R18, PT ;  /* 0x0000001413147276 */ /* 0x000fe20003800012 */
[----:B------:R-:W-:Y:S01]  /*83f0*/  IMAD.IADD R9, R5, 0x1, R12 ;  /* 0x0000000105097824 */ /* 0x000fe200078e020c */
[----:B------:R-:W-:Y:S02]  /*8400*/  I2FP.F32.U32 R15, R15 ;  /* 0x0000000f000f7245 */ /* 0x000fe40000201000 */
[----:B------:R-:W-:Y:S01]  /*8410*/  FMNMX R20, R17, R20, PT ;  /* 0x0000001411147209 */ /* 0x000fe20003800000 */
[----:B------:R-:W-:-:S04]  /*8420*/  IMAD.WIDE R6, R9, 0x4, R6 ;  /* 0x0000000409067825 */ /* 0x000fc800078e0206 */
[----:B------:R-:W-:-:S06]  /*8430*/  FADD R15, R20, R15 ;  /* 0x0000000f140f7221 */ /* 0x000fcc0000000000 */
[----:B------:R-:W0:Y:S02]  /*8440*/  F2I.U32.TRUNC.NTZ R15, R15 ;  /* 0x0000000f000f7305 */ /* 0x000e24000020f000 */
[----:B0-----:R0:W-:Y:S01]  /*8450*/  STG.E desc[UR10][R6.64], R15 ;  /* 0x0000000f06007986 */ /* 0x0011e2000c10190a */
[----:B------:R-:W-:Y:S05]  /*8460*/  BRA `(.L_x_307) ;  /* 0x0000000000107947 */ /* 0x000fea0003800000 */
.L_x_301:
[----:B------:R-:W0:Y:S01]  /*8470*/  LDC.64 R6, c[0x0][0x388] ;  /* 0x0000e200ff067b82 */ /* 0x000e220000000a00 */
[----:B------:R-:W-:-:S04]  /*8480*/  IMAD.IADD R9, R5, 0x1, R12 ;  /* 0x0000000105097824 */ /* 0x000fc800078e020c */
[----:B0-----:R-:W-:-:S05]  /*8490*/  IMAD.WIDE R6, R9, 0x4, R6 ;  /* 0x0000000409067825 */ /* 0x001fca00078e0206 */
[----:B------:R1:W-:Y:S02]  /*84a0*/  STG.E desc[UR10][R6.64], RZ ;  /* 0x000000ff06007986 */ /* 0x0003e4000c10190a */
.L_x_307:
[----:B------:R-:W-:Y:S05]  /*84b0*/  BSYNC.RECONVERGENT B1 ;  /* 0x0000000000017941 */ /* 0x000fea0003800200 */
.L_x_300:
[----:B------:R-:W-:-:S06]  /*84c0*/  UIADD3 UR4, UPT, UPT, UR4, 0x1, URZ ;  /* 0x0000000104047890 */ /* 0x000fcc000fffe0ff */
[----:B------:R-:W-:-:S13]  /*84d0*/  ISETP.NE.AND P0, PT, R13, UR4, PT ;  /* 0x000000040d007c0c */ /* 0x000fda000bf05270 */
[----:B------:R-:W-:Y:S05]  /*84e0*/  @!P0 BRA `(.L_x_308) ;  /* 0x00000008005c8947 */ /* 0x000fea0003800000 */
[----:B------:R-:W-:Y:S05]  /*84f0*/  BRA `(.L_x_309) ;  /* 0xfffffff000447947 */ /* 0x000fea000383ffff */
.L_x_299:
[----:B------:R-:W-:Y:S01]  /*8500*/  UISETP.NE.AND UP0, UPT, UR4, 0x1, UPT ;  /* 0x000000010400788c */ /* 0x000fe2000bf05270 */
[----:B------:R-:W-:-:S08]  /*8510*/  HFMA2 R9, -RZ, RZ, 0, 0 ;  /* 0x00000000ff097431 */ /* 0x000fd000000001ff */
[----:B------:R-:W-:Y:S05]  /*8520*/  BRA.U !UP0, `(.L_x_310) ;  /* 0x00000005088c7547 */ /* 0x000fea000b800000 */
[----:B------:R-:W0:Y:S01]  /*8530*/  LDC R15, c[0x0][0x398] ;  /* 0x0000e600ff0f7b82 */ /* 0x000e220000000800 */
[----:B------:R-:W-:Y:S01]  /*8540*/  IMAD.MOV.U32 R19, RZ, RZ, RZ ;  /* 0x000000ffff137224 */ /* 0x000fe200078e00ff */
[----:B------:R-:W1:Y:S01]  /*8550*/  LDCU.64 UR8, c[0x0][0x388] ;  /* 0x00007100ff0877ac */ /* 0x000e620008000a00 */
[----:B------:R-:W3:Y:S05]  /*8560*/  LDCU UR7, c[0x0][0x3a0] ;  /* 0x00007400ff0777ac */ /* 0x000eea0008000800 */
[----:B--2---:R-:W2:Y:S01]  /*8570*/  LDC.64 R6, c[0x0][0x380] ;  /* 0x0000e000ff067b82 */ /* 0x004ea20000000a00 */
[----:B------:R-:W4:Y:S01]  /*8580*/  LDCU UR5, c[0x0][0x394] ;  /* 0x00007280ff0577ac */ /* 0x000f220008000800 */
[----:B------:R-:W-:-:S12]  /*8590*/  ULOP3.LUT UR6, UR4, 0x7ffffffe, URZ, 0xc0, !UPT ;  /* 0x7ffffffe04067892 */ /* 0x000fd8000f8ec0ff */
.L_x_316:
[----:B----4-:R-:W-:Y:S02]  /*85a0*/  UMOV UR4, UR5 ;  /* 0x0000000500047c82 */ /* 0x010fe40008000000 */
[----:B------:R-:W-:-:S04]  /*85b0*/  IMAD R20, R4, UR4, R19 ;  /* 0x0000000404147c24 */ /* 0x000fc8000f8e0213 */
[----:B0-----:R-:W-:-:S04]  /*85c0*/  IMAD R18, R20, R15, R0 ;  /* 0x0000000f14127224 */ /* 0x001fc800078e0200 */
[----:B--2---:R-:W-:-:S05]  /*85d0*/  IMAD.WIDE R16, R18, 0x4, R6 ;  /* 0x0000000412107825 */ /* 0x004fca00078e0206 */
[----:B------:R-:W2:Y:S01]  /*85e0*/  LDG.E R21, desc[UR10][R16.64] ;  /* 0x0000000a10157981 */ /* 0x000ea2000c1e1900 */
[----:B------:R-:W-:Y:S01]  /*85f0*/  BSSY.RECONVERGENT B1, `(.L_x_311) ;  /* 0x0000029000017945 */ /* 0x000fe20003800200 */
[----:B------:R-:W-:Y:S01]  /*8600*/  IMAD.WIDE R10, R15, 0x4, R16 ;  /* 0x000000040f0a7825 */ /* 0x000fe200078e0210 */
[----:B--2---:R-:W-:-:S13]  /*8610*/  ISETP.NE.AND P0, PT, R21, 0x1e, PT ;  /* 0x0000001e1500780c */ /* 0x004fda0003f05270 */
[----:B-1----:R-:W0:Y:S01]  /*8620*/  @!P0 LDC.64 R8, c[0x0][0x388] ;  /* 0x0000e200ff088b82 */ /* 0x002e220000000a00 */
[----:B------:R-:W-:-:S04]  /*8630*/  @!P0 IMAD.IADD R13, R5, 0x1, R18 ;  /* 0x00000001050d8824 */ /* 0x000fc800078e0212 */
[----:B0-----:R-:W-:-:S05]  /*8640*/  @!P0 IMAD.WIDE R12, R13, 0x4, R8 ;  /* 0x000000040d0c8825 */ /* 0x001fca00078e0208 */
[----:B------:R0:W-:Y:S01]  /*8650*/  @!P0 STG.E desc[UR10][R12.64], RZ ;  /* 0x000000ff0c008986 */ /* 0x0001e2000c10190a */
[----:B------:R-:W-:Y:S05]  /*8660*/  @!P0 BRA `(.L_x_312) ;  /* 0x0000000000848947 */ /* 0x000fea0003800000 */
[----:B------:R-:W-:Y:S01]  /*8670*/  VIADD R16, R20, UR4 ;  /* 0x0000000414107c36 */ /* 0x000fe20008000000 */
[C---:B------:R-:W-:Y:S01]  /*8680*/  ISETP.NE.AND P0, PT, R0.reuse, RZ, PT ;  /* 0x000000ff0000720c */ /* 0x040fe20003f05270 */
[----:B-1----:R-:W-:Y:S01]  /*8690*/  IMAD.U32 R8, RZ, RZ, UR8 ;  /* 0x00000008ff087e24 */ /* 0x002fe2000f8e00ff */
[----:B------:R-:W-:Y:S01]  /*86a0*/  ISETP.NE.AND P1, PT, R0, R3, PT ;  /* 0x000000030000720c */ /* 0x000fe20003f25270 */
[CC--:B0-----:R-:W-:Y:S02]  /*86b0*/  IMAD R12, R16.reuse, R15.reuse, R0 ;  /* 0x0000000f100c7224 */ /* 0x0c1fe400078e0200 */
[----:B------:R-:W-:Y:S02]  /*86c0*/  IMAD.U32 R9, RZ, RZ, UR9 ;  /* 0x00000009ff097e24 */ /* 0x000fe4000f8e00ff */
[----:B------:R-:W-:Y:S01]  /*86d0*/  IMAD R17, R16, R15, R5 ;  /* 0x0000000f10117224 */ /* 0x000fe200078e0205 */
[----:B------:R-:W-:-:S03]  /*86e0*/  IADD3 R13, PT, PT, R5, R12, RZ ;  /* 0x0000000c050d7210 */ /* 0x000fc60007ffe0ff */
[--C-:B------:R-:W-:Y:S02]  /*86f0*/  IMAD.WIDE R16, R17, 0x4, R8.reuse ;  /* 0x0000000411107825 */ /* 0x100fe400078e0208 */
[----:B------:R-:W0:Y:S02]  /*8700*/  @P0 LDC R24, c[0x0][0x39c] ;  /* 0x0000e700ff180b82 */ /* 0x000e240000000800 */
[----:B------:R-:W-:Y:S02]  /*8710*/  IMAD.WIDE R12, R13, 0x4, R8 ;  /* 0x000000040d0c7825 */ /* 0x000fe400078e0208 */
[----:B------:R-:W3:Y:S04]  /*8720*/  LDG.E R16, desc[UR10][R16.64] ;  /* 0x0000000a10107981 */ /* 0x000ee8000c1e1900 */
[----:B------:R-:W2:Y:S01]  /*8730*/  LDG.E R22, desc[UR10][R12.64] ;  /* 0x0000000a0c167981 */ /* 0x000ea2000c1e1900 */
[----:B------:R-:W1:Y:S03]  /*8740*/  @P1 LDC R26, c[0x0][0x39c] ;  /* 0x0000e700ff1a1b82 */ /* 0x000e660000000800 */
[----:B------:R-:W0:Y:S04]  /*8750*/  @P0 LDG.E R23, desc[UR10][R12.64+-0x4] ;  /* 0xfffffc0a0c170981 */ /* 0x000e28000c1e1900 */
[----:B------:R4:W1:Y:S02]  /*8760*/  @P1 LDG.E R25, desc[UR10][R12.64+0x4] ;  /* 0x0000040a0c191981 */ /* 0x000864000c1e1900 */
[----:B----4-:R-:W-:-:S02]  /*8770*/  I2FP.F32.U32 R12, R21 ;  /* 0x00000015000c7245 */ /* 0x010fc40000201000 */
[----:B------:R-:W-:Y:S01]  /*8780*/  IADD3 R13, PT, PT, R5, R18, RZ ;  /* 0x00000012050d7210 */ /* 0x000fe20007ffe0ff */
[----:B---3--:R-:W-:Y:S01]  /*8790*/  VIADD R27, R16, UR7 ;  /* 0x00000007101b7c36 */ /* 0x008fe20008000000 */
[----:B--2---:R-:W-:Y:S01]  /*87a0*/  I2FP.F32.U32 R22, R22 ;  /* 0x0000001600167245 */ /* 0x004fe20000201000 */
[----:B0-----:R-:W-:Y:S02]  /*87b0*/  @P0 IMAD.IADD R24, R23, 0x1, R24 ;  /* 0x0000000117180824 */ /* 0x001fe400078e0218 */
        /* <DEDUP_REMOVED lines=8> */
[----:B------:R-:W-:-:S06]  /*8840*/  FADD R27, R27, R12 ;  /* 0x0000000c1b1b7221 */ /* 0x000fcc0000000000 */
[----:B------:R-:W0:Y:S01]  /*8850*/  F2I.U32.TRUNC.NTZ R27, R27 ;  /* 0x0000001b001b7305 */ /* 0x000e22000020f000 */
[----:B------:R-:W-:-:S05]  /*8860*/  IMAD.WIDE R12, R13, 0x4, R8 ;  /* 0x000000040d0c7825 */ /* 0x000fca00078e0208 */
[----:B0-----:R2:W-:Y:S02]  /*8870*/  STG.E desc[UR10][R12.64], R27 ;  /* 0x0000001b0c007986 */ /* 0x0015e4000c10190a */
.L_x_312:
[----:B-1-3--:R-:W-:Y:S05]  /*8880*/  BSYNC.RECONVERGENT B1 ;  /* 0x0000000000017941 */ /* 0x00afea0003800200 */
.L_x_311:
[----:B------:R-:W3:Y:S01]  /*8890*/  LDG.E R16, desc[UR10][R10.64] ;  /* 0x0000000a0a107981 */ /* 0x000ee2000c1e1900 */
[----:B------:R-:W-:Y:S01]  /*88a0*/  BSSY.RECONVERGENT B1, `(.L_x_313) ;  /* 0x0000027000017945 */ /* 0x000fe20003800200 */
[----:B------:R-:W-:Y:S01]  /*88b0*/  IMAD.IADD R18, R18, 0x1, R15 ;  /* 0x0000000112127824 */ /* 0x000fe200078e020f */
[----:B---3--:R-:W-:-:S13]  /*88c0*/  ISETP.NE.AND P0, PT, R16, 0x1e, PT ;  /* 0x0000001e1000780c */ /* 0x008fda0003f05270 */
[----:B------:R-:W-:Y:S05]  /*88d0*/  @!P0 BRA `(.L_x_314) ;  /* 0x0000000000808947 */ /* 0x000fea0003800000 */
[----:B------:R-:W-:Y:S01]  /*88e0*/  VIADD R10, R20, UR4 ;  /* 0x00000004140a7c36 */ /* 0x000fe20008000000 */
[C---:B------:R-:W-:Y:S02]  /*88f0*/  ISETP.NE.AND P0, PT, R0.reuse, RZ, PT ;  /* 0x000000ff0000720c */ /* 0x040fe40003f05270 */
[----:B------:R-:W-:Y:S01]  /*8900*/  ISETP.NE.AND P1, PT, R0, R3, PT ;  /* 0x000000030000720c */ /* 0x000fe20003f25270 */
[----:B------:R-:W-:-:S04]  /*8910*/  IMAD R10, R15, R10, R15 ;  /* 0x0000000a0f0a7224 */ /* 0x000fc800078e020f */
[C---:B0-2---:R-:W-:Y:S01]  /*8920*/  IMAD.IADD R13, R5.reuse, 0x1, R10 ;  /* 0x00000001050d7824 */ /* 0x045fe200078e020a */
[----:B------:R-:W-:-:S03]  /*8930*/  IADD3 R11, PT, PT, R5, R10, R0 ;  /* 0x0000000a050b7210 */ /* 0x000fc60007ffe000 */
        /* <DEDUP_REMOVED lines=23> */
[----:B------:R-:W0:Y:S02]  /*8ab0*/  F2I.U32.TRUNC.NTZ R11, R16 ;  /* 0x00000010000b7305 */ /* 0x000e24000020f000 */
[----:B0-----:R0:W-:Y:S01]  /*8ac0*/  STG.E desc[UR10][R8.64], R11 ;  /* 0x0000000b08007986 */ /* 0x0011e2000c10190a */
[----:B------:R-:W-:Y:S05]  /*8ad0*/  BRA `(.L_x_315) ;  /* 0x00000000000c7947 */ /* 0x000fea0003800000 */
.L_x_314:
[----:B------:R-:W-:-:S04]  /*8ae0*/  IMAD.IADD R11, R5, 0x1, R18 ;  /* 0x00000001050b7824 */ /* 0x000fc800078e0212 */
[----:B------:R-:W-:-:S05]  /*8af0*/  IMAD.WIDE R8, R11, 0x4, R8 ;  /* 0x000000040b087825 */ /* 0x000fca00078e0208 */
[----:B------:R1:W-:Y:S02]  /*8b00*/  STG.E desc[UR10][R8.64], RZ ;  /* 0x000000ff08007986 */ /* 0x0003e4000c10190a */
.L_x_315:
[----:B------:R-:W-:Y:S05]  /*8b10*/  BSYNC.RECONVERGENT B1 ;  /* 0x0000000000017941 */ /* 0x000fea0003800200 */
.L_x_313:
[----:B------:R-:W-:-:S05]  /*8b20*/  VIADD R19, R19, 0x2 ;  /* 0x0000000213137836 */ /* 0x000fca0000000000 */
[----:B------:R-:W-:-:S13]  /*8b30*/  ISETP.NE.AND P0, PT, R19, UR6, PT ;  /* 0x0000000613007c0c */ /* 0x000fda000bf05270 */
[----:B------:R-:W-:Y:S05]  /*8b40*/  @P0 BRA `(.L_x_316) ;  /* 0xfffffff800940947 */ /* 0x000fea000383ffff */
[----:B01----:R-:W-:-:S07]  /*8b50*/  MOV R9, UR6 ;  /* 0x0000000600097c02 */ /* 0x003fce0008000f00 */
.L_x_310:
[----:B------:R-:W-:-:S04]  /*8b60*/  ULOP3.LUT UR5, UR4, 0x1, URZ, 0xc0, !UPT ;  /* 0x0000000104057892 */ /* 0x000fc8000f8ec0ff */
[----:B------:R-:W-:-:S09]  /*8b70*/  UISETP.NE.U32.AND UP0, UPT, UR5, 0x1, UPT ;  /* 0x000000010500788c */ /* 0x000fd2000bf05070 */
[----:B------:R-:W-:Y:S05]  /*8b80*/  BRA.U UP0, `(.L_x_308) ;  /* 0x0000000100b47547 */ /* 0x000fea000b800000 */
[----:B--2---:R-:W0:Y:S01]  /*8b90*/  LDC.64 R6, c[0x0][0x380] ;  /* 0x0000e000ff067b82 */ /* 0x004e220000000a00 */
[----:B------:R-:W-:-:S04]  /*8ba0*/  IMAD R10, R4, UR4, R9 ;  /* 0x00000004040a7c24 */ /* 0x000fc8000f8e0209 */
[----:B------:R-:W-:-:S04]  /*8bb0*/  IMAD R8, R10, R15, R0 ;  /* 0x0000000f0a087224 */ /* 0x000fc800078e0200 */
[----:B0-----:R-:W-:-:S05]  /*8bc0*/  IMAD.WIDE R6, R8, 0x4, R6 ;  /* 0x0000000408067825 */ /* 0x001fca00078e0206 */
[----:B------:R-:W2:Y:S02]  /*8bd0*/  LDG.E R9, desc[UR10][R6.64] ;  /* 0x0000000a06097981 */ /* 0x000ea4000c1e1900 */
[----:B--2---:R-:W-:-:S13]  /*8be0*/  ISETP.NE.AND P0, PT, R9, 0x1e, PT ;  /* 0x0000001e0900780c */ /* 0x004fda0003f05270 */
[----:B------:R-:W-:Y:S05]  /*8bf0*/  @!P0 BRA `(.L_x_317) ;  /* 0x0000000000888947 */ /* 0x000fea0003800000 */
[----:B------:R-:W0:Y:S01]  /*8c00*/  LDC.64 R6, c[0x0][0x388] ;  /* 0x0000e200ff067b82 */ /* 0x000e220000000a00 */
[----:B------:R-:W-:Y:S01]  /*8c10*/  VIADD R12, R10, UR4 ;  /* 0x000000040a0c7c36 */ /* 0x000fe20008000000 */
[C---:B------:R-:W-:Y:S01]  /*8c20*/  ISETP.NE.AND P0, PT, R0.reuse, RZ, PT ;  /* 0x000000ff0000720c */ /* 0x040fe20003f05270 */
[----:B------:R-:W1:Y:S01]  /*8c30*/  LDCU UR5, c[0x0][0x3a0] ;  /* 0x00007400ff0577ac */ /* 0x000e620008000800 */
[----:B------:R-:W-:Y:S01]  /*8c40*/  ISETP.NE.AND P1, PT, R0, R3, PT ;  /* 0x000000030000720c */ /* 0x000fe20003f25270 */
[CC--:B------:R-:W-:Y:S02]  /*8c50*/  IMAD R10, R12.reuse, R15.reuse, R0 ;  /* 0x0000000f0c0a7224 */ /* 0x0c0fe400078e0200 */
[----:B------:R-:W-:Y:S02]  /*8c60*/  IMAD R11, R12, R15, R5 ;  /* 0x0000000f0c0b7224 */ /* 0x000fe400078e0205 */
[----:B------:R-:W-:-:S06]  /*8c70*/  IMAD.IADD R13, R5, 0x1, R10 ;  /* 0x00000001050d7824 */ /* 0x000fcc00078e020a */
[----:B------:R-:W2:Y:S08]  /*8c80*/  @P0 LDC R19, c[0x0][0x39c] ;  /* 0x0000e700ff130b82 */ /* 0x000eb00000000800 */
[----:B------:R-:W3:Y:S01]  /*8c90*/  @P1 LDC R18, c[0x0][0x39c] ;  /* 0x0000e700ff121b82 */ /* 0x000ee20000000800 */
[----:B0-----:R-:W-:-:S04]  /*8ca0*/  IMAD.WIDE R12, R13, 0x4, R6 ;  /* 0x000000040d0c7825 */ /* 0x001fc800078e0206 */
[----:B------:R-:W-:Y:S01]  /*8cb0*/  IMAD.WIDE R10, R11, 0x4, R6 ;  /* 0x000000040b0a7825 */ /* 0x000fe200078e0206 */
[----:B------:R-:W4:Y:S04]  /*8cc0*/  LDG.E R15, desc[UR10][R12.64] ;  /* 0x0000000a0c0f7981 */ /* 0x000f28000c1e1900 */
[----:B------:R-:W2:Y:S04]  /*8cd0*/  @P0 LDG.E R16, desc[UR10][R12.64+-0x4] ;  /* 0xfffffc0a0c100981 */ /* 0x000ea8000c1e1900 */
[----:B------:R-:W3:Y:S04]  /*8ce0*/  @P1 LDG.E R17, desc[UR10][R12.64+0x4] ;  /* 0x0000040a0c111981 */ /* 0x000ee8000c1e1900 */
[----:B------:R0:W1:Y:S02]  /*8cf0*/  LDG.E R10, desc[UR10][R10.64] ;  /* 0x0000000a0a0a7981 */ /* 0x000064000c1e1900 */
[----:B0-----:R-:W-:-:S04]  /*8d00*/  IMAD.IADD R11, R5, 0x1, R8 ;  /* 0x00000001050b7824 */ /* 0x001fc800078e0208 */
        /* <DEDUP_REMOVED lines=9> */
[----:B------:R-:W-:-:S02]  /*8da0*/  I2FP.F32.U32 R19, R19 ;  /* 0x0000001300137245 */ /* 0x000fc40000201000 */
[----:B------:R-:W-:Y:S02]  /*8db0*/  I2FP.F32.U32 R10, R9 ;  /* 0x00000009000a7245 */ /* 0x000fe40000201000 */
[----:B------:R-:W-:-:S04]  /*8dc0*/  FMNMX3 R19, R18, R19, R15, PT ;  /* 0x0000001312137276 */ /* 0x000fc8000380000f */
[----:B------:R-:W-:-:S05]  /*8dd0*/  FMNMX R19, R20, R19, PT ;  /* 0x0000001314137209 */ /* 0x000fca0003800000 */
[----:B------:R-:W-:-:S04]  /*8de0*/  FADD R10, R19, R10 ;  /* 0x0000000a130a7221 */ /* 0x000fc80000000000 */
[----:B------:R-:W0:Y:S02]  /*8df0*/  F2I.U32.TRUNC.NTZ R9, R10 ;  /* 0x0000000a00097305 */ /* 0x000e24000020f000 */
[----:B0-----:R4:W-:Y:S01]  /*8e00*/  STG.E desc[UR10][R6.64], R9 ;  /* 0x0000000906007986 */ /* 0x0019e2000c10190a */
[----:B------:R-:W-:Y:S05]  /*8e10*/  BRA `(.L_x_308) ;  /* 0x0000000000107947 */ /* 0x000fea0003800000 */
.L_x_317:
[----:B------:R-:W0:Y:S01]  /*8e20*/  LDC.64 R6, c[0x0][0x388] ;  /* 0x0000e200ff067b82 */ /* 0x000e220000000a00 */
[----:B------:R-:W-:-:S04]  /*8e30*/  IMAD.IADD R9, R5, 0x1, R8 ;  /* 0x0000000105097824 */ /* 0x000fc800078e0208 */
[----:B0-----:R-:W-:-:S05]  /*8e40*/  IMAD.WIDE R6, R9, 0x4, R6 ;  /* 0x0000000409067825 */ /* 0x001fca00078e0206 */
[----:B------:R3:W-:Y:S02]  /*8e50*/  STG.E desc[UR10][R6.64], RZ ;  /* 0x000000ff06007986 */ /* 0x0007e4000c10190a */
.L_x_308:
[----:B------:R-:W-:Y:S05]  /*8e60*/  BSYNC.RECONVERGENT B0 ;  /* 0x0000000000007941 */ /* 0x000fea0003800200 */
.L_x_298:
[C---:B------:R-:W-:Y:S01]  /*8e70*/  ISETP.GT.AND P0, PT, R4.reuse, RZ, PT ;  /* 0x000000ff0400720c */ /* 0x040fe20003f04270 */
[----:B------:R-:W-:-:S12]  /*8e80*/  VIADD R4, R4, 0xffffffff ;  /* 0xffffffff04047836 */ /* 0x000fd80000000000 */
[----:B------:R-:W-:Y:S05]  /*8e90*/  @P0 BRA `(.L_x_318) ;  /* 0xffffffe400b40947 */ /* 0x000fea000383ffff */
.L_x_327:
[----:B------:R-:W-:Y:S05]  /*8ea0*/  EXIT ;  /* 0x000000000000794d */ /* 0x000fea0003800000 */
.L_x_319:
        /* <DEDUP_REMOVED lines=13> */
.L_x_329:


//--------------------- .nv.shared.reserved.0     --------------------------
	.section	.nv.shared.reserved.0,"aw",@nobits
	.weak		__nv_reservedSMEM_offset_0_alias
	.size		__nv_reservedSMEM_offset_0_alias, 0, 64
	.other		__nv_reservedSMEM_offset_0_alias,@"STO_CUDA_RESERVED_SHARED STV_DEFAULT"
__nv_reservedSMEM_offset_0_alias:
	.zero		0
	.zero		64


//--------------------- .nv.constant0._Z19cost_aggregate_diagPjS_jjjjj --------------------------
	.section	.nv.constant0._Z19cost_aggregate_diagPjS_jjjjj,"a",@progbits
	.sectionflags	@""
	.align	4
.nv.constant0._Z19cost_aggregate_diagPjS_jjjjj:
	.zero		932


//--------------------- .nv.constant0._Z14cost_aggregatePjS_jjjjj --------------------------
	.section	.nv.constant0._Z14cost_aggregatePjS_jjjjj,"a",@progbits
	.sectionflags	@""
	.align	4
.nv.constant0._Z14cost_aggregatePjS_jjjjj:
	.zero		932


//--------------------- SYMBOLS --------------------------

	.type		.nv.reservedSmem.offset0,@object
	.size		.nv.reservedSmem.offset0,0x4
